//
// Generated by NVIDIA NVVM Compiler
//
// Compiler Build ID: CL-36424714
// Cuda compilation tools, release 13.0, V13.0.88
// Based on NVVM 20.0.0
//

.version 9.0
.target sm_100
.address_size 64

	// .globl	_Z13agrepKernel32ILj0EEvv
.const .align 8 .u64 scodon;
.const .align 4 .u32 character_count;
.const .align 4 .u32 overlapping_character_count;
.const .align 4 .u32 overlapping_scodon_count;
.const .align 4 .b8 mask_array_32[16];
.const .align 8 .b8 mask_array_64[32];
.const .align 4 .u32 test_bit_32;
.const .align 8 .u64 test_bit_64;
.const .align 4 .u32 max_match_count;
.const .align 8 .u64 match;
.global .align 4 .u32 match_count;
.extern .shared .align 16 .b8 scodon_header[];

.visible .entry _Z13agrepKernel32ILj0EEvv()
{
	.reg .pred 	%p<141>;
	.reg .b32 	%r<694>;
	.reg .b64 	%rd<345>;

	mov.u32 	%r1, %ctaid.x;
	shl.b32 	%r2, %r1, 15;
	mov.u32 	%r3, %tid.x;
	or.b32  	%r4, %r2, %r3;
	ld.const.u32 	%r5, [overlapping_scodon_count];
	setp.eq.s32 	%p1, %r5, 1;
	mov.b32 	%r673, 0;
	mov.b32 	%r660, -1;
	ld.const.u64 	%rd1, [scodon];
	@%p1 bra 	$L__BB0_3;
	cvta.to.global.u64 	%rd2, %rd1;
	add.s32 	%r673, %r5, -1;
	neg.s32 	%r646, %r5;
	shl.b32 	%r203, %r3, 2;
	mov.u32 	%r204, scodon_header;
	add.s32 	%r647, %r204, %r203;
	mov.b32 	%r660, -1;
	mov.u64 	%rd12, mask_array_32;
	mov.u32 	%r645, %r4;
$L__BB0_2:
	mul.wide.u32 	%rd8, %r645, 4;
	add.s64 	%rd9, %rd2, %rd8;
	ld.global.u32 	%r205, [%rd9];
	shl.b32 	%r206, %r205, 2;
	cvt.u64.u32 	%rd10, %r206;
	and.b64  	%rd11, %rd10, 12;
	add.s64 	%rd13, %rd12, %rd11;
	ld.const.u32 	%r207, [%rd13];
	shr.u32 	%r208, %r205, 2;
	cvt.u64.u32 	%rd14, %r205;
	and.b64  	%rd15, %rd14, 12;
	add.s64 	%rd16, %rd12, %rd15;
	ld.const.u32 	%r209, [%rd16];
	shl.b32 	%r210, %r660, 2;
	shl.b32 	%r211, %r207, 1;
	or.b32  	%r212, %r210, %r211;
	or.b32  	%r213, %r209, %r212;
	shr.u32 	%r214, %r205, 4;
	cvt.u64.u32 	%rd17, %r208;
	and.b64  	%rd18, %rd17, 12;
	add.s64 	%rd19, %rd12, %rd18;
	ld.const.u32 	%r215, [%rd19];
	shr.u32 	%r216, %r205, 6;
	cvt.u64.u32 	%rd20, %r214;
	and.b64  	%rd21, %rd20, 12;
	add.s64 	%rd22, %rd12, %rd21;
	ld.const.u32 	%r217, [%rd22];
	shl.b32 	%r218, %r213, 2;
	shl.b32 	%r219, %r215, 1;
	or.b32  	%r220, %r218, %r219;
	or.b32  	%r221, %r217, %r220;
	shr.u32 	%r222, %r205, 8;
	cvt.u64.u32 	%rd23, %r216;
	and.b64  	%rd24, %rd23, 12;
	add.s64 	%rd25, %rd12, %rd24;
	ld.const.u32 	%r223, [%rd25];
	shr.u32 	%r224, %r205, 10;
	cvt.u64.u32 	%rd26, %r222;
	and.b64  	%rd27, %rd26, 12;
	add.s64 	%rd28, %rd12, %rd27;
	ld.const.u32 	%r225, [%rd28];
	shl.b32 	%r226, %r221, 2;
	shl.b32 	%r227, %r223, 1;
	or.b32  	%r228, %r226, %r227;
	or.b32  	%r229, %r225, %r228;
	shr.u32 	%r230, %r205, 12;
	cvt.u64.u32 	%rd29, %r224;
	and.b64  	%rd30, %rd29, 12;
	add.s64 	%rd31, %rd12, %rd30;
	ld.const.u32 	%r231, [%rd31];
	shr.u32 	%r232, %r205, 14;
	cvt.u64.u32 	%rd32, %r230;
	and.b64  	%rd33, %rd32, 12;
	add.s64 	%rd34, %rd12, %rd33;
	ld.const.u32 	%r233, [%rd34];
	shl.b32 	%r234, %r229, 2;
	shl.b32 	%r235, %r231, 1;
	or.b32  	%r236, %r234, %r235;
	or.b32  	%r237, %r233, %r236;
	shr.u32 	%r238, %r205, 16;
	cvt.u64.u32 	%rd35, %r232;
	and.b64  	%rd36, %rd35, 12;
	add.s64 	%rd37, %rd12, %rd36;
	ld.const.u32 	%r239, [%rd37];
	shr.u32 	%r240, %r205, 18;
	cvt.u64.u32 	%rd38, %r238;
	and.b64  	%rd39, %rd38, 12;
	add.s64 	%rd40, %rd12, %rd39;
	ld.const.u32 	%r241, [%rd40];
	shl.b32 	%r242, %r237, 2;
	shl.b32 	%r243, %r239, 1;
	or.b32  	%r244, %r242, %r243;
	or.b32  	%r245, %r241, %r244;
	shr.u32 	%r246, %r205, 20;
	cvt.u64.u32 	%rd41, %r240;
	and.b64  	%rd42, %rd41, 12;
	add.s64 	%rd43, %rd12, %rd42;
	ld.const.u32 	%r247, [%rd43];
	shr.u32 	%r248, %r205, 22;
	cvt.u64.u32 	%rd44, %r246;
	and.b64  	%rd45, %rd44, 12;
	add.s64 	%rd46, %rd12, %rd45;
	ld.const.u32 	%r249, [%rd46];
	shl.b32 	%r250, %r245, 2;
	shl.b32 	%r251, %r247, 1;
	or.b32  	%r252, %r250, %r251;
	or.b32  	%r253, %r249, %r252;
	shr.u32 	%r254, %r205, 24;
	cvt.u64.u32 	%rd47, %r248;
	and.b64  	%rd48, %rd47, 12;
	add.s64 	%rd49, %rd12, %rd48;
	ld.const.u32 	%r255, [%rd49];
	shr.u32 	%r256, %r205, 26;
	cvt.u64.u32 	%rd50, %r254;
	and.b64  	%rd51, %rd50, 12;
	add.s64 	%rd52, %rd12, %rd51;
	ld.const.u32 	%r257, [%rd52];
	shl.b32 	%r258, %r253, 2;
	shl.b32 	%r259, %r255, 1;
	or.b32  	%r260, %r258, %r259;
	or.b32  	%r261, %r257, %r260;
	cvt.u64.u32 	%rd53, %r256;
	and.b64  	%rd54, %rd53, 12;
	add.s64 	%rd55, %rd12, %rd54;
	ld.const.u32 	%r262, [%rd55];
	shr.u32 	%r263, %r205, 30;
	mul.wide.u32 	%rd56, %r263, 4;
	add.s64 	%rd57, %rd12, %rd56;
	ld.const.u32 	%r264, [%rd57];
	shl.b32 	%r265, %r261, 2;
	shl.b32 	%r266, %r262, 1;
	or.b32  	%r267, %r265, %r266;
	or.b32  	%r660, %r264, %r267;
	st.shared.u32 	[%r647], %r205;
	add.s32 	%r647, %r647, 512;
	add.s32 	%r646, %r646, 1;
	add.s32 	%r645, %r645, 128;
	setp.ne.s32 	%p2, %r646, -1;
	@%p2 bra 	$L__BB0_2;
$L__BB0_3:
	cvta.to.global.u64 	%rd3, %rd1;
	shl.b32 	%r269, %r673, 7;
	add.s32 	%r671, %r269, %r4;
	mul.wide.u32 	%rd58, %r671, 4;
	add.s64 	%rd59, %rd3, %rd58;
	ld.global.u32 	%r20, [%rd59];
	ld.const.u32 	%r270, [overlapping_character_count];
	add.s32 	%r21, %r270, 16;
	shl.b32 	%r22, %r5, 4;
	setp.eq.s32 	%p3, %r21, %r22;
	mov.b32 	%r661, 0;
	@%p3 bra 	$L__BB0_15;
	sub.s32 	%r273, %r21, %r22;
	max.u32 	%r661, %r273, 1;
	and.b32  	%r24, %r661, 7;
	setp.lt.u32 	%p4, %r273, 8;
	mov.b32 	%r652, 0;
	@%p4 bra 	$L__BB0_7;
	and.b32  	%r652, %r661, -8;
	neg.s32 	%r663, %r652;
	mov.b32 	%r662, 8;
	mov.u64 	%rd62, mask_array_32;
$L__BB0_6:
	.pragma "nounroll";
	add.s32 	%r275, %r662, -8;
	shr.u32 	%r276, %r20, %r275;
	shl.b32 	%r277, %r276, 2;
	cvt.u64.u32 	%rd60, %r277;
	and.b64  	%rd61, %rd60, 12;
	add.s64 	%rd63, %rd62, %rd61;
	ld.const.u32 	%r278, [%rd63];
	add.s32 	%r279, %r662, -6;
	shr.u32 	%r280, %r20, %r279;
	shl.b32 	%r281, %r280, 2;
	cvt.u64.u32 	%rd64, %r281;
	and.b64  	%rd65, %rd64, 12;
	add.s64 	%rd66, %rd62, %rd65;
	ld.const.u32 	%r282, [%rd66];
	shl.b32 	%r283, %r660, 2;
	shl.b32 	%r284, %r278, 1;
	or.b32  	%r285, %r283, %r284;
	or.b32  	%r286, %r282, %r285;
	add.s32 	%r287, %r662, -4;
	shr.u32 	%r288, %r20, %r287;
	shl.b32 	%r289, %r288, 2;
	cvt.u64.u32 	%rd67, %r289;
	and.b64  	%rd68, %rd67, 12;
	add.s64 	%rd69, %rd62, %rd68;
	ld.const.u32 	%r290, [%rd69];
	add.s32 	%r291, %r662, -2;
	shr.u32 	%r292, %r20, %r291;
	shl.b32 	%r293, %r292, 2;
	cvt.u64.u32 	%rd70, %r293;
	and.b64  	%rd71, %rd70, 12;
	add.s64 	%rd72, %rd62, %rd71;
	ld.const.u32 	%r294, [%rd72];
	shl.b32 	%r295, %r286, 2;
	shl.b32 	%r296, %r290, 1;
	or.b32  	%r297, %r295, %r296;
	or.b32  	%r298, %r294, %r297;
	add.s32 	%r299, %r662, 6;
	shr.u32 	%r300, %r20, %r662;
	shl.b32 	%r301, %r300, 2;
	cvt.u64.u32 	%rd73, %r301;
	and.b64  	%rd74, %rd73, 12;
	add.s64 	%rd75, %rd62, %rd74;
	ld.const.u32 	%r302, [%rd75];
	add.s32 	%r303, %r662, 2;
	shr.u32 	%r304, %r20, %r303;
	shl.b32 	%r305, %r304, 2;
	cvt.u64.u32 	%rd76, %r305;
	and.b64  	%rd77, %rd76, 12;
	add.s64 	%rd78, %rd62, %rd77;
	ld.const.u32 	%r306, [%rd78];
	shl.b32 	%r307, %r298, 2;
	shl.b32 	%r308, %r302, 1;
	or.b32  	%r309, %r307, %r308;
	or.b32  	%r310, %r306, %r309;
	add.s32 	%r311, %r662, 4;
	shr.u32 	%r312, %r20, %r311;
	shl.b32 	%r313, %r312, 2;
	cvt.u64.u32 	%rd79, %r313;
	and.b64  	%rd80, %rd79, 12;
	add.s64 	%rd81, %rd62, %rd80;
	ld.const.u32 	%r314, [%rd81];
	shr.u32 	%r315, %r20, %r299;
	shl.b32 	%r316, %r315, 2;
	cvt.u64.u32 	%rd82, %r316;
	and.b64  	%rd83, %rd82, 12;
	add.s64 	%rd84, %rd62, %rd83;
	ld.const.u32 	%r317, [%rd84];
	shl.b32 	%r318, %r310, 2;
	shl.b32 	%r319, %r314, 1;
	or.b32  	%r320, %r318, %r319;
	or.b32  	%r660, %r317, %r320;
	add.s32 	%r663, %r663, 8;
	add.s32 	%r662, %r662, 16;
	setp.eq.s32 	%p5, %r663, 0;
	@%p5 bra 	$L__BB0_7;
	bra.uni 	$L__BB0_6;
$L__BB0_7:
	setp.eq.s32 	%p6, %r24, 0;
	@%p6 bra 	$L__BB0_15;
	and.b32  	%r30, %r661, 3;
	setp.lt.u32 	%p7, %r24, 4;
	@%p7 bra 	$L__BB0_10;
	shl.b32 	%r322, %r652, 1;
	shr.u32 	%r323, %r20, %r322;
	shl.b32 	%r324, %r323, 2;
	cvt.u64.u32 	%rd85, %r324;
	and.b64  	%rd86, %rd85, 12;
	mov.u64 	%rd87, mask_array_32;
	add.s64 	%rd88, %rd87, %rd86;
	ld.const.u32 	%r325, [%rd88];
	add.s32 	%r326, %r322, 2;
	shr.u32 	%r327, %r20, %r326;
	shl.b32 	%r328, %r327, 2;
	cvt.u64.u32 	%rd89, %r328;
	and.b64  	%rd90, %rd89, 12;
	add.s64 	%rd91, %rd87, %rd90;
	ld.const.u32 	%r329, [%rd91];
	shl.b32 	%r330, %r660, 2;
	shl.b32 	%r331, %r325, 1;
	or.b32  	%r332, %r330, %r331;
	or.b32  	%r333, %r329, %r332;
	add.s32 	%r334, %r322, 4;
	shr.u32 	%r335, %r20, %r334;
	shl.b32 	%r336, %r335, 2;
	cvt.u64.u32 	%rd92, %r336;
	and.b64  	%rd93, %rd92, 12;
	add.s64 	%rd94, %rd87, %rd93;
	ld.const.u32 	%r337, [%rd94];
	add.s32 	%r338, %r322, 6;
	shr.u32 	%r339, %r20, %r338;
	shl.b32 	%r340, %r339, 2;
	cvt.u64.u32 	%rd95, %r340;
	and.b64  	%rd96, %rd95, 12;
	add.s64 	%rd97, %rd87, %rd96;
	ld.const.u32 	%r341, [%rd97];
	shl.b32 	%r342, %r333, 2;
	shl.b32 	%r343, %r337, 1;
	or.b32  	%r344, %r342, %r343;
	or.b32  	%r660, %r341, %r344;
	sub.s32 	%r652, %r334, %r652;
$L__BB0_10:
	setp.eq.s32 	%p8, %r30, 0;
	@%p8 bra 	$L__BB0_15;
	setp.eq.s32 	%p9, %r30, 1;
	@%p9 bra 	$L__BB0_13;
	shl.b32 	%r346, %r652, 1;
	shr.u32 	%r347, %r20, %r346;
	shl.b32 	%r348, %r347, 2;
	cvt.u64.u32 	%rd98, %r348;
	and.b64  	%rd99, %rd98, 12;
	mov.u64 	%rd100, mask_array_32;
	add.s64 	%rd101, %rd100, %rd99;
	ld.const.u32 	%r349, [%rd101];
	add.s32 	%r350, %r346, 2;
	shr.u32 	%r351, %r20, %r350;
	shl.b32 	%r352, %r351, 2;
	cvt.u64.u32 	%rd102, %r352;
	and.b64  	%rd103, %rd102, 12;
	add.s64 	%rd104, %rd100, %rd103;
	ld.const.u32 	%r353, [%rd104];
	shl.b32 	%r354, %r660, 2;
	shl.b32 	%r355, %r349, 1;
	or.b32  	%r356, %r354, %r355;
	or.b32  	%r660, %r353, %r356;
	sub.s32 	%r652, %r350, %r652;
$L__BB0_13:
	and.b32  	%r357, %r661, 1;
	setp.eq.b32 	%p10, %r357, 1;
	not.pred 	%p11, %p10;
	@%p11 bra 	$L__BB0_15;
	shl.b32 	%r358, %r652, 1;
	shr.u32 	%r359, %r20, %r358;
	shl.b32 	%r360, %r359, 2;
	cvt.u64.u32 	%rd105, %r360;
	and.b64  	%rd106, %rd105, 12;
	mov.u64 	%rd107, mask_array_32;
	add.s64 	%rd108, %rd107, %rd106;
	ld.const.u32 	%r361, [%rd108];
	shl.b32 	%r362, %r660, 1;
	or.b32  	%r660, %r361, %r362;
$L__BB0_15:
	setp.gt.u32 	%p12, %r661, 15;
	@%p12 bra 	$L__BB0_22;
	ld.const.u32 	%r44, [test_bit_32];
	ld.const.u32 	%r45, [max_match_count];
	mad.lo.s32 	%r363, %r3, 255, %r4;
	add.s32 	%r364, %r673, %r363;
	shl.b32 	%r365, %r364, 4;
	ld.const.u32 	%r46, [character_count];
	ld.const.u64 	%rd109, [match];
	cvta.to.global.u64 	%rd4, %rd109;
	add.s32 	%r666, %r661, %r365;
	shl.b32 	%r665, %r661, 1;
	mov.u64 	%rd112, mask_array_32;
$L__BB0_17:
	shr.u32 	%r366, %r20, %r665;
	shl.b32 	%r367, %r366, 2;
	cvt.u64.u32 	%rd110, %r367;
	and.b64  	%rd111, %rd110, 12;
	add.s64 	%rd113, %rd112, %rd111;
	ld.const.u32 	%r368, [%rd113];
	shl.b32 	%r369, %r660, 1;
	or.b32  	%r660, %r368, %r369;
	and.b32  	%r370, %r660, %r44;
	setp.ne.s32 	%p13, %r370, 0;
	@%p13 bra 	$L__BB0_21;
	ld.volatile.global.u32 	%r371, [match_count];
	setp.ge.u32 	%p14, %r371, %r45;
	@%p14 bra 	$L__BB0_21;
	setp.gt.u32 	%p15, %r666, %r46;
	@%p15 bra 	$L__BB0_21;
	atom.global.add.u32 	%r372, [match_count], 1;
	mul.wide.u32 	%rd114, %r372, 4;
	add.s64 	%rd115, %rd4, %rd114;
	st.global.u32 	[%rd115], %r666;
$L__BB0_21:
	add.s32 	%r661, %r661, 1;
	add.s32 	%r666, %r666, 1;
	add.s32 	%r665, %r665, 2;
	setp.ne.s32 	%p16, %r661, 16;
	@%p16 bra 	$L__BB0_17;
$L__BB0_22:
	shl.b32 	%r373, %r673, 9;
	mov.u32 	%r374, scodon_header;
	add.s32 	%r375, %r374, %r373;
	shl.b32 	%r376, %r3, 2;
	add.s32 	%r377, %r375, %r376;
	st.shared.u32 	[%r377], %r20;
	bar.sync 	0;
	add.s32 	%r378, %r673, 1;
	setp.gt.u32 	%p17, %r378, 255;
	@%p17 bra 	$L__BB0_89;
	ld.const.u32 	%r64, [test_bit_32];
	ld.const.u32 	%r65, [max_match_count];
	ld.const.u32 	%r66, [character_count];
	ld.const.u64 	%rd116, [match];
	cvta.to.global.u64 	%rd5, %rd116;
	shl.b32 	%r379, %r1, 19;
	shl.b32 	%r380, %r3, 12;
	add.s32 	%r381, %r379, %r380;
	shl.b32 	%r382, %r673, 4;
	add.s32 	%r383, %r381, %r382;
	add.s32 	%r672, %r383, 17;
	mov.u64 	%rd121, mask_array_32;
$L__BB0_24:
	add.s32 	%r671, %r671, 128;
	mul.wide.u32 	%rd117, %r671, 4;
	add.s64 	%rd118, %rd3, %rd117;
	ld.global.u32 	%r82, [%rd118];
	shl.b32 	%r384, %r82, 2;
	cvt.u64.u32 	%rd119, %r384;
	and.b64  	%rd120, %rd119, 12;
	add.s64 	%rd122, %rd121, %rd120;
	ld.const.u32 	%r385, [%rd122];
	shl.b32 	%r386, %r660, 1;
	or.b32  	%r83, %r385, %r386;
	and.b32  	%r387, %r83, %r64;
	setp.ne.s32 	%p18, %r387, 0;
	@%p18 bra 	$L__BB0_28;
	ld.volatile.global.u32 	%r388, [match_count];
	setp.ge.u32 	%p19, %r388, %r65;
	@%p19 bra 	$L__BB0_28;
	add.s32 	%r84, %r672, -1;
	setp.gt.u32 	%p20, %r84, %r66;
	@%p20 bra 	$L__BB0_28;
	atom.global.add.u32 	%r389, [match_count], 1;
	mul.wide.u32 	%rd123, %r389, 4;
	add.s64 	%rd124, %rd5, %rd123;
	st.global.u32 	[%rd124], %r84;
$L__BB0_28:
	cvt.u64.u32 	%rd125, %r82;
	and.b64  	%rd126, %rd125, 12;
	add.s64 	%rd128, %rd121, %rd126;
	ld.const.u32 	%r390, [%rd128];
	shl.b32 	%r391, %r83, 1;
	or.b32  	%r85, %r390, %r391;
	and.b32  	%r392, %r85, %r64;
	setp.ne.s32 	%p21, %r392, 0;
	@%p21 bra 	$L__BB0_32;
	ld.volatile.global.u32 	%r393, [match_count];
	setp.ge.u32 	%p22, %r393, %r65;
	@%p22 bra 	$L__BB0_32;
	add.s32 	%r394, %r672, -1;
	setp.ge.u32 	%p23, %r394, %r66;
	@%p23 bra 	$L__BB0_32;
	atom.global.add.u32 	%r395, [match_count], 1;
	mul.wide.u32 	%rd129, %r395, 4;
	add.s64 	%rd130, %rd5, %rd129;
	st.global.u32 	[%rd130], %r672;
$L__BB0_32:
	shr.u32 	%r396, %r82, 2;
	cvt.u64.u32 	%rd131, %r396;
	and.b64  	%rd132, %rd131, 12;
	add.s64 	%rd134, %rd121, %rd132;
	ld.const.u32 	%r397, [%rd134];
	shl.b32 	%r398, %r85, 1;
	or.b32  	%r86, %r397, %r398;
	and.b32  	%r399, %r86, %r64;
	setp.ne.s32 	%p24, %r399, 0;
	@%p24 bra 	$L__BB0_36;
	ld.volatile.global.u32 	%r400, [match_count];
	setp.ge.u32 	%p25, %r400, %r65;
	@%p25 bra 	$L__BB0_36;
	add.s32 	%r87, %r672, 1;
	setp.gt.u32 	%p26, %r87, %r66;
	@%p26 bra 	$L__BB0_36;
	atom.global.add.u32 	%r401, [match_count], 1;
	mul.wide.u32 	%rd135, %r401, 4;
	add.s64 	%rd136, %rd5, %rd135;
	st.global.u32 	[%rd136], %r87;
$L__BB0_36:
	shr.u32 	%r402, %r82, 4;
	cvt.u64.u32 	%rd137, %r402;
	and.b64  	%rd138, %rd137, 12;
	add.s64 	%rd140, %rd121, %rd138;
	ld.const.u32 	%r403, [%rd140];
	shl.b32 	%r404, %r86, 1;
	or.b32  	%r88, %r403, %r404;
	and.b32  	%r405, %r88, %r64;
	setp.ne.s32 	%p27, %r405, 0;
	@%p27 bra 	$L__BB0_40;
	ld.volatile.global.u32 	%r406, [match_count];
	setp.ge.u32 	%p28, %r406, %r65;
	@%p28 bra 	$L__BB0_40;
	add.s32 	%r89, %r672, 2;
	setp.gt.u32 	%p29, %r89, %r66;
	@%p29 bra 	$L__BB0_40;
	atom.global.add.u32 	%r407, [match_count], 1;
	mul.wide.u32 	%rd141, %r407, 4;
	add.s64 	%rd142, %rd5, %rd141;
	st.global.u32 	[%rd142], %r89;
$L__BB0_40:
	shr.u32 	%r408, %r82, 6;
	cvt.u64.u32 	%rd143, %r408;
	and.b64  	%rd144, %rd143, 12;
	add.s64 	%rd146, %rd121, %rd144;
	ld.const.u32 	%r409, [%rd146];
	shl.b32 	%r410, %r88, 1;
	or.b32  	%r90, %r409, %r410;
	and.b32  	%r411, %r90, %r64;
	setp.ne.s32 	%p30, %r411, 0;
	@%p30 bra 	$L__BB0_44;
	ld.volatile.global.u32 	%r412, [match_count];
	setp.ge.u32 	%p31, %r412, %r65;
	@%p31 bra 	$L__BB0_44;
	add.s32 	%r91, %r672, 3;
	setp.gt.u32 	%p32, %r91, %r66;
	@%p32 bra 	$L__BB0_44;
	atom.global.add.u32 	%r413, [match_count], 1;
	mul.wide.u32 	%rd147, %r413, 4;
	add.s64 	%rd148, %rd5, %rd147;
	st.global.u32 	[%rd148], %r91;
$L__BB0_44:
	shr.u32 	%r414, %r82, 8;
	cvt.u64.u32 	%rd149, %r414;
	and.b64  	%rd150, %rd149, 12;
	add.s64 	%rd152, %rd121, %rd150;
	ld.const.u32 	%r415, [%rd152];
	shl.b32 	%r416, %r90, 1;
	or.b32  	%r92, %r415, %r416;
	and.b32  	%r417, %r92, %r64;
	setp.ne.s32 	%p33, %r417, 0;
	@%p33 bra 	$L__BB0_48;
	ld.volatile.global.u32 	%r418, [match_count];
	setp.ge.u32 	%p34, %r418, %r65;
	@%p34 bra 	$L__BB0_48;
	add.s32 	%r93, %r672, 4;
	setp.gt.u32 	%p35, %r93, %r66;
	@%p35 bra 	$L__BB0_48;
	atom.global.add.u32 	%r419, [match_count], 1;
	mul.wide.u32 	%rd153, %r419, 4;
	add.s64 	%rd154, %rd5, %rd153;
	st.global.u32 	[%rd154], %r93;
$L__BB0_48:
	shr.u32 	%r420, %r82, 10;
	cvt.u64.u32 	%rd155, %r420;
	and.b64  	%rd156, %rd155, 12;
	add.s64 	%rd158, %rd121, %rd156;
	ld.const.u32 	%r421, [%rd158];
	shl.b32 	%r422, %r92, 1;
	or.b32  	%r94, %r421, %r422;
	and.b32  	%r423, %r94, %r64;
	setp.ne.s32 	%p36, %r423, 0;
	@%p36 bra 	$L__BB0_52;
	ld.volatile.global.u32 	%r424, [match_count];
	setp.ge.u32 	%p37, %r424, %r65;
	@%p37 bra 	$L__BB0_52;
	add.s32 	%r95, %r672, 5;
	setp.gt.u32 	%p38, %r95, %r66;
	@%p38 bra 	$L__BB0_52;
	atom.global.add.u32 	%r425, [match_count], 1;
	mul.wide.u32 	%rd159, %r425, 4;
	add.s64 	%rd160, %rd5, %rd159;
	st.global.u32 	[%rd160], %r95;
$L__BB0_52:
	shr.u32 	%r426, %r82, 12;
	cvt.u64.u32 	%rd161, %r426;
	and.b64  	%rd162, %rd161, 12;
	add.s64 	%rd164, %rd121, %rd162;
	ld.const.u32 	%r427, [%rd164];
	shl.b32 	%r428, %r94, 1;
	or.b32  	%r96, %r427, %r428;
	and.b32  	%r429, %r96, %r64;
	setp.ne.s32 	%p39, %r429, 0;
	@%p39 bra 	$L__BB0_56;
	ld.volatile.global.u32 	%r430, [match_count];
	setp.ge.u32 	%p40, %r430, %r65;
	@%p40 bra 	$L__BB0_56;
	add.s32 	%r97, %r672, 6;
	setp.gt.u32 	%p41, %r97, %r66;
	@%p41 bra 	$L__BB0_56;
	atom.global.add.u32 	%r431, [match_count], 1;
	mul.wide.u32 	%rd165, %r431, 4;
	add.s64 	%rd166, %rd5, %rd165;
	st.global.u32 	[%rd166], %r97;
$L__BB0_56:
	shr.u32 	%r432, %r82, 14;
	cvt.u64.u32 	%rd167, %r432;
	and.b64  	%rd168, %rd167, 12;
	add.s64 	%rd170, %rd121, %rd168;
	ld.const.u32 	%r433, [%rd170];
	shl.b32 	%r434, %r96, 1;
	or.b32  	%r98, %r433, %r434;
	and.b32  	%r435, %r98, %r64;
	setp.ne.s32 	%p42, %r435, 0;
	@%p42 bra 	$L__BB0_60;
	ld.volatile.global.u32 	%r436, [match_count];
	setp.ge.u32 	%p43, %r436, %r65;
	@%p43 bra 	$L__BB0_60;
	add.s32 	%r99, %r672, 7;
	setp.gt.u32 	%p44, %r99, %r66;
	@%p44 bra 	$L__BB0_60;
	atom.global.add.u32 	%r437, [match_count], 1;
	mul.wide.u32 	%rd171, %r437, 4;
	add.s64 	%rd172, %rd5, %rd171;
	st.global.u32 	[%rd172], %r99;
$L__BB0_60:
	shr.u32 	%r438, %r82, 16;
	cvt.u64.u32 	%rd173, %r438;
	and.b64  	%rd174, %rd173, 12;
	add.s64 	%rd176, %rd121, %rd174;
	ld.const.u32 	%r439, [%rd176];
	shl.b32 	%r440, %r98, 1;
	or.b32  	%r100, %r439, %r440;
	and.b32  	%r441, %r100, %r64;
	setp.ne.s32 	%p45, %r441, 0;
	@%p45 bra 	$L__BB0_64;
	ld.volatile.global.u32 	%r442, [match_count];
	setp.ge.u32 	%p46, %r442, %r65;
	@%p46 bra 	$L__BB0_64;
	add.s32 	%r101, %r672, 8;
	setp.gt.u32 	%p47, %r101, %r66;
	@%p47 bra 	$L__BB0_64;
	atom.global.add.u32 	%r443, [match_count], 1;
	mul.wide.u32 	%rd177, %r443, 4;
	add.s64 	%rd178, %rd5, %rd177;
	st.global.u32 	[%rd178], %r101;
$L__BB0_64:
	shr.u32 	%r444, %r82, 18;
	cvt.u64.u32 	%rd179, %r444;
	and.b64  	%rd180, %rd179, 12;
	add.s64 	%rd182, %rd121, %rd180;
	ld.const.u32 	%r445, [%rd182];
	shl.b32 	%r446, %r100, 1;
	or.b32  	%r102, %r445, %r446;
	and.b32  	%r447, %r102, %r64;
	setp.ne.s32 	%p48, %r447, 0;
	@%p48 bra 	$L__BB0_68;
	ld.volatile.global.u32 	%r448, [match_count];
	setp.ge.u32 	%p49, %r448, %r65;
	@%p49 bra 	$L__BB0_68;
	add.s32 	%r103, %r672, 9;
	setp.gt.u32 	%p50, %r103, %r66;
	@%p50 bra 	$L__BB0_68;
	atom.global.add.u32 	%r449, [match_count], 1;
	mul.wide.u32 	%rd183, %r449, 4;
	add.s64 	%rd184, %rd5, %rd183;
	st.global.u32 	[%rd184], %r103;
$L__BB0_68:
	shr.u32 	%r450, %r82, 20;
	cvt.u64.u32 	%rd185, %r450;
	and.b64  	%rd186, %rd185, 12;
	add.s64 	%rd188, %rd121, %rd186;
	ld.const.u32 	%r451, [%rd188];
	shl.b32 	%r452, %r102, 1;
	or.b32  	%r104, %r451, %r452;
	and.b32  	%r453, %r104, %r64;
	setp.ne.s32 	%p51, %r453, 0;
	@%p51 bra 	$L__BB0_72;
	ld.volatile.global.u32 	%r454, [match_count];
	setp.ge.u32 	%p52, %r454, %r65;
	@%p52 bra 	$L__BB0_72;
	add.s32 	%r105, %r672, 10;
	setp.gt.u32 	%p53, %r105, %r66;
	@%p53 bra 	$L__BB0_72;
	atom.global.add.u32 	%r455, [match_count], 1;
	mul.wide.u32 	%rd189, %r455, 4;
	add.s64 	%rd190, %rd5, %rd189;
	st.global.u32 	[%rd190], %r105;
$L__BB0_72:
	shr.u32 	%r456, %r82, 22;
	cvt.u64.u32 	%rd191, %r456;
	and.b64  	%rd192, %rd191, 12;
	add.s64 	%rd194, %rd121, %rd192;
	ld.const.u32 	%r457, [%rd194];
	shl.b32 	%r458, %r104, 1;
	or.b32  	%r106, %r457, %r458;
	and.b32  	%r459, %r106, %r64;
	setp.ne.s32 	%p54, %r459, 0;
	@%p54 bra 	$L__BB0_76;
	ld.volatile.global.u32 	%r460, [match_count];
	setp.ge.u32 	%p55, %r460, %r65;
	@%p55 bra 	$L__BB0_76;
	add.s32 	%r107, %r672, 11;
	setp.gt.u32 	%p56, %r107, %r66;
	@%p56 bra 	$L__BB0_76;
	atom.global.add.u32 	%r461, [match_count], 1;
	mul.wide.u32 	%rd195, %r461, 4;
	add.s64 	%rd196, %rd5, %rd195;
	st.global.u32 	[%rd196], %r107;
$L__BB0_76:
	shr.u32 	%r462, %r82, 24;
	cvt.u64.u32 	%rd197, %r462;
	and.b64  	%rd198, %rd197, 12;
	add.s64 	%rd200, %rd121, %rd198;
	ld.const.u32 	%r463, [%rd200];
	shl.b32 	%r464, %r106, 1;
	or.b32  	%r108, %r463, %r464;
	and.b32  	%r465, %r108, %r64;
	setp.ne.s32 	%p57, %r465, 0;
	@%p57 bra 	$L__BB0_80;
	ld.volatile.global.u32 	%r466, [match_count];
	setp.ge.u32 	%p58, %r466, %r65;
	@%p58 bra 	$L__BB0_80;
	add.s32 	%r109, %r672, 12;
	setp.gt.u32 	%p59, %r109, %r66;
	@%p59 bra 	$L__BB0_80;
	atom.global.add.u32 	%r467, [match_count], 1;
	mul.wide.u32 	%rd201, %r467, 4;
	add.s64 	%rd202, %rd5, %rd201;
	st.global.u32 	[%rd202], %r109;
$L__BB0_80:
	shr.u32 	%r468, %r82, 26;
	cvt.u64.u32 	%rd203, %r468;
	and.b64  	%rd204, %rd203, 12;
	add.s64 	%rd206, %rd121, %rd204;
	ld.const.u32 	%r469, [%rd206];
	shl.b32 	%r470, %r108, 1;
	or.b32  	%r110, %r469, %r470;
	and.b32  	%r471, %r110, %r64;
	setp.ne.s32 	%p60, %r471, 0;
	@%p60 bra 	$L__BB0_84;
	ld.volatile.global.u32 	%r472, [match_count];
	setp.ge.u32 	%p61, %r472, %r65;
	@%p61 bra 	$L__BB0_84;
	add.s32 	%r111, %r672, 13;
	setp.gt.u32 	%p62, %r111, %r66;
	@%p62 bra 	$L__BB0_84;
	atom.global.add.u32 	%r473, [match_count], 1;
	mul.wide.u32 	%rd207, %r473, 4;
	add.s64 	%rd208, %rd5, %rd207;
	st.global.u32 	[%rd208], %r111;
$L__BB0_84:
	shr.u32 	%r474, %r82, 30;
	mul.wide.u32 	%rd209, %r474, 4;
	add.s64 	%rd211, %rd121, %rd209;
	ld.const.u32 	%r475, [%rd211];
	shl.b32 	%r476, %r110, 1;
	or.b32  	%r660, %r475, %r476;
	and.b32  	%r477, %r660, %r64;
	setp.ne.s32 	%p63, %r477, 0;
	@%p63 bra 	$L__BB0_88;
	ld.volatile.global.u32 	%r478, [match_count];
	setp.ge.u32 	%p64, %r478, %r65;
	@%p64 bra 	$L__BB0_88;
	add.s32 	%r113, %r672, 14;
	setp.gt.u32 	%p65, %r113, %r66;
	@%p65 bra 	$L__BB0_88;
	atom.global.add.u32 	%r479, [match_count], 1;
	mul.wide.u32 	%rd212, %r479, 4;
	add.s64 	%rd213, %rd5, %rd212;
	st.global.u32 	[%rd213], %r113;
$L__BB0_88:
	add.s32 	%r673, %r673, 1;
	add.s32 	%r672, %r672, 16;
	setp.eq.s32 	%p66, %r673, 255;
	@%p66 bra 	$L__BB0_89;
	bra.uni 	$L__BB0_24;
$L__BB0_89:
	setp.eq.s32 	%p67, %r5, 1;
	mov.b32 	%r682, 0;
	@%p67 bra 	$L__BB0_157;
	mov.u32 	%r481, %ntid.x;
	add.s32 	%r69, %r481, -1;
	ld.const.u32 	%r70, [test_bit_32];
	ld.const.u32 	%r71, [max_match_count];
	ld.const.u32 	%r72, [character_count];
	ld.const.u64 	%rd214, [match];
	cvta.to.global.u64 	%rd6, %rd214;
	add.s32 	%r682, %r5, -1;
	add.s32 	%r484, %r376, %r374;
	add.s32 	%r678, %r484, 4;
	neg.s32 	%r677, %r5;
	shl.b32 	%r485, %r1, 19;
	shl.b32 	%r486, %r3, 12;
	add.s32 	%r487, %r485, %r486;
	add.s32 	%r676, %r487, 4097;
	mov.u64 	%rd219, mask_array_32;
	mov.u32 	%r675, %r2;
$L__BB0_91:
	setp.ne.s32 	%p68, %r3, %r69;
	@%p68 bra 	$L__BB0_93;
	add.s32 	%r488, %r675, 32768;
	mul.wide.u32 	%rd215, %r488, 4;
	add.s64 	%rd216, %rd3, %rd215;
	ld.global.u32 	%r680, [%rd216];
	bra.uni 	$L__BB0_94;
$L__BB0_93:
	ld.shared.u32 	%r680, [%r678];
$L__BB0_94:
	add.s32 	%r124, %r676, -1;
	shl.b32 	%r489, %r680, 2;
	cvt.u64.u32 	%rd217, %r489;
	and.b64  	%rd218, %rd217, 12;
	add.s64 	%rd220, %rd219, %rd218;
	ld.const.u32 	%r490, [%rd220];
	shl.b32 	%r491, %r660, 1;
	or.b32  	%r125, %r490, %r491;
	and.b32  	%r492, %r125, %r70;
	setp.ne.s32 	%p69, %r492, 0;
	@%p69 bra 	$L__BB0_97;
	ld.volatile.global.u32 	%r493, [match_count];
	setp.ge.u32 	%p70, %r493, %r71;
	setp.gt.u32 	%p71, %r124, %r72;
	or.pred  	%p72, %p70, %p71;
	@%p72 bra 	$L__BB0_97;
	atom.global.add.u32 	%r494, [match_count], 1;
	mul.wide.u32 	%rd221, %r494, 4;
	add.s64 	%rd222, %rd6, %rd221;
	st.global.u32 	[%rd222], %r124;
$L__BB0_97:
	cvt.u64.u32 	%rd223, %r680;
	and.b64  	%rd224, %rd223, 12;
	add.s64 	%rd226, %rd219, %rd224;
	ld.const.u32 	%r495, [%rd226];
	shl.b32 	%r496, %r125, 1;
	or.b32  	%r126, %r495, %r496;
	and.b32  	%r497, %r126, %r70;
	setp.ne.s32 	%p73, %r497, 0;
	@%p73 bra 	$L__BB0_100;
	ld.volatile.global.u32 	%r498, [match_count];
	setp.ge.u32 	%p74, %r498, %r71;
	setp.ge.u32 	%p75, %r124, %r72;
	or.pred  	%p76, %p74, %p75;
	@%p76 bra 	$L__BB0_100;
	atom.global.add.u32 	%r499, [match_count], 1;
	mul.wide.u32 	%rd227, %r499, 4;
	add.s64 	%rd228, %rd6, %rd227;
	st.global.u32 	[%rd228], %r676;
$L__BB0_100:
	shr.u32 	%r500, %r680, 2;
	cvt.u64.u32 	%rd229, %r500;
	and.b64  	%rd230, %rd229, 12;
	add.s64 	%rd232, %rd219, %rd230;
	ld.const.u32 	%r501, [%rd232];
	shl.b32 	%r502, %r126, 1;
	or.b32  	%r127, %r501, %r502;
	and.b32  	%r503, %r127, %r70;
	setp.ne.s32 	%p77, %r503, 0;
	@%p77 bra 	$L__BB0_104;
	ld.volatile.global.u32 	%r504, [match_count];
	setp.ge.u32 	%p78, %r504, %r71;
	@%p78 bra 	$L__BB0_104;
	add.s32 	%r128, %r676, 1;
	setp.gt.u32 	%p79, %r128, %r72;
	@%p79 bra 	$L__BB0_104;
	atom.global.add.u32 	%r505, [match_count], 1;
	mul.wide.u32 	%rd233, %r505, 4;
	add.s64 	%rd234, %rd6, %rd233;
	st.global.u32 	[%rd234], %r128;
$L__BB0_104:
	shr.u32 	%r506, %r680, 4;
	cvt.u64.u32 	%rd235, %r506;
	and.b64  	%rd236, %rd235, 12;
	add.s64 	%rd238, %rd219, %rd236;
	ld.const.u32 	%r507, [%rd238];
	shl.b32 	%r508, %r127, 1;
	or.b32  	%r129, %r507, %r508;
	and.b32  	%r509, %r129, %r70;
	setp.ne.s32 	%p80, %r509, 0;
	@%p80 bra 	$L__BB0_108;
	ld.volatile.global.u32 	%r510, [match_count];
	setp.ge.u32 	%p81, %r510, %r71;
	@%p81 bra 	$L__BB0_108;
	add.s32 	%r130, %r676, 2;
	setp.gt.u32 	%p82, %r130, %r72;
	@%p82 bra 	$L__BB0_108;
	atom.global.add.u32 	%r511, [match_count], 1;
	mul.wide.u32 	%rd239, %r511, 4;
	add.s64 	%rd240, %rd6, %rd239;
	st.global.u32 	[%rd240], %r130;
$L__BB0_108:
	shr.u32 	%r512, %r680, 6;
	cvt.u64.u32 	%rd241, %r512;
	and.b64  	%rd242, %rd241, 12;
	add.s64 	%rd244, %rd219, %rd242;
	ld.const.u32 	%r513, [%rd244];
	shl.b32 	%r514, %r129, 1;
	or.b32  	%r131, %r513, %r514;
	and.b32  	%r515, %r131, %r70;
	setp.ne.s32 	%p83, %r515, 0;
	@%p83 bra 	$L__BB0_112;
	ld.volatile.global.u32 	%r516, [match_count];
	setp.ge.u32 	%p84, %r516, %r71;
	@%p84 bra 	$L__BB0_112;
	add.s32 	%r132, %r676, 3;
	setp.gt.u32 	%p85, %r132, %r72;
	@%p85 bra 	$L__BB0_112;
	atom.global.add.u32 	%r517, [match_count], 1;
	mul.wide.u32 	%rd245, %r517, 4;
	add.s64 	%rd246, %rd6, %rd245;
	st.global.u32 	[%rd246], %r132;
$L__BB0_112:
	shr.u32 	%r518, %r680, 8;
	cvt.u64.u32 	%rd247, %r518;
	and.b64  	%rd248, %rd247, 12;
	add.s64 	%rd250, %rd219, %rd248;
	ld.const.u32 	%r519, [%rd250];
	shl.b32 	%r520, %r131, 1;
	or.b32  	%r133, %r519, %r520;
	and.b32  	%r521, %r133, %r70;
	setp.ne.s32 	%p86, %r521, 0;
	@%p86 bra 	$L__BB0_116;
	ld.volatile.global.u32 	%r522, [match_count];
	setp.ge.u32 	%p87, %r522, %r71;
	@%p87 bra 	$L__BB0_116;
	add.s32 	%r134, %r676, 4;
	setp.gt.u32 	%p88, %r134, %r72;
	@%p88 bra 	$L__BB0_116;
	atom.global.add.u32 	%r523, [match_count], 1;
	mul.wide.u32 	%rd251, %r523, 4;
	add.s64 	%rd252, %rd6, %rd251;
	st.global.u32 	[%rd252], %r134;
$L__BB0_116:
	shr.u32 	%r524, %r680, 10;
	cvt.u64.u32 	%rd253, %r524;
	and.b64  	%rd254, %rd253, 12;
	add.s64 	%rd256, %rd219, %rd254;
	ld.const.u32 	%r525, [%rd256];
	shl.b32 	%r526, %r133, 1;
	or.b32  	%r135, %r525, %r526;
	and.b32  	%r527, %r135, %r70;
	setp.ne.s32 	%p89, %r527, 0;
	@%p89 bra 	$L__BB0_120;
	ld.volatile.global.u32 	%r528, [match_count];
	setp.ge.u32 	%p90, %r528, %r71;
	@%p90 bra 	$L__BB0_120;
	add.s32 	%r136, %r676, 5;
	setp.gt.u32 	%p91, %r136, %r72;
	@%p91 bra 	$L__BB0_120;
	atom.global.add.u32 	%r529, [match_count], 1;
	mul.wide.u32 	%rd257, %r529, 4;
	add.s64 	%rd258, %rd6, %rd257;
	st.global.u32 	[%rd258], %r136;
$L__BB0_120:
	shr.u32 	%r530, %r680, 12;
	cvt.u64.u32 	%rd259, %r530;
	and.b64  	%rd260, %rd259, 12;
	add.s64 	%rd262, %rd219, %rd260;
	ld.const.u32 	%r531, [%rd262];
	shl.b32 	%r532, %r135, 1;
	or.b32  	%r137, %r531, %r532;
	and.b32  	%r533, %r137, %r70;
	setp.ne.s32 	%p92, %r533, 0;
	@%p92 bra 	$L__BB0_124;
	ld.volatile.global.u32 	%r534, [match_count];
	setp.ge.u32 	%p93, %r534, %r71;
	@%p93 bra 	$L__BB0_124;
	add.s32 	%r138, %r676, 6;
	setp.gt.u32 	%p94, %r138, %r72;
	@%p94 bra 	$L__BB0_124;
	atom.global.add.u32 	%r535, [match_count], 1;
	mul.wide.u32 	%rd263, %r535, 4;
	add.s64 	%rd264, %rd6, %rd263;
	st.global.u32 	[%rd264], %r138;
$L__BB0_124:
	shr.u32 	%r536, %r680, 14;
	cvt.u64.u32 	%rd265, %r536;
	and.b64  	%rd266, %rd265, 12;
	add.s64 	%rd268, %rd219, %rd266;
	ld.const.u32 	%r537, [%rd268];
	shl.b32 	%r538, %r137, 1;
	or.b32  	%r139, %r537, %r538;
	and.b32  	%r539, %r139, %r70;
	setp.ne.s32 	%p95, %r539, 0;
	@%p95 bra 	$L__BB0_128;
	ld.volatile.global.u32 	%r540, [match_count];
	setp.ge.u32 	%p96, %r540, %r71;
	@%p96 bra 	$L__BB0_128;
	add.s32 	%r140, %r676, 7;
	setp.gt.u32 	%p97, %r140, %r72;
	@%p97 bra 	$L__BB0_128;
	atom.global.add.u32 	%r541, [match_count], 1;
	mul.wide.u32 	%rd269, %r541, 4;
	add.s64 	%rd270, %rd6, %rd269;
	st.global.u32 	[%rd270], %r140;
$L__BB0_128:
	shr.u32 	%r542, %r680, 16;
	cvt.u64.u32 	%rd271, %r542;
	and.b64  	%rd272, %rd271, 12;
	add.s64 	%rd274, %rd219, %rd272;
	ld.const.u32 	%r543, [%rd274];
	shl.b32 	%r544, %r139, 1;
	or.b32  	%r141, %r543, %r544;
	and.b32  	%r545, %r141, %r70;
	setp.ne.s32 	%p98, %r545, 0;
	@%p98 bra 	$L__BB0_132;
	ld.volatile.global.u32 	%r546, [match_count];
	setp.ge.u32 	%p99, %r546, %r71;
	@%p99 bra 	$L__BB0_132;
	add.s32 	%r142, %r676, 8;
	setp.gt.u32 	%p100, %r142, %r72;
	@%p100 bra 	$L__BB0_132;
	atom.global.add.u32 	%r547, [match_count], 1;
	mul.wide.u32 	%rd275, %r547, 4;
	add.s64 	%rd276, %rd6, %rd275;
	st.global.u32 	[%rd276], %r142;
$L__BB0_132:
	shr.u32 	%r548, %r680, 18;
	cvt.u64.u32 	%rd277, %r548;
	and.b64  	%rd278, %rd277, 12;
	add.s64 	%rd280, %rd219, %rd278;
	ld.const.u32 	%r549, [%rd280];
	shl.b32 	%r550, %r141, 1;
	or.b32  	%r143, %r549, %r550;
	and.b32  	%r551, %r143, %r70;
	setp.ne.s32 	%p101, %r551, 0;
	@%p101 bra 	$L__BB0_136;
	ld.volatile.global.u32 	%r552, [match_count];
	setp.ge.u32 	%p102, %r552, %r71;
	@%p102 bra 	$L__BB0_136;
	add.s32 	%r144, %r676, 9;
	setp.gt.u32 	%p103, %r144, %r72;
	@%p103 bra 	$L__BB0_136;
	atom.global.add.u32 	%r553, [match_count], 1;
	mul.wide.u32 	%rd281, %r553, 4;
	add.s64 	%rd282, %rd6, %rd281;
	st.global.u32 	[%rd282], %r144;
$L__BB0_136:
	shr.u32 	%r554, %r680, 20;
	cvt.u64.u32 	%rd283, %r554;
	and.b64  	%rd284, %rd283, 12;
	add.s64 	%rd286, %rd219, %rd284;
	ld.const.u32 	%r555, [%rd286];
	shl.b32 	%r556, %r143, 1;
	or.b32  	%r145, %r555, %r556;
	and.b32  	%r557, %r145, %r70;
	setp.ne.s32 	%p104, %r557, 0;
	@%p104 bra 	$L__BB0_140;
	ld.volatile.global.u32 	%r558, [match_count];
	setp.ge.u32 	%p105, %r558, %r71;
	@%p105 bra 	$L__BB0_140;
	add.s32 	%r146, %r676, 10;
	setp.gt.u32 	%p106, %r146, %r72;
	@%p106 bra 	$L__BB0_140;
	atom.global.add.u32 	%r559, [match_count], 1;
	mul.wide.u32 	%rd287, %r559, 4;
	add.s64 	%rd288, %rd6, %rd287;
	st.global.u32 	[%rd288], %r146;
$L__BB0_140:
	shr.u32 	%r560, %r680, 22;
	cvt.u64.u32 	%rd289, %r560;
	and.b64  	%rd290, %rd289, 12;
	add.s64 	%rd292, %rd219, %rd290;
	ld.const.u32 	%r561, [%rd292];
	shl.b32 	%r562, %r145, 1;
	or.b32  	%r147, %r561, %r562;
	and.b32  	%r563, %r147, %r70;
	setp.ne.s32 	%p107, %r563, 0;
	@%p107 bra 	$L__BB0_144;
	ld.volatile.global.u32 	%r564, [match_count];
	setp.ge.u32 	%p108, %r564, %r71;
	@%p108 bra 	$L__BB0_144;
	add.s32 	%r148, %r676, 11;
	setp.gt.u32 	%p109, %r148, %r72;
	@%p109 bra 	$L__BB0_144;
	atom.global.add.u32 	%r565, [match_count], 1;
	mul.wide.u32 	%rd293, %r565, 4;
	add.s64 	%rd294, %rd6, %rd293;
	st.global.u32 	[%rd294], %r148;
$L__BB0_144:
	shr.u32 	%r566, %r680, 24;
	cvt.u64.u32 	%rd295, %r566;
	and.b64  	%rd296, %rd295, 12;
	add.s64 	%rd298, %rd219, %rd296;
	ld.const.u32 	%r567, [%rd298];
	shl.b32 	%r568, %r147, 1;
	or.b32  	%r149, %r567, %r568;
	and.b32  	%r569, %r149, %r70;
	setp.ne.s32 	%p110, %r569, 0;
	@%p110 bra 	$L__BB0_148;
	ld.volatile.global.u32 	%r570, [match_count];
	setp.ge.u32 	%p111, %r570, %r71;
	@%p111 bra 	$L__BB0_148;
	add.s32 	%r150, %r676, 12;
	setp.gt.u32 	%p112, %r150, %r72;
	@%p112 bra 	$L__BB0_148;
	atom.global.add.u32 	%r571, [match_count], 1;
	mul.wide.u32 	%rd299, %r571, 4;
	add.s64 	%rd300, %rd6, %rd299;
	st.global.u32 	[%rd300], %r150;
$L__BB0_148:
	shr.u32 	%r572, %r680, 26;
	cvt.u64.u32 	%rd301, %r572;
	and.b64  	%rd302, %rd301, 12;
	add.s64 	%rd304, %rd219, %rd302;
	ld.const.u32 	%r573, [%rd304];
	shl.b32 	%r574, %r149, 1;
	or.b32  	%r151, %r573, %r574;
	and.b32  	%r575, %r151, %r70;
	setp.ne.s32 	%p113, %r575, 0;
	@%p113 bra 	$L__BB0_152;
	ld.volatile.global.u32 	%r576, [match_count];
	setp.ge.u32 	%p114, %r576, %r71;
	@%p114 bra 	$L__BB0_152;
	add.s32 	%r152, %r676, 13;
	setp.gt.u32 	%p115, %r152, %r72;
	@%p115 bra 	$L__BB0_152;
	atom.global.add.u32 	%r577, [match_count], 1;
	mul.wide.u32 	%rd305, %r577, 4;
	add.s64 	%rd306, %rd6, %rd305;
	st.global.u32 	[%rd306], %r152;
$L__BB0_152:
	shr.u32 	%r578, %r680, 30;
	mul.wide.u32 	%rd307, %r578, 4;
	add.s64 	%rd309, %rd219, %rd307;
	ld.const.u32 	%r579, [%rd309];
	shl.b32 	%r580, %r151, 1;
	or.b32  	%r660, %r579, %r580;
	and.b32  	%r581, %r660, %r70;
	setp.ne.s32 	%p116, %r581, 0;
	@%p116 bra 	$L__BB0_156;
	ld.volatile.global.u32 	%r582, [match_count];
	setp.ge.u32 	%p117, %r582, %r71;
	@%p117 bra 	$L__BB0_156;
	add.s32 	%r154, %r676, 14;
	setp.gt.u32 	%p118, %r154, %r72;
	@%p118 bra 	$L__BB0_156;
	atom.global.add.u32 	%r583, [match_count], 1;
	mul.wide.u32 	%rd310, %r583, 4;
	add.s64 	%rd311, %rd6, %rd310;
	st.global.u32 	[%rd311], %r154;
$L__BB0_156:
	add.s32 	%r678, %r678, 512;
	add.s32 	%r677, %r677, 1;
	add.s32 	%r676, %r676, 16;
	add.s32 	%r675, %r675, 128;
	setp.ne.s32 	%p119, %r677, -1;
	@%p119 bra 	$L__BB0_91;
$L__BB0_157:
	mov.u32 	%r584, %ntid.x;
	add.s32 	%r585, %r584, -1;
	setp.ne.s32 	%p120, %r3, %r585;
	@%p120 bra 	$L__BB0_159;
	shl.b32 	%r591, %r682, 7;
	add.s32 	%r592, %r2, %r591;
	add.s32 	%r593, %r592, 32768;
	mul.wide.u32 	%rd312, %r593, 4;
	add.s64 	%rd313, %rd3, %rd312;
	ld.global.u32 	%r683, [%rd313];
	bra.uni 	$L__BB0_160;
$L__BB0_159:
	shl.b32 	%r586, %r682, 9;
	add.s32 	%r588, %r374, %r586;
	add.s32 	%r590, %r588, %r376;
	ld.shared.u32 	%r683, [%r590+4];
$L__BB0_160:
	setp.eq.s32 	%p121, %r21, %r22;
	@%p121 bra 	$L__BB0_187;
	ld.const.u32 	%r164, [test_bit_32];
	ld.const.u32 	%r165, [max_match_count];
	ld.const.u32 	%r166, [character_count];
	ld.const.u64 	%rd314, [match];
	cvta.to.global.u64 	%rd7, %rd314;
	sub.s32 	%r595, %r21, %r22;
	max.u32 	%r167, %r595, 1;
	and.b32  	%r168, %r167, 3;
	setp.lt.u32 	%p122, %r595, 4;
	mov.b32 	%r688, 0;
	@%p122 bra 	$L__BB0_180;
	and.b32  	%r688, %r167, -4;
	neg.s32 	%r686, %r688;
	shl.b32 	%r597, %r1, 19;
	shl.b32 	%r598, %r3, 12;
	add.s32 	%r599, %r597, %r598;
	shl.b32 	%r600, %r682, 4;
	add.s32 	%r601, %r599, %r600;
	add.s32 	%r684, %r601, 4096;
	mov.b32 	%r685, 4;
	mov.u64 	%rd317, mask_array_32;
$L__BB0_163:
	add.s32 	%r602, %r685, -4;
	shr.u32 	%r603, %r683, %r602;
	shl.b32 	%r604, %r603, 2;
	cvt.u64.u32 	%rd315, %r604;
	and.b64  	%rd316, %rd315, 12;
	add.s64 	%rd318, %rd317, %rd316;
	ld.const.u32 	%r605, [%rd318];
	shl.b32 	%r606, %r660, 1;
	or.b32  	%r176, %r605, %r606;
	and.b32  	%r607, %r176, %r164;
	setp.ne.s32 	%p123, %r607, 0;
	@%p123 bra 	$L__BB0_167;
	ld.volatile.global.u32 	%r608, [match_count];
	setp.ge.u32 	%p124, %r608, %r165;
	@%p124 bra 	$L__BB0_167;
	setp.gt.u32 	%p125, %r684, %r166;
	@%p125 bra 	$L__BB0_167;
	atom.global.add.u32 	%r609, [match_count], 1;
	mul.wide.u32 	%rd319, %r609, 4;
	add.s64 	%rd320, %rd7, %rd319;
	st.global.u32 	[%rd320], %r684;
$L__BB0_167:
	add.s32 	%r610, %r685, -2;
	shr.u32 	%r611, %r683, %r610;
	shl.b32 	%r612, %r611, 2;
	cvt.u64.u32 	%rd321, %r612;
	and.b64  	%rd322, %rd321, 12;
	add.s64 	%rd324, %rd317, %rd322;
	ld.const.u32 	%r613, [%rd324];
	shl.b32 	%r614, %r176, 1;
	or.b32  	%r177, %r613, %r614;
	and.b32  	%r615, %r177, %r164;
	setp.ne.s32 	%p126, %r615, 0;
	@%p126 bra 	$L__BB0_171;
	ld.volatile.global.u32 	%r616, [match_count];
	setp.ge.u32 	%p127, %r616, %r165;
	@%p127 bra 	$L__BB0_171;
	add.s32 	%r178, %r684, 1;
	setp.gt.u32 	%p128, %r178, %r166;
	@%p128 bra 	$L__BB0_171;
	atom.global.add.u32 	%r617, [match_count], 1;
	mul.wide.u32 	%rd325, %r617, 4;
	add.s64 	%rd326, %rd7, %rd325;
	st.global.u32 	[%rd326], %r178;
$L__BB0_171:
	shr.u32 	%r618, %r683, %r685;
	shl.b32 	%r619, %r618, 2;
	cvt.u64.u32 	%rd327, %r619;
	and.b64  	%rd328, %rd327, 12;
	add.s64 	%rd330, %rd317, %rd328;
	ld.const.u32 	%r620, [%rd330];
	shl.b32 	%r621, %r177, 1;
	or.b32  	%r179, %r620, %r621;
	and.b32  	%r622, %r179, %r164;
	setp.ne.s32 	%p129, %r622, 0;
	@%p129 bra 	$L__BB0_175;
	ld.volatile.global.u32 	%r623, [match_count];
	setp.ge.u32 	%p130, %r623, %r165;
	@%p130 bra 	$L__BB0_175;
	add.s32 	%r180, %r684, 2;
	setp.gt.u32 	%p131, %r180, %r166;
	@%p131 bra 	$L__BB0_175;
	atom.global.add.u32 	%r624, [match_count], 1;
	mul.wide.u32 	%rd331, %r624, 4;
	add.s64 	%rd332, %rd7, %rd331;
	st.global.u32 	[%rd332], %r180;
$L__BB0_175:
	add.s32 	%r625, %r685, 2;
	shr.u32 	%r626, %r683, %r625;
	shl.b32 	%r627, %r626, 2;
	cvt.u64.u32 	%rd333, %r627;
	and.b64  	%rd334, %rd333, 12;
	add.s64 	%rd336, %rd317, %rd334;
	ld.const.u32 	%r628, [%rd336];
	shl.b32 	%r629, %r179, 1;
	or.b32  	%r660, %r628, %r629;
	and.b32  	%r630, %r660, %r164;
	setp.ne.s32 	%p132, %r630, 0;
	@%p132 bra 	$L__BB0_179;
	ld.volatile.global.u32 	%r631, [match_count];
	setp.ge.u32 	%p133, %r631, %r165;
	@%p133 bra 	$L__BB0_179;
	add.s32 	%r182, %r684, 3;
	setp.gt.u32 	%p134, %r182, %r166;
	@%p134 bra 	$L__BB0_179;
	atom.global.add.u32 	%r632, [match_count], 1;
	mul.wide.u32 	%rd337, %r632, 4;
	add.s64 	%rd338, %rd7, %rd337;
	st.global.u32 	[%rd338], %r182;
$L__BB0_179:
	add.s32 	%r686, %r686, 4;
	add.s32 	%r685, %r685, 8;
	add.s32 	%r684, %r684, 4;
	setp.ne.s32 	%p135, %r686, 0;
	@%p135 bra 	$L__BB0_163;
$L__BB0_180:
	setp.eq.s32 	%p136, %r168, 0;
	@%p136 bra 	$L__BB0_187;
	shl.b32 	%r633, %r1, 19;
	add.s32 	%r634, %r688, %r633;
	shl.b32 	%r635, %r3, 12;
	add.s32 	%r636, %r634, %r635;
	shl.b32 	%r637, %r682, 4;
	add.s32 	%r692, %r636, %r637;
	shl.b32 	%r691, %r688, 1;
	neg.s32 	%r690, %r168;
	mov.u64 	%rd341, mask_array_32;
$L__BB0_182:
	.pragma "nounroll";
	shr.u32 	%r638, %r683, %r691;
	shl.b32 	%r639, %r638, 2;
	cvt.u64.u32 	%rd339, %r639;
	and.b64  	%rd340, %rd339, 12;
	add.s64 	%rd342, %rd341, %rd340;
	ld.const.u32 	%r640, [%rd342];
	shl.b32 	%r641, %r660, 1;
	or.b32  	%r660, %r640, %r641;
	and.b32  	%r642, %r660, %r164;
	setp.ne.s32 	%p137, %r642, 0;
	@%p137 bra 	$L__BB0_186;
	ld.volatile.global.u32 	%r643, [match_count];
	setp.ge.u32 	%p138, %r643, %r165;
	@%p138 bra 	$L__BB0_186;
	add.s32 	%r196, %r692, 4096;
	setp.gt.u32 	%p139, %r196, %r166;
	@%p139 bra 	$L__BB0_186;
	atom.global.add.u32 	%r644, [match_count], 1;
	mul.wide.u32 	%rd343, %r644, 4;
	add.s64 	%rd344, %rd7, %rd343;
	st.global.u32 	[%rd344], %r196;
$L__BB0_186:
	add.s32 	%r692, %r692, 1;
	add.s32 	%r691, %r691, 2;
	add.s32 	%r690, %r690, 1;
	setp.ne.s32 	%p140, %r690, 0;
	@%p140 bra 	$L__BB0_182;
$L__BB0_187:
	ret;

}
	// .globl	_Z13agrepKernel32ILj1EEvv
.visible .entry _Z13agrepKernel32ILj1EEvv()
{
	.reg .pred 	%p<139>;
	.reg .b32 	%r<1039>;
	.reg .b64 	%rd<320>;

	mov.u32 	%r1, %ctaid.x;
	shl.b32 	%r2, %r1, 15;
	mov.u32 	%r3, %tid.x;
	or.b32  	%r4, %r2, %r3;
	ld.const.u32 	%r5, [overlapping_scodon_count];
	setp.eq.s32 	%p1, %r5, 1;
	mov.b32 	%r1012, 0;
	mov.b32 	%r1007, -1;
	mov.b32 	%r1006, -2;
	ld.const.u64 	%rd1, [scodon];
	@%p1 bra 	$L__BB1_3;
	cvta.to.global.u64 	%rd2, %rd1;
	add.s32 	%r1012, %r5, -1;
	neg.s32 	%r977, %r5;
	shl.b32 	%r258, %r3, 2;
	mov.u32 	%r259, scodon_header;
	add.s32 	%r978, %r259, %r258;
	mov.b32 	%r1006, -2;
	mov.b32 	%r1007, -1;
	mov.u64 	%rd12, mask_array_32;
	mov.u32 	%r976, %r4;
$L__BB1_2:
	mul.wide.u32 	%rd8, %r976, 4;
	add.s64 	%rd9, %rd2, %rd8;
	ld.global.u32 	%r260, [%rd9];
	shl.b32 	%r261, %r260, 2;
	cvt.u64.u32 	%rd10, %r261;
	and.b64  	%rd11, %rd10, 12;
	add.s64 	%rd13, %rd12, %rd11;
	ld.const.u32 	%r262, [%rd13];
	shl.b32 	%r263, %r1007, 1;
	or.b32  	%r264, %r262, %r263;
	shl.b32 	%r265, %r1006, 1;
	or.b32  	%r266, %r265, %r262;
	and.b32  	%r267, %r1007, %r264;
	shl.b32 	%r268, %r267, 1;
	and.b32  	%r269, %r266, %r268;
	and.b32  	%r270, %r269, %r1007;
	shr.u32 	%r271, %r260, 2;
	cvt.u64.u32 	%rd14, %r260;
	and.b64  	%rd15, %rd14, 12;
	add.s64 	%rd16, %rd12, %rd15;
	ld.const.u32 	%r272, [%rd16];
	shl.b32 	%r273, %r264, 1;
	or.b32  	%r274, %r272, %r273;
	shl.b32 	%r275, %r270, 1;
	or.b32  	%r276, %r275, %r272;
	and.b32  	%r277, %r264, %r274;
	shl.b32 	%r278, %r277, 1;
	and.b32  	%r279, %r276, %r278;
	and.b32  	%r280, %r279, %r264;
	shr.u32 	%r281, %r260, 4;
	cvt.u64.u32 	%rd17, %r271;
	and.b64  	%rd18, %rd17, 12;
	add.s64 	%rd19, %rd12, %rd18;
	ld.const.u32 	%r282, [%rd19];
	shl.b32 	%r283, %r274, 1;
	or.b32  	%r284, %r282, %r283;
	shl.b32 	%r285, %r280, 1;
	or.b32  	%r286, %r285, %r282;
	and.b32  	%r287, %r274, %r284;
	shl.b32 	%r288, %r287, 1;
	and.b32  	%r289, %r286, %r288;
	and.b32  	%r290, %r289, %r274;
	shr.u32 	%r291, %r260, 6;
	cvt.u64.u32 	%rd20, %r281;
	and.b64  	%rd21, %rd20, 12;
	add.s64 	%rd22, %rd12, %rd21;
	ld.const.u32 	%r292, [%rd22];
	shl.b32 	%r293, %r284, 1;
	or.b32  	%r294, %r292, %r293;
	shl.b32 	%r295, %r290, 1;
	or.b32  	%r296, %r295, %r292;
	and.b32  	%r297, %r284, %r294;
	shl.b32 	%r298, %r297, 1;
	and.b32  	%r299, %r296, %r298;
	and.b32  	%r300, %r299, %r284;
	shr.u32 	%r301, %r260, 8;
	cvt.u64.u32 	%rd23, %r291;
	and.b64  	%rd24, %rd23, 12;
	add.s64 	%rd25, %rd12, %rd24;
	ld.const.u32 	%r302, [%rd25];
	shl.b32 	%r303, %r294, 1;
	or.b32  	%r304, %r302, %r303;
	shl.b32 	%r305, %r300, 1;
	or.b32  	%r306, %r305, %r302;
	and.b32  	%r307, %r294, %r304;
	shl.b32 	%r308, %r307, 1;
	and.b32  	%r309, %r306, %r308;
	and.b32  	%r310, %r309, %r294;
	shr.u32 	%r311, %r260, 10;
	cvt.u64.u32 	%rd26, %r301;
	and.b64  	%rd27, %rd26, 12;
	add.s64 	%rd28, %rd12, %rd27;
	ld.const.u32 	%r312, [%rd28];
	shl.b32 	%r313, %r304, 1;
	or.b32  	%r314, %r312, %r313;
	shl.b32 	%r315, %r310, 1;
	or.b32  	%r316, %r315, %r312;
	and.b32  	%r317, %r304, %r314;
	shl.b32 	%r318, %r317, 1;
	and.b32  	%r319, %r316, %r318;
	and.b32  	%r320, %r319, %r304;
	shr.u32 	%r321, %r260, 12;
	cvt.u64.u32 	%rd29, %r311;
	and.b64  	%rd30, %rd29, 12;
	add.s64 	%rd31, %rd12, %rd30;
	ld.const.u32 	%r322, [%rd31];
	shl.b32 	%r323, %r314, 1;
	or.b32  	%r324, %r322, %r323;
	shl.b32 	%r325, %r320, 1;
	or.b32  	%r326, %r325, %r322;
	and.b32  	%r327, %r314, %r324;
	shl.b32 	%r328, %r327, 1;
	and.b32  	%r329, %r326, %r328;
	and.b32  	%r330, %r329, %r314;
	shr.u32 	%r331, %r260, 14;
	cvt.u64.u32 	%rd32, %r321;
	and.b64  	%rd33, %rd32, 12;
	add.s64 	%rd34, %rd12, %rd33;
	ld.const.u32 	%r332, [%rd34];
	shl.b32 	%r333, %r324, 1;
	or.b32  	%r334, %r332, %r333;
	shl.b32 	%r335, %r330, 1;
	or.b32  	%r336, %r335, %r332;
	and.b32  	%r337, %r324, %r334;
	shl.b32 	%r338, %r337, 1;
	and.b32  	%r339, %r336, %r338;
	and.b32  	%r340, %r339, %r324;
	shr.u32 	%r341, %r260, 16;
	cvt.u64.u32 	%rd35, %r331;
	and.b64  	%rd36, %rd35, 12;
	add.s64 	%rd37, %rd12, %rd36;
	ld.const.u32 	%r342, [%rd37];
	shl.b32 	%r343, %r334, 1;
	or.b32  	%r344, %r342, %r343;
	shl.b32 	%r345, %r340, 1;
	or.b32  	%r346, %r345, %r342;
	and.b32  	%r347, %r334, %r344;
	shl.b32 	%r348, %r347, 1;
	and.b32  	%r349, %r346, %r348;
	and.b32  	%r350, %r349, %r334;
	shr.u32 	%r351, %r260, 18;
	cvt.u64.u32 	%rd38, %r341;
	and.b64  	%rd39, %rd38, 12;
	add.s64 	%rd40, %rd12, %rd39;
	ld.const.u32 	%r352, [%rd40];
	shl.b32 	%r353, %r344, 1;
	or.b32  	%r354, %r352, %r353;
	shl.b32 	%r355, %r350, 1;
	or.b32  	%r356, %r355, %r352;
	and.b32  	%r357, %r344, %r354;
	shl.b32 	%r358, %r357, 1;
	and.b32  	%r359, %r356, %r358;
	and.b32  	%r360, %r359, %r344;
	shr.u32 	%r361, %r260, 20;
	cvt.u64.u32 	%rd41, %r351;
	and.b64  	%rd42, %rd41, 12;
	add.s64 	%rd43, %rd12, %rd42;
	ld.const.u32 	%r362, [%rd43];
	shl.b32 	%r363, %r354, 1;
	or.b32  	%r364, %r362, %r363;
	shl.b32 	%r365, %r360, 1;
	or.b32  	%r366, %r365, %r362;
	and.b32  	%r367, %r354, %r364;
	shl.b32 	%r368, %r367, 1;
	and.b32  	%r369, %r366, %r368;
	and.b32  	%r370, %r369, %r354;
	shr.u32 	%r371, %r260, 22;
	cvt.u64.u32 	%rd44, %r361;
	and.b64  	%rd45, %rd44, 12;
	add.s64 	%rd46, %rd12, %rd45;
	ld.const.u32 	%r372, [%rd46];
	shl.b32 	%r373, %r364, 1;
	or.b32  	%r374, %r372, %r373;
	shl.b32 	%r375, %r370, 1;
	or.b32  	%r376, %r375, %r372;
	and.b32  	%r377, %r364, %r374;
	shl.b32 	%r378, %r377, 1;
	and.b32  	%r379, %r376, %r378;
	and.b32  	%r380, %r379, %r364;
	shr.u32 	%r381, %r260, 24;
	cvt.u64.u32 	%rd47, %r371;
	and.b64  	%rd48, %rd47, 12;
	add.s64 	%rd49, %rd12, %rd48;
	ld.const.u32 	%r382, [%rd49];
	shl.b32 	%r383, %r374, 1;
	or.b32  	%r384, %r382, %r383;
	shl.b32 	%r385, %r380, 1;
	or.b32  	%r386, %r385, %r382;
	and.b32  	%r387, %r374, %r384;
	shl.b32 	%r388, %r387, 1;
	and.b32  	%r389, %r386, %r388;
	and.b32  	%r390, %r389, %r374;
	shr.u32 	%r391, %r260, 26;
	cvt.u64.u32 	%rd50, %r381;
	and.b64  	%rd51, %rd50, 12;
	add.s64 	%rd52, %rd12, %rd51;
	ld.const.u32 	%r392, [%rd52];
	shl.b32 	%r393, %r384, 1;
	or.b32  	%r394, %r392, %r393;
	shl.b32 	%r395, %r390, 1;
	or.b32  	%r396, %r395, %r392;
	and.b32  	%r397, %r384, %r394;
	shl.b32 	%r398, %r397, 1;
	and.b32  	%r399, %r396, %r398;
	and.b32  	%r400, %r399, %r384;
	cvt.u64.u32 	%rd53, %r391;
	and.b64  	%rd54, %rd53, 12;
	add.s64 	%rd55, %rd12, %rd54;
	ld.const.u32 	%r401, [%rd55];
	shl.b32 	%r402, %r394, 1;
	or.b32  	%r403, %r401, %r402;
	shl.b32 	%r404, %r400, 1;
	or.b32  	%r405, %r404, %r401;
	and.b32  	%r406, %r394, %r403;
	shl.b32 	%r407, %r406, 1;
	and.b32  	%r408, %r405, %r407;
	and.b32  	%r409, %r408, %r394;
	shr.u32 	%r410, %r260, 30;
	mul.wide.u32 	%rd56, %r410, 4;
	add.s64 	%rd57, %rd12, %rd56;
	ld.const.u32 	%r411, [%rd57];
	shl.b32 	%r412, %r403, 1;
	or.b32  	%r1007, %r411, %r412;
	shl.b32 	%r413, %r409, 1;
	or.b32  	%r414, %r413, %r411;
	and.b32  	%r415, %r403, %r1007;
	shl.b32 	%r416, %r415, 1;
	and.b32  	%r417, %r414, %r416;
	and.b32  	%r1006, %r417, %r403;
	st.shared.u32 	[%r978], %r260;
	add.s32 	%r978, %r978, 512;
	add.s32 	%r977, %r977, 1;
	add.s32 	%r976, %r976, 128;
	setp.ne.s32 	%p2, %r977, -1;
	@%p2 bra 	$L__BB1_2;
$L__BB1_3:
	cvta.to.global.u64 	%rd3, %rd1;
	shl.b32 	%r419, %r1012, 7;
	add.s32 	%r1010, %r419, %r4;
	mul.wide.u32 	%rd58, %r1010, 4;
	add.s64 	%rd59, %rd3, %rd58;
	ld.global.u32 	%r23, [%rd59];
	ld.const.u32 	%r420, [overlapping_character_count];
	add.s32 	%r24, %r420, 16;
	shl.b32 	%r25, %r5, 4;
	setp.eq.s32 	%p3, %r24, %r25;
	mov.b32 	%r996, 0;
	@%p3 bra 	$L__BB1_12;
	sub.s32 	%r423, %r24, %r25;
	max.u32 	%r996, %r423, 1;
	and.b32  	%r27, %r996, 3;
	setp.lt.u32 	%p4, %r423, 4;
	mov.b32 	%r986, 0;
	@%p4 bra 	$L__BB1_7;
	and.b32  	%r986, %r996, -4;
	neg.s32 	%r998, %r986;
	mov.b32 	%r997, 4;
	mov.u64 	%rd62, mask_array_32;
$L__BB1_6:
	.pragma "nounroll";
	add.s32 	%r425, %r997, -4;
	shr.u32 	%r426, %r23, %r425;
	shl.b32 	%r427, %r426, 2;
	cvt.u64.u32 	%rd60, %r427;
	and.b64  	%rd61, %rd60, 12;
	add.s64 	%rd63, %rd62, %rd61;
	ld.const.u32 	%r428, [%rd63];
	shl.b32 	%r429, %r1007, 1;
	or.b32  	%r430, %r428, %r429;
	shl.b32 	%r431, %r1006, 1;
	or.b32  	%r432, %r431, %r428;
	and.b32  	%r433, %r1007, %r430;
	shl.b32 	%r434, %r433, 1;
	and.b32  	%r435, %r432, %r434;
	and.b32  	%r436, %r435, %r1007;
	add.s32 	%r437, %r997, -2;
	shr.u32 	%r438, %r23, %r437;
	shl.b32 	%r439, %r438, 2;
	cvt.u64.u32 	%rd64, %r439;
	and.b64  	%rd65, %rd64, 12;
	add.s64 	%rd66, %rd62, %rd65;
	ld.const.u32 	%r440, [%rd66];
	shl.b32 	%r441, %r430, 1;
	or.b32  	%r442, %r440, %r441;
	shl.b32 	%r443, %r436, 1;
	or.b32  	%r444, %r443, %r440;
	and.b32  	%r445, %r430, %r442;
	shl.b32 	%r446, %r445, 1;
	and.b32  	%r447, %r444, %r446;
	and.b32  	%r448, %r447, %r430;
	add.s32 	%r449, %r997, 2;
	shr.u32 	%r450, %r23, %r997;
	shl.b32 	%r451, %r450, 2;
	cvt.u64.u32 	%rd67, %r451;
	and.b64  	%rd68, %rd67, 12;
	add.s64 	%rd69, %rd62, %rd68;
	ld.const.u32 	%r452, [%rd69];
	shl.b32 	%r453, %r442, 1;
	or.b32  	%r454, %r452, %r453;
	shl.b32 	%r455, %r448, 1;
	or.b32  	%r456, %r455, %r452;
	and.b32  	%r457, %r442, %r454;
	shl.b32 	%r458, %r457, 1;
	and.b32  	%r459, %r456, %r458;
	and.b32  	%r460, %r459, %r442;
	shr.u32 	%r461, %r23, %r449;
	shl.b32 	%r462, %r461, 2;
	cvt.u64.u32 	%rd70, %r462;
	and.b64  	%rd71, %rd70, 12;
	add.s64 	%rd72, %rd62, %rd71;
	ld.const.u32 	%r463, [%rd72];
	shl.b32 	%r464, %r454, 1;
	or.b32  	%r1007, %r463, %r464;
	shl.b32 	%r465, %r460, 1;
	or.b32  	%r466, %r465, %r463;
	and.b32  	%r467, %r454, %r1007;
	shl.b32 	%r468, %r467, 1;
	and.b32  	%r469, %r466, %r468;
	and.b32  	%r1006, %r469, %r454;
	add.s32 	%r998, %r998, 4;
	add.s32 	%r997, %r997, 8;
	setp.eq.s32 	%p5, %r998, 0;
	@%p5 bra 	$L__BB1_7;
	bra.uni 	$L__BB1_6;
$L__BB1_7:
	setp.eq.s32 	%p6, %r27, 0;
	@%p6 bra 	$L__BB1_12;
	setp.eq.s32 	%p7, %r27, 1;
	@%p7 bra 	$L__BB1_10;
	shl.b32 	%r471, %r986, 1;
	shr.u32 	%r472, %r23, %r471;
	shl.b32 	%r473, %r472, 2;
	cvt.u64.u32 	%rd73, %r473;
	and.b64  	%rd74, %rd73, 12;
	mov.u64 	%rd75, mask_array_32;
	add.s64 	%rd76, %rd75, %rd74;
	ld.const.u32 	%r474, [%rd76];
	shl.b32 	%r475, %r1007, 1;
	or.b32  	%r476, %r474, %r475;
	shl.b32 	%r477, %r1006, 1;
	or.b32  	%r478, %r477, %r474;
	and.b32  	%r479, %r1007, %r476;
	shl.b32 	%r480, %r479, 1;
	and.b32  	%r481, %r478, %r480;
	and.b32  	%r482, %r481, %r1007;
	add.s32 	%r483, %r471, 2;
	shr.u32 	%r484, %r23, %r483;
	shl.b32 	%r485, %r484, 2;
	cvt.u64.u32 	%rd77, %r485;
	and.b64  	%rd78, %rd77, 12;
	add.s64 	%rd79, %rd75, %rd78;
	ld.const.u32 	%r486, [%rd79];
	shl.b32 	%r487, %r476, 1;
	or.b32  	%r1007, %r486, %r487;
	shl.b32 	%r488, %r482, 1;
	or.b32  	%r489, %r488, %r486;
	and.b32  	%r490, %r476, %r1007;
	shl.b32 	%r491, %r490, 1;
	and.b32  	%r492, %r489, %r491;
	and.b32  	%r1006, %r492, %r476;
	sub.s32 	%r986, %r483, %r986;
$L__BB1_10:
	and.b32  	%r493, %r996, 1;
	setp.eq.b32 	%p8, %r493, 1;
	not.pred 	%p9, %p8;
	@%p9 bra 	$L__BB1_12;
	shl.b32 	%r494, %r986, 1;
	shr.u32 	%r495, %r23, %r494;
	shl.b32 	%r496, %r495, 2;
	cvt.u64.u32 	%rd80, %r496;
	and.b64  	%rd81, %rd80, 12;
	mov.u64 	%rd82, mask_array_32;
	add.s64 	%rd83, %rd82, %rd81;
	ld.const.u32 	%r497, [%rd83];
	shl.b32 	%r498, %r1007, 1;
	or.b32  	%r43, %r497, %r498;
	shl.b32 	%r499, %r1006, 1;
	or.b32  	%r500, %r499, %r497;
	and.b32  	%r501, %r1007, %r43;
	shl.b32 	%r502, %r501, 1;
	and.b32  	%r503, %r500, %r502;
	and.b32  	%r1006, %r503, %r1007;
	mov.u32 	%r1007, %r43;
$L__BB1_12:
	setp.gt.u32 	%p10, %r996, 15;
	@%p10 bra 	$L__BB1_19;
	ld.const.u32 	%r48, [test_bit_32];
	ld.const.u32 	%r49, [max_match_count];
	mad.lo.s32 	%r504, %r3, 255, %r4;
	add.s32 	%r505, %r1012, %r504;
	shl.b32 	%r506, %r505, 4;
	ld.const.u32 	%r50, [character_count];
	ld.const.u64 	%rd84, [match];
	cvta.to.global.u64 	%rd4, %rd84;
	add.s32 	%r1002, %r996, %r506;
	shl.b32 	%r1001, %r996, 1;
	mov.u64 	%rd87, mask_array_32;
$L__BB1_14:
	mov.u32 	%r64, %r1007;
	shr.u32 	%r507, %r23, %r1001;
	shl.b32 	%r508, %r507, 2;
	cvt.u64.u32 	%rd85, %r508;
	and.b64  	%rd86, %rd85, 12;
	add.s64 	%rd88, %rd87, %rd86;
	ld.const.u32 	%r509, [%rd88];
	shl.b32 	%r510, %r64, 1;
	or.b32  	%r1007, %r509, %r510;
	shl.b32 	%r511, %r1006, 1;
	or.b32  	%r512, %r511, %r509;
	and.b32  	%r513, %r64, %r1007;
	shl.b32 	%r514, %r513, 1;
	and.b32  	%r515, %r512, %r514;
	and.b32  	%r1006, %r515, %r64;
	and.b32  	%r516, %r48, %r1006;
	setp.ne.s32 	%p11, %r516, 0;
	@%p11 bra 	$L__BB1_18;
	ld.volatile.global.u32 	%r517, [match_count];
	setp.ge.u32 	%p12, %r517, %r49;
	@%p12 bra 	$L__BB1_18;
	setp.gt.u32 	%p13, %r1002, %r50;
	@%p13 bra 	$L__BB1_18;
	atom.global.add.u32 	%r518, [match_count], 1;
	mul.wide.u32 	%rd89, %r518, 4;
	add.s64 	%rd90, %rd4, %rd89;
	st.global.u32 	[%rd90], %r1002;
$L__BB1_18:
	add.s32 	%r996, %r996, 1;
	add.s32 	%r1002, %r1002, 1;
	add.s32 	%r1001, %r1001, 2;
	setp.ne.s32 	%p14, %r996, 16;
	@%p14 bra 	$L__BB1_14;
$L__BB1_19:
	shl.b32 	%r519, %r1012, 9;
	mov.u32 	%r520, scodon_header;
	add.s32 	%r521, %r520, %r519;
	shl.b32 	%r522, %r3, 2;
	add.s32 	%r523, %r521, %r522;
	st.shared.u32 	[%r523], %r23;
	bar.sync 	0;
	add.s32 	%r524, %r1012, 1;
	setp.gt.u32 	%p15, %r524, 255;
	@%p15 bra 	$L__BB1_86;
	ld.const.u32 	%r73, [test_bit_32];
	ld.const.u32 	%r74, [max_match_count];
	ld.const.u32 	%r75, [character_count];
	ld.const.u64 	%rd91, [match];
	cvta.to.global.u64 	%rd5, %rd91;
	shl.b32 	%r525, %r1, 19;
	shl.b32 	%r526, %r3, 12;
	add.s32 	%r527, %r525, %r526;
	shl.b32 	%r528, %r1012, 4;
	add.s32 	%r529, %r527, %r528;
	add.s32 	%r1011, %r529, 17;
	mov.u64 	%rd96, mask_array_32;
$L__BB1_21:
	add.s32 	%r1010, %r1010, 128;
	mul.wide.u32 	%rd92, %r1010, 4;
	add.s64 	%rd93, %rd3, %rd92;
	ld.global.u32 	%r93, [%rd93];
	shl.b32 	%r530, %r93, 2;
	cvt.u64.u32 	%rd94, %r530;
	and.b64  	%rd95, %rd94, 12;
	add.s64 	%rd97, %rd96, %rd95;
	ld.const.u32 	%r531, [%rd97];
	shl.b32 	%r532, %r1007, 1;
	or.b32  	%r94, %r531, %r532;
	shl.b32 	%r533, %r1006, 1;
	or.b32  	%r534, %r533, %r531;
	and.b32  	%r535, %r1007, %r94;
	shl.b32 	%r536, %r535, 1;
	and.b32  	%r537, %r534, %r536;
	and.b32  	%r95, %r537, %r1007;
	and.b32  	%r538, %r73, %r95;
	setp.ne.s32 	%p16, %r538, 0;
	@%p16 bra 	$L__BB1_25;
	ld.volatile.global.u32 	%r539, [match_count];
	setp.ge.u32 	%p17, %r539, %r74;
	@%p17 bra 	$L__BB1_25;
	add.s32 	%r96, %r1011, -1;
	setp.gt.u32 	%p18, %r96, %r75;
	@%p18 bra 	$L__BB1_25;
	atom.global.add.u32 	%r540, [match_count], 1;
	mul.wide.u32 	%rd98, %r540, 4;
	add.s64 	%rd99, %rd5, %rd98;
	st.global.u32 	[%rd99], %r96;
$L__BB1_25:
	cvt.u64.u32 	%rd100, %r93;
	and.b64  	%rd101, %rd100, 12;
	add.s64 	%rd103, %rd96, %rd101;
	ld.const.u32 	%r541, [%rd103];
	shl.b32 	%r542, %r94, 1;
	or.b32  	%r97, %r541, %r542;
	shl.b32 	%r543, %r95, 1;
	or.b32  	%r544, %r543, %r541;
	and.b32  	%r545, %r94, %r97;
	shl.b32 	%r546, %r545, 1;
	and.b32  	%r547, %r544, %r546;
	and.b32  	%r98, %r547, %r94;
	and.b32  	%r548, %r73, %r98;
	setp.ne.s32 	%p19, %r548, 0;
	@%p19 bra 	$L__BB1_29;
	ld.volatile.global.u32 	%r549, [match_count];
	setp.ge.u32 	%p20, %r549, %r74;
	@%p20 bra 	$L__BB1_29;
	add.s32 	%r550, %r1011, -1;
	setp.ge.u32 	%p21, %r550, %r75;
	@%p21 bra 	$L__BB1_29;
	atom.global.add.u32 	%r551, [match_count], 1;
	mul.wide.u32 	%rd104, %r551, 4;
	add.s64 	%rd105, %rd5, %rd104;
	st.global.u32 	[%rd105], %r1011;
$L__BB1_29:
	shr.u32 	%r552, %r93, 2;
	cvt.u64.u32 	%rd106, %r552;
	and.b64  	%rd107, %rd106, 12;
	add.s64 	%rd109, %rd96, %rd107;
	ld.const.u32 	%r553, [%rd109];
	shl.b32 	%r554, %r97, 1;
	or.b32  	%r99, %r553, %r554;
	shl.b32 	%r555, %r98, 1;
	or.b32  	%r556, %r555, %r553;
	and.b32  	%r557, %r97, %r99;
	shl.b32 	%r558, %r557, 1;
	and.b32  	%r559, %r556, %r558;
	and.b32  	%r100, %r559, %r97;
	and.b32  	%r560, %r73, %r100;
	setp.ne.s32 	%p22, %r560, 0;
	@%p22 bra 	$L__BB1_33;
	ld.volatile.global.u32 	%r561, [match_count];
	setp.ge.u32 	%p23, %r561, %r74;
	@%p23 bra 	$L__BB1_33;
	add.s32 	%r101, %r1011, 1;
	setp.gt.u32 	%p24, %r101, %r75;
	@%p24 bra 	$L__BB1_33;
	atom.global.add.u32 	%r562, [match_count], 1;
	mul.wide.u32 	%rd110, %r562, 4;
	add.s64 	%rd111, %rd5, %rd110;
	st.global.u32 	[%rd111], %r101;
$L__BB1_33:
	shr.u32 	%r563, %r93, 4;
	cvt.u64.u32 	%rd112, %r563;
	and.b64  	%rd113, %rd112, 12;
	add.s64 	%rd115, %rd96, %rd113;
	ld.const.u32 	%r564, [%rd115];
	shl.b32 	%r565, %r99, 1;
	or.b32  	%r102, %r564, %r565;
	shl.b32 	%r566, %r100, 1;
	or.b32  	%r567, %r566, %r564;
	and.b32  	%r568, %r99, %r102;
	shl.b32 	%r569, %r568, 1;
	and.b32  	%r570, %r567, %r569;
	and.b32  	%r103, %r570, %r99;
	and.b32  	%r571, %r73, %r103;
	setp.ne.s32 	%p25, %r571, 0;
	@%p25 bra 	$L__BB1_37;
	ld.volatile.global.u32 	%r572, [match_count];
	setp.ge.u32 	%p26, %r572, %r74;
	@%p26 bra 	$L__BB1_37;
	add.s32 	%r104, %r1011, 2;
	setp.gt.u32 	%p27, %r104, %r75;
	@%p27 bra 	$L__BB1_37;
	atom.global.add.u32 	%r573, [match_count], 1;
	mul.wide.u32 	%rd116, %r573, 4;
	add.s64 	%rd117, %rd5, %rd116;
	st.global.u32 	[%rd117], %r104;
$L__BB1_37:
	shr.u32 	%r574, %r93, 6;
	cvt.u64.u32 	%rd118, %r574;
	and.b64  	%rd119, %rd118, 12;
	add.s64 	%rd121, %rd96, %rd119;
	ld.const.u32 	%r575, [%rd121];
	shl.b32 	%r576, %r102, 1;
	or.b32  	%r105, %r575, %r576;
	shl.b32 	%r577, %r103, 1;
	or.b32  	%r578, %r577, %r575;
	and.b32  	%r579, %r102, %r105;
	shl.b32 	%r580, %r579, 1;
	and.b32  	%r581, %r578, %r580;
	and.b32  	%r106, %r581, %r102;
	and.b32  	%r582, %r73, %r106;
	setp.ne.s32 	%p28, %r582, 0;
	@%p28 bra 	$L__BB1_41;
	ld.volatile.global.u32 	%r583, [match_count];
	setp.ge.u32 	%p29, %r583, %r74;
	@%p29 bra 	$L__BB1_41;
	add.s32 	%r107, %r1011, 3;
	setp.gt.u32 	%p30, %r107, %r75;
	@%p30 bra 	$L__BB1_41;
	atom.global.add.u32 	%r584, [match_count], 1;
	mul.wide.u32 	%rd122, %r584, 4;
	add.s64 	%rd123, %rd5, %rd122;
	st.global.u32 	[%rd123], %r107;
$L__BB1_41:
	shr.u32 	%r585, %r93, 8;
	cvt.u64.u32 	%rd124, %r585;
	and.b64  	%rd125, %rd124, 12;
	add.s64 	%rd127, %rd96, %rd125;
	ld.const.u32 	%r586, [%rd127];
	shl.b32 	%r587, %r105, 1;
	or.b32  	%r108, %r586, %r587;
	shl.b32 	%r588, %r106, 1;
	or.b32  	%r589, %r588, %r586;
	and.b32  	%r590, %r105, %r108;
	shl.b32 	%r591, %r590, 1;
	and.b32  	%r592, %r589, %r591;
	and.b32  	%r109, %r592, %r105;
	and.b32  	%r593, %r73, %r109;
	setp.ne.s32 	%p31, %r593, 0;
	@%p31 bra 	$L__BB1_45;
	ld.volatile.global.u32 	%r594, [match_count];
	setp.ge.u32 	%p32, %r594, %r74;
	@%p32 bra 	$L__BB1_45;
	add.s32 	%r110, %r1011, 4;
	setp.gt.u32 	%p33, %r110, %r75;
	@%p33 bra 	$L__BB1_45;
	atom.global.add.u32 	%r595, [match_count], 1;
	mul.wide.u32 	%rd128, %r595, 4;
	add.s64 	%rd129, %rd5, %rd128;
	st.global.u32 	[%rd129], %r110;
$L__BB1_45:
	shr.u32 	%r596, %r93, 10;
	cvt.u64.u32 	%rd130, %r596;
	and.b64  	%rd131, %rd130, 12;
	add.s64 	%rd133, %rd96, %rd131;
	ld.const.u32 	%r597, [%rd133];
	shl.b32 	%r598, %r108, 1;
	or.b32  	%r111, %r597, %r598;
	shl.b32 	%r599, %r109, 1;
	or.b32  	%r600, %r599, %r597;
	and.b32  	%r601, %r108, %r111;
	shl.b32 	%r602, %r601, 1;
	and.b32  	%r603, %r600, %r602;
	and.b32  	%r112, %r603, %r108;
	and.b32  	%r604, %r73, %r112;
	setp.ne.s32 	%p34, %r604, 0;
	@%p34 bra 	$L__BB1_49;
	ld.volatile.global.u32 	%r605, [match_count];
	setp.ge.u32 	%p35, %r605, %r74;
	@%p35 bra 	$L__BB1_49;
	add.s32 	%r113, %r1011, 5;
	setp.gt.u32 	%p36, %r113, %r75;
	@%p36 bra 	$L__BB1_49;
	atom.global.add.u32 	%r606, [match_count], 1;
	mul.wide.u32 	%rd134, %r606, 4;
	add.s64 	%rd135, %rd5, %rd134;
	st.global.u32 	[%rd135], %r113;
$L__BB1_49:
	shr.u32 	%r607, %r93, 12;
	cvt.u64.u32 	%rd136, %r607;
	and.b64  	%rd137, %rd136, 12;
	add.s64 	%rd139, %rd96, %rd137;
	ld.const.u32 	%r608, [%rd139];
	shl.b32 	%r609, %r111, 1;
	or.b32  	%r114, %r608, %r609;
	shl.b32 	%r610, %r112, 1;
	or.b32  	%r611, %r610, %r608;
	and.b32  	%r612, %r111, %r114;
	shl.b32 	%r613, %r612, 1;
	and.b32  	%r614, %r611, %r613;
	and.b32  	%r115, %r614, %r111;
	and.b32  	%r615, %r73, %r115;
	setp.ne.s32 	%p37, %r615, 0;
	@%p37 bra 	$L__BB1_53;
	ld.volatile.global.u32 	%r616, [match_count];
	setp.ge.u32 	%p38, %r616, %r74;
	@%p38 bra 	$L__BB1_53;
	add.s32 	%r116, %r1011, 6;
	setp.gt.u32 	%p39, %r116, %r75;
	@%p39 bra 	$L__BB1_53;
	atom.global.add.u32 	%r617, [match_count], 1;
	mul.wide.u32 	%rd140, %r617, 4;
	add.s64 	%rd141, %rd5, %rd140;
	st.global.u32 	[%rd141], %r116;
$L__BB1_53:
	shr.u32 	%r618, %r93, 14;
	cvt.u64.u32 	%rd142, %r618;
	and.b64  	%rd143, %rd142, 12;
	add.s64 	%rd145, %rd96, %rd143;
	ld.const.u32 	%r619, [%rd145];
	shl.b32 	%r620, %r114, 1;
	or.b32  	%r117, %r619, %r620;
	shl.b32 	%r621, %r115, 1;
	or.b32  	%r622, %r621, %r619;
	and.b32  	%r623, %r114, %r117;
	shl.b32 	%r624, %r623, 1;
	and.b32  	%r625, %r622, %r624;
	and.b32  	%r118, %r625, %r114;
	and.b32  	%r626, %r73, %r118;
	setp.ne.s32 	%p40, %r626, 0;
	@%p40 bra 	$L__BB1_57;
	ld.volatile.global.u32 	%r627, [match_count];
	setp.ge.u32 	%p41, %r627, %r74;
	@%p41 bra 	$L__BB1_57;
	add.s32 	%r119, %r1011, 7;
	setp.gt.u32 	%p42, %r119, %r75;
	@%p42 bra 	$L__BB1_57;
	atom.global.add.u32 	%r628, [match_count], 1;
	mul.wide.u32 	%rd146, %r628, 4;
	add.s64 	%rd147, %rd5, %rd146;
	st.global.u32 	[%rd147], %r119;
$L__BB1_57:
	shr.u32 	%r629, %r93, 16;
	cvt.u64.u32 	%rd148, %r629;
	and.b64  	%rd149, %rd148, 12;
	add.s64 	%rd151, %rd96, %rd149;
	ld.const.u32 	%r630, [%rd151];
	shl.b32 	%r631, %r117, 1;
	or.b32  	%r120, %r630, %r631;
	shl.b32 	%r632, %r118, 1;
	or.b32  	%r633, %r632, %r630;
	and.b32  	%r634, %r117, %r120;
	shl.b32 	%r635, %r634, 1;
	and.b32  	%r636, %r633, %r635;
	and.b32  	%r121, %r636, %r117;
	and.b32  	%r637, %r73, %r121;
	setp.ne.s32 	%p43, %r637, 0;
	@%p43 bra 	$L__BB1_61;
	ld.volatile.global.u32 	%r638, [match_count];
	setp.ge.u32 	%p44, %r638, %r74;
	@%p44 bra 	$L__BB1_61;
	add.s32 	%r122, %r1011, 8;
	setp.gt.u32 	%p45, %r122, %r75;
	@%p45 bra 	$L__BB1_61;
	atom.global.add.u32 	%r639, [match_count], 1;
	mul.wide.u32 	%rd152, %r639, 4;
	add.s64 	%rd153, %rd5, %rd152;
	st.global.u32 	[%rd153], %r122;
$L__BB1_61:
	shr.u32 	%r640, %r93, 18;
	cvt.u64.u32 	%rd154, %r640;
	and.b64  	%rd155, %rd154, 12;
	add.s64 	%rd157, %rd96, %rd155;
	ld.const.u32 	%r641, [%rd157];
	shl.b32 	%r642, %r120, 1;
	or.b32  	%r123, %r641, %r642;
	shl.b32 	%r643, %r121, 1;
	or.b32  	%r644, %r643, %r641;
	and.b32  	%r645, %r120, %r123;
	shl.b32 	%r646, %r645, 1;
	and.b32  	%r647, %r644, %r646;
	and.b32  	%r124, %r647, %r120;
	and.b32  	%r648, %r73, %r124;
	setp.ne.s32 	%p46, %r648, 0;
	@%p46 bra 	$L__BB1_65;
	ld.volatile.global.u32 	%r649, [match_count];
	setp.ge.u32 	%p47, %r649, %r74;
	@%p47 bra 	$L__BB1_65;
	add.s32 	%r125, %r1011, 9;
	setp.gt.u32 	%p48, %r125, %r75;
	@%p48 bra 	$L__BB1_65;
	atom.global.add.u32 	%r650, [match_count], 1;
	mul.wide.u32 	%rd158, %r650, 4;
	add.s64 	%rd159, %rd5, %rd158;
	st.global.u32 	[%rd159], %r125;
$L__BB1_65:
	shr.u32 	%r651, %r93, 20;
	cvt.u64.u32 	%rd160, %r651;
	and.b64  	%rd161, %rd160, 12;
	add.s64 	%rd163, %rd96, %rd161;
	ld.const.u32 	%r652, [%rd163];
	shl.b32 	%r653, %r123, 1;
	or.b32  	%r126, %r652, %r653;
	shl.b32 	%r654, %r124, 1;
	or.b32  	%r655, %r654, %r652;
	and.b32  	%r656, %r123, %r126;
	shl.b32 	%r657, %r656, 1;
	and.b32  	%r658, %r655, %r657;
	and.b32  	%r127, %r658, %r123;
	and.b32  	%r659, %r73, %r127;
	setp.ne.s32 	%p49, %r659, 0;
	@%p49 bra 	$L__BB1_69;
	ld.volatile.global.u32 	%r660, [match_count];
	setp.ge.u32 	%p50, %r660, %r74;
	@%p50 bra 	$L__BB1_69;
	add.s32 	%r128, %r1011, 10;
	setp.gt.u32 	%p51, %r128, %r75;
	@%p51 bra 	$L__BB1_69;
	atom.global.add.u32 	%r661, [match_count], 1;
	mul.wide.u32 	%rd164, %r661, 4;
	add.s64 	%rd165, %rd5, %rd164;
	st.global.u32 	[%rd165], %r128;
$L__BB1_69:
	shr.u32 	%r662, %r93, 22;
	cvt.u64.u32 	%rd166, %r662;
	and.b64  	%rd167, %rd166, 12;
	add.s64 	%rd169, %rd96, %rd167;
	ld.const.u32 	%r663, [%rd169];
	shl.b32 	%r664, %r126, 1;
	or.b32  	%r129, %r663, %r664;
	shl.b32 	%r665, %r127, 1;
	or.b32  	%r666, %r665, %r663;
	and.b32  	%r667, %r126, %r129;
	shl.b32 	%r668, %r667, 1;
	and.b32  	%r669, %r666, %r668;
	and.b32  	%r130, %r669, %r126;
	and.b32  	%r670, %r73, %r130;
	setp.ne.s32 	%p52, %r670, 0;
	@%p52 bra 	$L__BB1_73;
	ld.volatile.global.u32 	%r671, [match_count];
	setp.ge.u32 	%p53, %r671, %r74;
	@%p53 bra 	$L__BB1_73;
	add.s32 	%r131, %r1011, 11;
	setp.gt.u32 	%p54, %r131, %r75;
	@%p54 bra 	$L__BB1_73;
	atom.global.add.u32 	%r672, [match_count], 1;
	mul.wide.u32 	%rd170, %r672, 4;
	add.s64 	%rd171, %rd5, %rd170;
	st.global.u32 	[%rd171], %r131;
$L__BB1_73:
	shr.u32 	%r673, %r93, 24;
	cvt.u64.u32 	%rd172, %r673;
	and.b64  	%rd173, %rd172, 12;
	add.s64 	%rd175, %rd96, %rd173;
	ld.const.u32 	%r674, [%rd175];
	shl.b32 	%r675, %r129, 1;
	or.b32  	%r132, %r674, %r675;
	shl.b32 	%r676, %r130, 1;
	or.b32  	%r677, %r676, %r674;
	and.b32  	%r678, %r129, %r132;
	shl.b32 	%r679, %r678, 1;
	and.b32  	%r680, %r677, %r679;
	and.b32  	%r133, %r680, %r129;
	and.b32  	%r681, %r73, %r133;
	setp.ne.s32 	%p55, %r681, 0;
	@%p55 bra 	$L__BB1_77;
	ld.volatile.global.u32 	%r682, [match_count];
	setp.ge.u32 	%p56, %r682, %r74;
	@%p56 bra 	$L__BB1_77;
	add.s32 	%r134, %r1011, 12;
	setp.gt.u32 	%p57, %r134, %r75;
	@%p57 bra 	$L__BB1_77;
	atom.global.add.u32 	%r683, [match_count], 1;
	mul.wide.u32 	%rd176, %r683, 4;
	add.s64 	%rd177, %rd5, %rd176;
	st.global.u32 	[%rd177], %r134;
$L__BB1_77:
	shr.u32 	%r684, %r93, 26;
	cvt.u64.u32 	%rd178, %r684;
	and.b64  	%rd179, %rd178, 12;
	add.s64 	%rd181, %rd96, %rd179;
	ld.const.u32 	%r685, [%rd181];
	shl.b32 	%r686, %r132, 1;
	or.b32  	%r135, %r685, %r686;
	shl.b32 	%r687, %r133, 1;
	or.b32  	%r688, %r687, %r685;
	and.b32  	%r689, %r132, %r135;
	shl.b32 	%r690, %r689, 1;
	and.b32  	%r691, %r688, %r690;
	and.b32  	%r136, %r691, %r132;
	and.b32  	%r692, %r73, %r136;
	setp.ne.s32 	%p58, %r692, 0;
	@%p58 bra 	$L__BB1_81;
	ld.volatile.global.u32 	%r693, [match_count];
	setp.ge.u32 	%p59, %r693, %r74;
	@%p59 bra 	$L__BB1_81;
	add.s32 	%r137, %r1011, 13;
	setp.gt.u32 	%p60, %r137, %r75;
	@%p60 bra 	$L__BB1_81;
	atom.global.add.u32 	%r694, [match_count], 1;
	mul.wide.u32 	%rd182, %r694, 4;
	add.s64 	%rd183, %rd5, %rd182;
	st.global.u32 	[%rd183], %r137;
$L__BB1_81:
	shr.u32 	%r695, %r93, 30;
	mul.wide.u32 	%rd184, %r695, 4;
	add.s64 	%rd186, %rd96, %rd184;
	ld.const.u32 	%r696, [%rd186];
	shl.b32 	%r697, %r135, 1;
	or.b32  	%r1007, %r696, %r697;
	shl.b32 	%r698, %r136, 1;
	or.b32  	%r699, %r698, %r696;
	and.b32  	%r700, %r135, %r1007;
	shl.b32 	%r701, %r700, 1;
	and.b32  	%r702, %r699, %r701;
	and.b32  	%r1006, %r702, %r135;
	and.b32  	%r703, %r73, %r1006;
	setp.ne.s32 	%p61, %r703, 0;
	@%p61 bra 	$L__BB1_85;
	ld.volatile.global.u32 	%r704, [match_count];
	setp.ge.u32 	%p62, %r704, %r74;
	@%p62 bra 	$L__BB1_85;
	add.s32 	%r140, %r1011, 14;
	setp.gt.u32 	%p63, %r140, %r75;
	@%p63 bra 	$L__BB1_85;
	atom.global.add.u32 	%r705, [match_count], 1;
	mul.wide.u32 	%rd187, %r705, 4;
	add.s64 	%rd188, %rd5, %rd187;
	st.global.u32 	[%rd188], %r140;
$L__BB1_85:
	add.s32 	%r1012, %r1012, 1;
	add.s32 	%r1011, %r1011, 16;
	setp.eq.s32 	%p64, %r1012, 255;
	@%p64 bra 	$L__BB1_86;
	bra.uni 	$L__BB1_21;
$L__BB1_86:
	setp.eq.s32 	%p65, %r5, 1;
	mov.b32 	%r1024, 0;
	@%p65 bra 	$L__BB1_154;
	mov.u32 	%r707, %ntid.x;
	add.s32 	%r79, %r707, -1;
	ld.const.u32 	%r80, [test_bit_32];
	ld.const.u32 	%r81, [max_match_count];
	ld.const.u32 	%r82, [character_count];
	ld.const.u64 	%rd189, [match];
	cvta.to.global.u64 	%rd6, %rd189;
	add.s32 	%r1024, %r5, -1;
	add.s32 	%r710, %r522, %r520;
	add.s32 	%r1018, %r710, 4;
	neg.s32 	%r1017, %r5;
	shl.b32 	%r711, %r1, 19;
	shl.b32 	%r712, %r3, 12;
	add.s32 	%r713, %r711, %r712;
	add.s32 	%r1016, %r713, 4097;
	mov.u64 	%rd194, mask_array_32;
	mov.u32 	%r1015, %r2;
$L__BB1_88:
	setp.ne.s32 	%p66, %r3, %r79;
	@%p66 bra 	$L__BB1_90;
	add.s32 	%r714, %r1015, 32768;
	mul.wide.u32 	%rd190, %r714, 4;
	add.s64 	%rd191, %rd3, %rd190;
	ld.global.u32 	%r1021, [%rd191];
	bra.uni 	$L__BB1_91;
$L__BB1_90:
	ld.shared.u32 	%r1021, [%r1018];
$L__BB1_91:
	add.s32 	%r152, %r1016, -1;
	shl.b32 	%r715, %r1021, 2;
	cvt.u64.u32 	%rd192, %r715;
	and.b64  	%rd193, %rd192, 12;
	add.s64 	%rd195, %rd194, %rd193;
	ld.const.u32 	%r716, [%rd195];
	shl.b32 	%r717, %r1007, 1;
	or.b32  	%r153, %r716, %r717;
	shl.b32 	%r718, %r1006, 1;
	or.b32  	%r719, %r718, %r716;
	and.b32  	%r720, %r1007, %r153;
	shl.b32 	%r721, %r720, 1;
	and.b32  	%r722, %r719, %r721;
	and.b32  	%r154, %r722, %r1007;
	and.b32  	%r723, %r80, %r154;
	setp.ne.s32 	%p67, %r723, 0;
	@%p67 bra 	$L__BB1_94;
	ld.volatile.global.u32 	%r724, [match_count];
	setp.ge.u32 	%p68, %r724, %r81;
	setp.gt.u32 	%p69, %r152, %r82;
	or.pred  	%p70, %p68, %p69;
	@%p70 bra 	$L__BB1_94;
	atom.global.add.u32 	%r725, [match_count], 1;
	mul.wide.u32 	%rd196, %r725, 4;
	add.s64 	%rd197, %rd6, %rd196;
	st.global.u32 	[%rd197], %r152;
$L__BB1_94:
	cvt.u64.u32 	%rd198, %r1021;
	and.b64  	%rd199, %rd198, 12;
	add.s64 	%rd201, %rd194, %rd199;
	ld.const.u32 	%r726, [%rd201];
	shl.b32 	%r727, %r153, 1;
	or.b32  	%r155, %r726, %r727;
	shl.b32 	%r728, %r154, 1;
	or.b32  	%r729, %r728, %r726;
	and.b32  	%r730, %r153, %r155;
	shl.b32 	%r731, %r730, 1;
	and.b32  	%r732, %r729, %r731;
	and.b32  	%r156, %r732, %r153;
	and.b32  	%r733, %r80, %r156;
	setp.ne.s32 	%p71, %r733, 0;
	@%p71 bra 	$L__BB1_97;
	ld.volatile.global.u32 	%r734, [match_count];
	setp.ge.u32 	%p72, %r734, %r81;
	setp.ge.u32 	%p73, %r152, %r82;
	or.pred  	%p74, %p72, %p73;
	@%p74 bra 	$L__BB1_97;
	atom.global.add.u32 	%r735, [match_count], 1;
	mul.wide.u32 	%rd202, %r735, 4;
	add.s64 	%rd203, %rd6, %rd202;
	st.global.u32 	[%rd203], %r1016;
$L__BB1_97:
	shr.u32 	%r736, %r1021, 2;
	cvt.u64.u32 	%rd204, %r736;
	and.b64  	%rd205, %rd204, 12;
	add.s64 	%rd207, %rd194, %rd205;
	ld.const.u32 	%r737, [%rd207];
	shl.b32 	%r738, %r155, 1;
	or.b32  	%r157, %r737, %r738;
	shl.b32 	%r739, %r156, 1;
	or.b32  	%r740, %r739, %r737;
	and.b32  	%r741, %r155, %r157;
	shl.b32 	%r742, %r741, 1;
	and.b32  	%r743, %r740, %r742;
	and.b32  	%r158, %r743, %r155;
	and.b32  	%r744, %r80, %r158;
	setp.ne.s32 	%p75, %r744, 0;
	@%p75 bra 	$L__BB1_101;
	ld.volatile.global.u32 	%r745, [match_count];
	setp.ge.u32 	%p76, %r745, %r81;
	@%p76 bra 	$L__BB1_101;
	add.s32 	%r159, %r1016, 1;
	setp.gt.u32 	%p77, %r159, %r82;
	@%p77 bra 	$L__BB1_101;
	atom.global.add.u32 	%r746, [match_count], 1;
	mul.wide.u32 	%rd208, %r746, 4;
	add.s64 	%rd209, %rd6, %rd208;
	st.global.u32 	[%rd209], %r159;
$L__BB1_101:
	shr.u32 	%r747, %r1021, 4;
	cvt.u64.u32 	%rd210, %r747;
	and.b64  	%rd211, %rd210, 12;
	add.s64 	%rd213, %rd194, %rd211;
	ld.const.u32 	%r748, [%rd213];
	shl.b32 	%r749, %r157, 1;
	or.b32  	%r160, %r748, %r749;
	shl.b32 	%r750, %r158, 1;
	or.b32  	%r751, %r750, %r748;
	and.b32  	%r752, %r157, %r160;
	shl.b32 	%r753, %r752, 1;
	and.b32  	%r754, %r751, %r753;
	and.b32  	%r161, %r754, %r157;
	and.b32  	%r755, %r80, %r161;
	setp.ne.s32 	%p78, %r755, 0;
	@%p78 bra 	$L__BB1_105;
	ld.volatile.global.u32 	%r756, [match_count];
	setp.ge.u32 	%p79, %r756, %r81;
	@%p79 bra 	$L__BB1_105;
	add.s32 	%r162, %r1016, 2;
	setp.gt.u32 	%p80, %r162, %r82;
	@%p80 bra 	$L__BB1_105;
	atom.global.add.u32 	%r757, [match_count], 1;
	mul.wide.u32 	%rd214, %r757, 4;
	add.s64 	%rd215, %rd6, %rd214;
	st.global.u32 	[%rd215], %r162;
$L__BB1_105:
	shr.u32 	%r758, %r1021, 6;
	cvt.u64.u32 	%rd216, %r758;
	and.b64  	%rd217, %rd216, 12;
	add.s64 	%rd219, %rd194, %rd217;
	ld.const.u32 	%r759, [%rd219];
	shl.b32 	%r760, %r160, 1;
	or.b32  	%r163, %r759, %r760;
	shl.b32 	%r761, %r161, 1;
	or.b32  	%r762, %r761, %r759;
	and.b32  	%r763, %r160, %r163;
	shl.b32 	%r764, %r763, 1;
	and.b32  	%r765, %r762, %r764;
	and.b32  	%r164, %r765, %r160;
	and.b32  	%r766, %r80, %r164;
	setp.ne.s32 	%p81, %r766, 0;
	@%p81 bra 	$L__BB1_109;
	ld.volatile.global.u32 	%r767, [match_count];
	setp.ge.u32 	%p82, %r767, %r81;
	@%p82 bra 	$L__BB1_109;
	add.s32 	%r165, %r1016, 3;
	setp.gt.u32 	%p83, %r165, %r82;
	@%p83 bra 	$L__BB1_109;
	atom.global.add.u32 	%r768, [match_count], 1;
	mul.wide.u32 	%rd220, %r768, 4;
	add.s64 	%rd221, %rd6, %rd220;
	st.global.u32 	[%rd221], %r165;
$L__BB1_109:
	shr.u32 	%r769, %r1021, 8;
	cvt.u64.u32 	%rd222, %r769;
	and.b64  	%rd223, %rd222, 12;
	add.s64 	%rd225, %rd194, %rd223;
	ld.const.u32 	%r770, [%rd225];
	shl.b32 	%r771, %r163, 1;
	or.b32  	%r166, %r770, %r771;
	shl.b32 	%r772, %r164, 1;
	or.b32  	%r773, %r772, %r770;
	and.b32  	%r774, %r163, %r166;
	shl.b32 	%r775, %r774, 1;
	and.b32  	%r776, %r773, %r775;
	and.b32  	%r167, %r776, %r163;
	and.b32  	%r777, %r80, %r167;
	setp.ne.s32 	%p84, %r777, 0;
	@%p84 bra 	$L__BB1_113;
	ld.volatile.global.u32 	%r778, [match_count];
	setp.ge.u32 	%p85, %r778, %r81;
	@%p85 bra 	$L__BB1_113;
	add.s32 	%r168, %r1016, 4;
	setp.gt.u32 	%p86, %r168, %r82;
	@%p86 bra 	$L__BB1_113;
	atom.global.add.u32 	%r779, [match_count], 1;
	mul.wide.u32 	%rd226, %r779, 4;
	add.s64 	%rd227, %rd6, %rd226;
	st.global.u32 	[%rd227], %r168;
$L__BB1_113:
	shr.u32 	%r780, %r1021, 10;
	cvt.u64.u32 	%rd228, %r780;
	and.b64  	%rd229, %rd228, 12;
	add.s64 	%rd231, %rd194, %rd229;
	ld.const.u32 	%r781, [%rd231];
	shl.b32 	%r782, %r166, 1;
	or.b32  	%r169, %r781, %r782;
	shl.b32 	%r783, %r167, 1;
	or.b32  	%r784, %r783, %r781;
	and.b32  	%r785, %r166, %r169;
	shl.b32 	%r786, %r785, 1;
	and.b32  	%r787, %r784, %r786;
	and.b32  	%r170, %r787, %r166;
	and.b32  	%r788, %r80, %r170;
	setp.ne.s32 	%p87, %r788, 0;
	@%p87 bra 	$L__BB1_117;
	ld.volatile.global.u32 	%r789, [match_count];
	setp.ge.u32 	%p88, %r789, %r81;
	@%p88 bra 	$L__BB1_117;
	add.s32 	%r171, %r1016, 5;
	setp.gt.u32 	%p89, %r171, %r82;
	@%p89 bra 	$L__BB1_117;
	atom.global.add.u32 	%r790, [match_count], 1;
	mul.wide.u32 	%rd232, %r790, 4;
	add.s64 	%rd233, %rd6, %rd232;
	st.global.u32 	[%rd233], %r171;
$L__BB1_117:
	shr.u32 	%r791, %r1021, 12;
	cvt.u64.u32 	%rd234, %r791;
	and.b64  	%rd235, %rd234, 12;
	add.s64 	%rd237, %rd194, %rd235;
	ld.const.u32 	%r792, [%rd237];
	shl.b32 	%r793, %r169, 1;
	or.b32  	%r172, %r792, %r793;
	shl.b32 	%r794, %r170, 1;
	or.b32  	%r795, %r794, %r792;
	and.b32  	%r796, %r169, %r172;
	shl.b32 	%r797, %r796, 1;
	and.b32  	%r798, %r795, %r797;
	and.b32  	%r173, %r798, %r169;
	and.b32  	%r799, %r80, %r173;
	setp.ne.s32 	%p90, %r799, 0;
	@%p90 bra 	$L__BB1_121;
	ld.volatile.global.u32 	%r800, [match_count];
	setp.ge.u32 	%p91, %r800, %r81;
	@%p91 bra 	$L__BB1_121;
	add.s32 	%r174, %r1016, 6;
	setp.gt.u32 	%p92, %r174, %r82;
	@%p92 bra 	$L__BB1_121;
	atom.global.add.u32 	%r801, [match_count], 1;
	mul.wide.u32 	%rd238, %r801, 4;
	add.s64 	%rd239, %rd6, %rd238;
	st.global.u32 	[%rd239], %r174;
$L__BB1_121:
	shr.u32 	%r802, %r1021, 14;
	cvt.u64.u32 	%rd240, %r802;
	and.b64  	%rd241, %rd240, 12;
	add.s64 	%rd243, %rd194, %rd241;
	ld.const.u32 	%r803, [%rd243];
	shl.b32 	%r804, %r172, 1;
	or.b32  	%r175, %r803, %r804;
	shl.b32 	%r805, %r173, 1;
	or.b32  	%r806, %r805, %r803;
	and.b32  	%r807, %r172, %r175;
	shl.b32 	%r808, %r807, 1;
	and.b32  	%r809, %r806, %r808;
	and.b32  	%r176, %r809, %r172;
	and.b32  	%r810, %r80, %r176;
	setp.ne.s32 	%p93, %r810, 0;
	@%p93 bra 	$L__BB1_125;
	ld.volatile.global.u32 	%r811, [match_count];
	setp.ge.u32 	%p94, %r811, %r81;
	@%p94 bra 	$L__BB1_125;
	add.s32 	%r177, %r1016, 7;
	setp.gt.u32 	%p95, %r177, %r82;
	@%p95 bra 	$L__BB1_125;
	atom.global.add.u32 	%r812, [match_count], 1;
	mul.wide.u32 	%rd244, %r812, 4;
	add.s64 	%rd245, %rd6, %rd244;
	st.global.u32 	[%rd245], %r177;
$L__BB1_125:
	shr.u32 	%r813, %r1021, 16;
	cvt.u64.u32 	%rd246, %r813;
	and.b64  	%rd247, %rd246, 12;
	add.s64 	%rd249, %rd194, %rd247;
	ld.const.u32 	%r814, [%rd249];
	shl.b32 	%r815, %r175, 1;
	or.b32  	%r178, %r814, %r815;
	shl.b32 	%r816, %r176, 1;
	or.b32  	%r817, %r816, %r814;
	and.b32  	%r818, %r175, %r178;
	shl.b32 	%r819, %r818, 1;
	and.b32  	%r820, %r817, %r819;
	and.b32  	%r179, %r820, %r175;
	and.b32  	%r821, %r80, %r179;
	setp.ne.s32 	%p96, %r821, 0;
	@%p96 bra 	$L__BB1_129;
	ld.volatile.global.u32 	%r822, [match_count];
	setp.ge.u32 	%p97, %r822, %r81;
	@%p97 bra 	$L__BB1_129;
	add.s32 	%r180, %r1016, 8;
	setp.gt.u32 	%p98, %r180, %r82;
	@%p98 bra 	$L__BB1_129;
	atom.global.add.u32 	%r823, [match_count], 1;
	mul.wide.u32 	%rd250, %r823, 4;
	add.s64 	%rd251, %rd6, %rd250;
	st.global.u32 	[%rd251], %r180;
$L__BB1_129:
	shr.u32 	%r824, %r1021, 18;
	cvt.u64.u32 	%rd252, %r824;
	and.b64  	%rd253, %rd252, 12;
	add.s64 	%rd255, %rd194, %rd253;
	ld.const.u32 	%r825, [%rd255];
	shl.b32 	%r826, %r178, 1;
	or.b32  	%r181, %r825, %r826;
	shl.b32 	%r827, %r179, 1;
	or.b32  	%r828, %r827, %r825;
	and.b32  	%r829, %r178, %r181;
	shl.b32 	%r830, %r829, 1;
	and.b32  	%r831, %r828, %r830;
	and.b32  	%r182, %r831, %r178;
	and.b32  	%r832, %r80, %r182;
	setp.ne.s32 	%p99, %r832, 0;
	@%p99 bra 	$L__BB1_133;
	ld.volatile.global.u32 	%r833, [match_count];
	setp.ge.u32 	%p100, %r833, %r81;
	@%p100 bra 	$L__BB1_133;
	add.s32 	%r183, %r1016, 9;
	setp.gt.u32 	%p101, %r183, %r82;
	@%p101 bra 	$L__BB1_133;
	atom.global.add.u32 	%r834, [match_count], 1;
	mul.wide.u32 	%rd256, %r834, 4;
	add.s64 	%rd257, %rd6, %rd256;
	st.global.u32 	[%rd257], %r183;
$L__BB1_133:
	shr.u32 	%r835, %r1021, 20;
	cvt.u64.u32 	%rd258, %r835;
	and.b64  	%rd259, %rd258, 12;
	add.s64 	%rd261, %rd194, %rd259;
	ld.const.u32 	%r836, [%rd261];
	shl.b32 	%r837, %r181, 1;
	or.b32  	%r184, %r836, %r837;
	shl.b32 	%r838, %r182, 1;
	or.b32  	%r839, %r838, %r836;
	and.b32  	%r840, %r181, %r184;
	shl.b32 	%r841, %r840, 1;
	and.b32  	%r842, %r839, %r841;
	and.b32  	%r185, %r842, %r181;
	and.b32  	%r843, %r80, %r185;
	setp.ne.s32 	%p102, %r843, 0;
	@%p102 bra 	$L__BB1_137;
	ld.volatile.global.u32 	%r844, [match_count];
	setp.ge.u32 	%p103, %r844, %r81;
	@%p103 bra 	$L__BB1_137;
	add.s32 	%r186, %r1016, 10;
	setp.gt.u32 	%p104, %r186, %r82;
	@%p104 bra 	$L__BB1_137;
	atom.global.add.u32 	%r845, [match_count], 1;
	mul.wide.u32 	%rd262, %r845, 4;
	add.s64 	%rd263, %rd6, %rd262;
	st.global.u32 	[%rd263], %r186;
$L__BB1_137:
	shr.u32 	%r846, %r1021, 22;
	cvt.u64.u32 	%rd264, %r846;
	and.b64  	%rd265, %rd264, 12;
	add.s64 	%rd267, %rd194, %rd265;
	ld.const.u32 	%r847, [%rd267];
	shl.b32 	%r848, %r184, 1;
	or.b32  	%r187, %r847, %r848;
	shl.b32 	%r849, %r185, 1;
	or.b32  	%r850, %r849, %r847;
	and.b32  	%r851, %r184, %r187;
	shl.b32 	%r852, %r851, 1;
	and.b32  	%r853, %r850, %r852;
	and.b32  	%r188, %r853, %r184;
	and.b32  	%r854, %r80, %r188;
	setp.ne.s32 	%p105, %r854, 0;
	@%p105 bra 	$L__BB1_141;
	ld.volatile.global.u32 	%r855, [match_count];
	setp.ge.u32 	%p106, %r855, %r81;
	@%p106 bra 	$L__BB1_141;
	add.s32 	%r189, %r1016, 11;
	setp.gt.u32 	%p107, %r189, %r82;
	@%p107 bra 	$L__BB1_141;
	atom.global.add.u32 	%r856, [match_count], 1;
	mul.wide.u32 	%rd268, %r856, 4;
	add.s64 	%rd269, %rd6, %rd268;
	st.global.u32 	[%rd269], %r189;
$L__BB1_141:
	shr.u32 	%r857, %r1021, 24;
	cvt.u64.u32 	%rd270, %r857;
	and.b64  	%rd271, %rd270, 12;
	add.s64 	%rd273, %rd194, %rd271;
	ld.const.u32 	%r858, [%rd273];
	shl.b32 	%r859, %r187, 1;
	or.b32  	%r190, %r858, %r859;
	shl.b32 	%r860, %r188, 1;
	or.b32  	%r861, %r860, %r858;
	and.b32  	%r862, %r187, %r190;
	shl.b32 	%r863, %r862, 1;
	and.b32  	%r864, %r861, %r863;
	and.b32  	%r191, %r864, %r187;
	and.b32  	%r865, %r80, %r191;
	setp.ne.s32 	%p108, %r865, 0;
	@%p108 bra 	$L__BB1_145;
	ld.volatile.global.u32 	%r866, [match_count];
	setp.ge.u32 	%p109, %r866, %r81;
	@%p109 bra 	$L__BB1_145;
	add.s32 	%r192, %r1016, 12;
	setp.gt.u32 	%p110, %r192, %r82;
	@%p110 bra 	$L__BB1_145;
	atom.global.add.u32 	%r867, [match_count], 1;
	mul.wide.u32 	%rd274, %r867, 4;
	add.s64 	%rd275, %rd6, %rd274;
	st.global.u32 	[%rd275], %r192;
$L__BB1_145:
	shr.u32 	%r868, %r1021, 26;
	cvt.u64.u32 	%rd276, %r868;
	and.b64  	%rd277, %rd276, 12;
	add.s64 	%rd279, %rd194, %rd277;
	ld.const.u32 	%r869, [%rd279];
	shl.b32 	%r870, %r190, 1;
	or.b32  	%r193, %r869, %r870;
	shl.b32 	%r871, %r191, 1;
	or.b32  	%r872, %r871, %r869;
	and.b32  	%r873, %r190, %r193;
	shl.b32 	%r874, %r873, 1;
	and.b32  	%r875, %r872, %r874;
	and.b32  	%r194, %r875, %r190;
	and.b32  	%r876, %r80, %r194;
	setp.ne.s32 	%p111, %r876, 0;
	@%p111 bra 	$L__BB1_149;
	ld.volatile.global.u32 	%r877, [match_count];
	setp.ge.u32 	%p112, %r877, %r81;
	@%p112 bra 	$L__BB1_149;
	add.s32 	%r195, %r1016, 13;
	setp.gt.u32 	%p113, %r195, %r82;
	@%p113 bra 	$L__BB1_149;
	atom.global.add.u32 	%r878, [match_count], 1;
	mul.wide.u32 	%rd280, %r878, 4;
	add.s64 	%rd281, %rd6, %rd280;
	st.global.u32 	[%rd281], %r195;
$L__BB1_149:
	shr.u32 	%r879, %r1021, 30;
	mul.wide.u32 	%rd282, %r879, 4;
	add.s64 	%rd284, %rd194, %rd282;
	ld.const.u32 	%r880, [%rd284];
	shl.b32 	%r881, %r193, 1;
	or.b32  	%r1007, %r880, %r881;
	shl.b32 	%r882, %r194, 1;
	or.b32  	%r883, %r882, %r880;
	and.b32  	%r884, %r193, %r1007;
	shl.b32 	%r885, %r884, 1;
	and.b32  	%r886, %r883, %r885;
	and.b32  	%r1006, %r886, %r193;
	and.b32  	%r887, %r80, %r1006;
	setp.ne.s32 	%p114, %r887, 0;
	@%p114 bra 	$L__BB1_153;
	ld.volatile.global.u32 	%r888, [match_count];
	setp.ge.u32 	%p115, %r888, %r81;
	@%p115 bra 	$L__BB1_153;
	add.s32 	%r198, %r1016, 14;
	setp.gt.u32 	%p116, %r198, %r82;
	@%p116 bra 	$L__BB1_153;
	atom.global.add.u32 	%r889, [match_count], 1;
	mul.wide.u32 	%rd285, %r889, 4;
	add.s64 	%rd286, %rd6, %rd285;
	st.global.u32 	[%rd286], %r198;
$L__BB1_153:
	add.s32 	%r1018, %r1018, 512;
	add.s32 	%r1017, %r1017, 1;
	add.s32 	%r1016, %r1016, 16;
	add.s32 	%r1015, %r1015, 128;
	setp.ne.s32 	%p117, %r1017, -1;
	@%p117 bra 	$L__BB1_88;
$L__BB1_154:
	mov.u32 	%r890, %ntid.x;
	add.s32 	%r891, %r890, -1;
	setp.ne.s32 	%p118, %r3, %r891;
	@%p118 bra 	$L__BB1_156;
	shl.b32 	%r897, %r1024, 7;
	add.s32 	%r898, %r2, %r897;
	add.s32 	%r899, %r898, 32768;
	mul.wide.u32 	%rd287, %r899, 4;
	add.s64 	%rd288, %rd3, %rd287;
	ld.global.u32 	%r1025, [%rd288];
	bra.uni 	$L__BB1_157;
$L__BB1_156:
	shl.b32 	%r892, %r1024, 9;
	add.s32 	%r894, %r520, %r892;
	add.s32 	%r896, %r894, %r522;
	ld.shared.u32 	%r1025, [%r896+4];
$L__BB1_157:
	setp.eq.s32 	%p119, %r24, %r25;
	@%p119 bra 	$L__BB1_184;
	ld.const.u32 	%r209, [test_bit_32];
	ld.const.u32 	%r210, [max_match_count];
	ld.const.u32 	%r211, [character_count];
	ld.const.u64 	%rd289, [match];
	cvta.to.global.u64 	%rd7, %rd289;
	sub.s32 	%r901, %r24, %r25;
	max.u32 	%r212, %r901, 1;
	and.b32  	%r213, %r212, 3;
	setp.lt.u32 	%p120, %r901, 4;
	mov.b32 	%r1031, 0;
	@%p120 bra 	$L__BB1_177;
	and.b32  	%r1031, %r212, -4;
	neg.s32 	%r1028, %r1031;
	shl.b32 	%r903, %r1, 19;
	shl.b32 	%r904, %r3, 12;
	add.s32 	%r905, %r903, %r904;
	shl.b32 	%r906, %r1024, 4;
	add.s32 	%r907, %r905, %r906;
	add.s32 	%r1026, %r907, 4096;
	mov.b32 	%r1027, 4;
	mov.u64 	%rd292, mask_array_32;
$L__BB1_160:
	add.s32 	%r908, %r1027, -4;
	shr.u32 	%r909, %r1025, %r908;
	shl.b32 	%r910, %r909, 2;
	cvt.u64.u32 	%rd290, %r910;
	and.b64  	%rd291, %rd290, 12;
	add.s64 	%rd293, %rd292, %rd291;
	ld.const.u32 	%r911, [%rd293];
	shl.b32 	%r912, %r1007, 1;
	or.b32  	%r222, %r911, %r912;
	shl.b32 	%r913, %r1006, 1;
	or.b32  	%r914, %r913, %r911;
	and.b32  	%r915, %r1007, %r222;
	shl.b32 	%r916, %r915, 1;
	and.b32  	%r917, %r914, %r916;
	and.b32  	%r223, %r917, %r1007;
	and.b32  	%r918, %r209, %r223;
	setp.ne.s32 	%p121, %r918, 0;
	@%p121 bra 	$L__BB1_164;
	ld.volatile.global.u32 	%r919, [match_count];
	setp.ge.u32 	%p122, %r919, %r210;
	@%p122 bra 	$L__BB1_164;
	setp.gt.u32 	%p123, %r1026, %r211;
	@%p123 bra 	$L__BB1_164;
	atom.global.add.u32 	%r920, [match_count], 1;
	mul.wide.u32 	%rd294, %r920, 4;
	add.s64 	%rd295, %rd7, %rd294;
	st.global.u32 	[%rd295], %r1026;
$L__BB1_164:
	add.s32 	%r921, %r1027, -2;
	shr.u32 	%r922, %r1025, %r921;
	shl.b32 	%r923, %r922, 2;
	cvt.u64.u32 	%rd296, %r923;
	and.b64  	%rd297, %rd296, 12;
	add.s64 	%rd299, %rd292, %rd297;
	ld.const.u32 	%r924, [%rd299];
	shl.b32 	%r925, %r222, 1;
	or.b32  	%r224, %r924, %r925;
	shl.b32 	%r926, %r223, 1;
	or.b32  	%r927, %r926, %r924;
	and.b32  	%r928, %r222, %r224;
	shl.b32 	%r929, %r928, 1;
	and.b32  	%r930, %r927, %r929;
	and.b32  	%r225, %r930, %r222;
	and.b32  	%r931, %r209, %r225;
	setp.ne.s32 	%p124, %r931, 0;
	@%p124 bra 	$L__BB1_168;
	ld.volatile.global.u32 	%r932, [match_count];
	setp.ge.u32 	%p125, %r932, %r210;
	@%p125 bra 	$L__BB1_168;
	add.s32 	%r226, %r1026, 1;
	setp.gt.u32 	%p126, %r226, %r211;
	@%p126 bra 	$L__BB1_168;
	atom.global.add.u32 	%r933, [match_count], 1;
	mul.wide.u32 	%rd300, %r933, 4;
	add.s64 	%rd301, %rd7, %rd300;
	st.global.u32 	[%rd301], %r226;
$L__BB1_168:
	shr.u32 	%r934, %r1025, %r1027;
	shl.b32 	%r935, %r934, 2;
	cvt.u64.u32 	%rd302, %r935;
	and.b64  	%rd303, %rd302, 12;
	add.s64 	%rd305, %rd292, %rd303;
	ld.const.u32 	%r936, [%rd305];
	shl.b32 	%r937, %r224, 1;
	or.b32  	%r227, %r936, %r937;
	shl.b32 	%r938, %r225, 1;
	or.b32  	%r939, %r938, %r936;
	and.b32  	%r940, %r224, %r227;
	shl.b32 	%r941, %r940, 1;
	and.b32  	%r942, %r939, %r941;
	and.b32  	%r228, %r942, %r224;
	and.b32  	%r943, %r209, %r228;
	setp.ne.s32 	%p127, %r943, 0;
	@%p127 bra 	$L__BB1_172;
	ld.volatile.global.u32 	%r944, [match_count];
	setp.ge.u32 	%p128, %r944, %r210;
	@%p128 bra 	$L__BB1_172;
	add.s32 	%r229, %r1026, 2;
	setp.gt.u32 	%p129, %r229, %r211;
	@%p129 bra 	$L__BB1_172;
	atom.global.add.u32 	%r945, [match_count], 1;
	mul.wide.u32 	%rd306, %r945, 4;
	add.s64 	%rd307, %rd7, %rd306;
	st.global.u32 	[%rd307], %r229;
$L__BB1_172:
	add.s32 	%r946, %r1027, 2;
	shr.u32 	%r947, %r1025, %r946;
	shl.b32 	%r948, %r947, 2;
	cvt.u64.u32 	%rd308, %r948;
	and.b64  	%rd309, %rd308, 12;
	add.s64 	%rd311, %rd292, %rd309;
	ld.const.u32 	%r949, [%rd311];
	shl.b32 	%r950, %r227, 1;
	or.b32  	%r1007, %r949, %r950;
	shl.b32 	%r951, %r228, 1;
	or.b32  	%r952, %r951, %r949;
	and.b32  	%r953, %r227, %r1007;
	shl.b32 	%r954, %r953, 1;
	and.b32  	%r955, %r952, %r954;
	and.b32  	%r1006, %r955, %r227;
	and.b32  	%r956, %r209, %r1006;
	setp.ne.s32 	%p130, %r956, 0;
	@%p130 bra 	$L__BB1_176;
	ld.volatile.global.u32 	%r957, [match_count];
	setp.ge.u32 	%p131, %r957, %r210;
	@%p131 bra 	$L__BB1_176;
	add.s32 	%r232, %r1026, 3;
	setp.gt.u32 	%p132, %r232, %r211;
	@%p132 bra 	$L__BB1_176;
	atom.global.add.u32 	%r958, [match_count], 1;
	mul.wide.u32 	%rd312, %r958, 4;
	add.s64 	%rd313, %rd7, %rd312;
	st.global.u32 	[%rd313], %r232;
$L__BB1_176:
	add.s32 	%r1028, %r1028, 4;
	add.s32 	%r1027, %r1027, 8;
	add.s32 	%r1026, %r1026, 4;
	setp.ne.s32 	%p133, %r1028, 0;
	@%p133 bra 	$L__BB1_160;
$L__BB1_177:
	setp.eq.s32 	%p134, %r213, 0;
	@%p134 bra 	$L__BB1_184;
	shl.b32 	%r959, %r1, 19;
	add.s32 	%r960, %r1031, %r959;
	shl.b32 	%r961, %r3, 12;
	add.s32 	%r962, %r960, %r961;
	shl.b32 	%r963, %r1024, 4;
	add.s32 	%r1036, %r962, %r963;
	shl.b32 	%r1035, %r1031, 1;
	neg.s32 	%r1034, %r213;
	mov.u64 	%rd316, mask_array_32;
$L__BB1_179:
	.pragma "nounroll";
	mov.u32 	%r245, %r1007;
	shr.u32 	%r964, %r1025, %r1035;
	shl.b32 	%r965, %r964, 2;
	cvt.u64.u32 	%rd314, %r965;
	and.b64  	%rd315, %rd314, 12;
	add.s64 	%rd317, %rd316, %rd315;
	ld.const.u32 	%r966, [%rd317];
	shl.b32 	%r967, %r245, 1;
	or.b32  	%r1007, %r966, %r967;
	shl.b32 	%r968, %r1006, 1;
	or.b32  	%r969, %r968, %r966;
	and.b32  	%r970, %r245, %r1007;
	shl.b32 	%r971, %r970, 1;
	and.b32  	%r972, %r969, %r971;
	and.b32  	%r1006, %r972, %r245;
	and.b32  	%r973, %r209, %r1006;
	setp.ne.s32 	%p135, %r973, 0;
	@%p135 bra 	$L__BB1_183;
	ld.volatile.global.u32 	%r974, [match_count];
	setp.ge.u32 	%p136, %r974, %r210;
	@%p136 bra 	$L__BB1_183;
	add.s32 	%r249, %r1036, 4096;
	setp.gt.u32 	%p137, %r249, %r211;
	@%p137 bra 	$L__BB1_183;
	atom.global.add.u32 	%r975, [match_count], 1;
	mul.wide.u32 	%rd318, %r975, 4;
	add.s64 	%rd319, %rd7, %rd318;
	st.global.u32 	[%rd319], %r249;
$L__BB1_183:
	add.s32 	%r1036, %r1036, 1;
	add.s32 	%r1035, %r1035, 2;
	add.s32 	%r1034, %r1034, 1;
	setp.ne.s32 	%p138, %r1034, 0;
	@%p138 bra 	$L__BB1_179;
$L__BB1_184:
	ret;

}
	// .globl	_Z13agrepKernel32ILj2EEvv
.visible .entry _Z13agrepKernel32ILj2EEvv()
{
	.reg .pred 	%p<100>;
	.reg .b32 	%r<1187>;
	.reg .b64 	%rd<242>;

	mov.u32 	%r1, %ctaid.x;
	shl.b32 	%r2, %r1, 15;
	mov.u32 	%r3, %tid.x;
	or.b32  	%r4, %r2, %r3;
	mad.lo.s32 	%r5, %r3, 255, %r4;
	ld.const.u32 	%r6, [overlapping_scodon_count];
	setp.eq.s32 	%p1, %r6, 1;
	ld.const.u64 	%rd1, [scodon];
	shl.b32 	%r251, %r3, 2;
	mov.u32 	%r252, scodon_header;
	add.s32 	%r7, %r252, %r251;
	mov.b32 	%r1121, 0;
	mov.b32 	%r1147, -1;
	mov.b32 	%r1146, -2;
	mov.b32 	%r1133, -4;
	@%p1 bra 	$L__BB2_3;
	cvta.to.global.u64 	%rd2, %rd1;
	add.s32 	%r1121, %r6, -1;
	mov.b32 	%r1117, 0;
	mov.b32 	%r1147, -1;
	mov.b32 	%r1146, -2;
	mov.b32 	%r1133, -4;
	mov.u64 	%rd12, mask_array_32;
$L__BB2_2:
	shl.b32 	%r257, %r1117, 7;
	add.s32 	%r258, %r257, %r4;
	mul.wide.u32 	%rd8, %r258, 4;
	add.s64 	%rd9, %rd2, %rd8;
	ld.global.u32 	%r259, [%rd9];
	shl.b32 	%r260, %r259, 2;
	cvt.u64.u32 	%rd10, %r260;
	and.b64  	%rd11, %rd10, 12;
	add.s64 	%rd13, %rd12, %rd11;
	ld.const.u32 	%r261, [%rd13];
	shl.b32 	%r262, %r1147, 1;
	or.b32  	%r263, %r262, %r261;
	shl.b32 	%r264, %r1146, 1;
	or.b32  	%r265, %r264, %r261;
	and.b32  	%r266, %r1147, %r263;
	shl.b32 	%r267, %r266, 1;
	and.b32  	%r268, %r267, %r265;
	and.b32  	%r269, %r268, %r1147;
	shl.b32 	%r270, %r1133, 1;
	or.b32  	%r271, %r270, %r261;
	and.b32  	%r272, %r1146, %r269;
	shl.b32 	%r273, %r272, 1;
	and.b32  	%r274, %r273, %r271;
	and.b32  	%r275, %r274, %r1146;
	shr.u32 	%r276, %r259, 2;
	cvt.u64.u32 	%rd14, %r259;
	and.b64  	%rd15, %rd14, 12;
	add.s64 	%rd16, %rd12, %rd15;
	ld.const.u32 	%r277, [%rd16];
	shl.b32 	%r278, %r263, 1;
	or.b32  	%r279, %r278, %r277;
	shl.b32 	%r280, %r269, 1;
	or.b32  	%r281, %r280, %r277;
	and.b32  	%r282, %r263, %r279;
	shl.b32 	%r283, %r282, 1;
	and.b32  	%r284, %r283, %r281;
	and.b32  	%r285, %r284, %r263;
	shl.b32 	%r286, %r275, 1;
	or.b32  	%r287, %r286, %r277;
	and.b32  	%r288, %r269, %r285;
	shl.b32 	%r289, %r288, 1;
	and.b32  	%r290, %r289, %r287;
	and.b32  	%r291, %r290, %r269;
	shr.u32 	%r292, %r259, 4;
	cvt.u64.u32 	%rd17, %r276;
	and.b64  	%rd18, %rd17, 12;
	add.s64 	%rd19, %rd12, %rd18;
	ld.const.u32 	%r293, [%rd19];
	shl.b32 	%r294, %r279, 1;
	or.b32  	%r295, %r294, %r293;
	shl.b32 	%r296, %r285, 1;
	or.b32  	%r297, %r296, %r293;
	and.b32  	%r298, %r279, %r295;
	shl.b32 	%r299, %r298, 1;
	and.b32  	%r300, %r299, %r297;
	and.b32  	%r301, %r300, %r279;
	shl.b32 	%r302, %r291, 1;
	or.b32  	%r303, %r302, %r293;
	and.b32  	%r304, %r285, %r301;
	shl.b32 	%r305, %r304, 1;
	and.b32  	%r306, %r305, %r303;
	and.b32  	%r307, %r306, %r285;
	shr.u32 	%r308, %r259, 6;
	cvt.u64.u32 	%rd20, %r292;
	and.b64  	%rd21, %rd20, 12;
	add.s64 	%rd22, %rd12, %rd21;
	ld.const.u32 	%r309, [%rd22];
	shl.b32 	%r310, %r295, 1;
	or.b32  	%r311, %r310, %r309;
	shl.b32 	%r312, %r301, 1;
	or.b32  	%r313, %r312, %r309;
	and.b32  	%r314, %r295, %r311;
	shl.b32 	%r315, %r314, 1;
	and.b32  	%r316, %r315, %r313;
	and.b32  	%r317, %r316, %r295;
	shl.b32 	%r318, %r307, 1;
	or.b32  	%r319, %r318, %r309;
	and.b32  	%r320, %r301, %r317;
	shl.b32 	%r321, %r320, 1;
	and.b32  	%r322, %r321, %r319;
	and.b32  	%r323, %r322, %r301;
	shr.u32 	%r324, %r259, 8;
	cvt.u64.u32 	%rd23, %r308;
	and.b64  	%rd24, %rd23, 12;
	add.s64 	%rd25, %rd12, %rd24;
	ld.const.u32 	%r325, [%rd25];
	shl.b32 	%r326, %r311, 1;
	or.b32  	%r327, %r326, %r325;
	shl.b32 	%r328, %r317, 1;
	or.b32  	%r329, %r328, %r325;
	and.b32  	%r330, %r311, %r327;
	shl.b32 	%r331, %r330, 1;
	and.b32  	%r332, %r331, %r329;
	and.b32  	%r333, %r332, %r311;
	shl.b32 	%r334, %r323, 1;
	or.b32  	%r335, %r334, %r325;
	and.b32  	%r336, %r317, %r333;
	shl.b32 	%r337, %r336, 1;
	and.b32  	%r338, %r337, %r335;
	and.b32  	%r339, %r338, %r317;
	shr.u32 	%r340, %r259, 10;
	cvt.u64.u32 	%rd26, %r324;
	and.b64  	%rd27, %rd26, 12;
	add.s64 	%rd28, %rd12, %rd27;
	ld.const.u32 	%r341, [%rd28];
	shl.b32 	%r342, %r327, 1;
	or.b32  	%r343, %r342, %r341;
	shl.b32 	%r344, %r333, 1;
	or.b32  	%r345, %r344, %r341;
	and.b32  	%r346, %r327, %r343;
	shl.b32 	%r347, %r346, 1;
	and.b32  	%r348, %r347, %r345;
	and.b32  	%r349, %r348, %r327;
	shl.b32 	%r350, %r339, 1;
	or.b32  	%r351, %r350, %r341;
	and.b32  	%r352, %r333, %r349;
	shl.b32 	%r353, %r352, 1;
	and.b32  	%r354, %r353, %r351;
	and.b32  	%r355, %r354, %r333;
	shr.u32 	%r356, %r259, 12;
	cvt.u64.u32 	%rd29, %r340;
	and.b64  	%rd30, %rd29, 12;
	add.s64 	%rd31, %rd12, %rd30;
	ld.const.u32 	%r357, [%rd31];
	shl.b32 	%r358, %r343, 1;
	or.b32  	%r359, %r358, %r357;
	shl.b32 	%r360, %r349, 1;
	or.b32  	%r361, %r360, %r357;
	and.b32  	%r362, %r343, %r359;
	shl.b32 	%r363, %r362, 1;
	and.b32  	%r364, %r363, %r361;
	and.b32  	%r365, %r364, %r343;
	shl.b32 	%r366, %r355, 1;
	or.b32  	%r367, %r366, %r357;
	and.b32  	%r368, %r349, %r365;
	shl.b32 	%r369, %r368, 1;
	and.b32  	%r370, %r369, %r367;
	and.b32  	%r371, %r370, %r349;
	shr.u32 	%r372, %r259, 14;
	cvt.u64.u32 	%rd32, %r356;
	and.b64  	%rd33, %rd32, 12;
	add.s64 	%rd34, %rd12, %rd33;
	ld.const.u32 	%r373, [%rd34];
	shl.b32 	%r374, %r359, 1;
	or.b32  	%r375, %r374, %r373;
	shl.b32 	%r376, %r365, 1;
	or.b32  	%r377, %r376, %r373;
	and.b32  	%r378, %r359, %r375;
	shl.b32 	%r379, %r378, 1;
	and.b32  	%r380, %r379, %r377;
	and.b32  	%r381, %r380, %r359;
	shl.b32 	%r382, %r371, 1;
	or.b32  	%r383, %r382, %r373;
	and.b32  	%r384, %r365, %r381;
	shl.b32 	%r385, %r384, 1;
	and.b32  	%r386, %r385, %r383;
	and.b32  	%r387, %r386, %r365;
	shr.u32 	%r388, %r259, 16;
	cvt.u64.u32 	%rd35, %r372;
	and.b64  	%rd36, %rd35, 12;
	add.s64 	%rd37, %rd12, %rd36;
	ld.const.u32 	%r389, [%rd37];
	shl.b32 	%r390, %r375, 1;
	or.b32  	%r391, %r390, %r389;
	shl.b32 	%r392, %r381, 1;
	or.b32  	%r393, %r392, %r389;
	and.b32  	%r394, %r375, %r391;
	shl.b32 	%r395, %r394, 1;
	and.b32  	%r396, %r395, %r393;
	and.b32  	%r397, %r396, %r375;
	shl.b32 	%r398, %r387, 1;
	or.b32  	%r399, %r398, %r389;
	and.b32  	%r400, %r381, %r397;
	shl.b32 	%r401, %r400, 1;
	and.b32  	%r402, %r401, %r399;
	and.b32  	%r403, %r402, %r381;
	shr.u32 	%r404, %r259, 18;
	cvt.u64.u32 	%rd38, %r388;
	and.b64  	%rd39, %rd38, 12;
	add.s64 	%rd40, %rd12, %rd39;
	ld.const.u32 	%r405, [%rd40];
	shl.b32 	%r406, %r391, 1;
	or.b32  	%r407, %r406, %r405;
	shl.b32 	%r408, %r397, 1;
	or.b32  	%r409, %r408, %r405;
	and.b32  	%r410, %r391, %r407;
	shl.b32 	%r411, %r410, 1;
	and.b32  	%r412, %r411, %r409;
	and.b32  	%r413, %r412, %r391;
	shl.b32 	%r414, %r403, 1;
	or.b32  	%r415, %r414, %r405;
	and.b32  	%r416, %r397, %r413;
	shl.b32 	%r417, %r416, 1;
	and.b32  	%r418, %r417, %r415;
	and.b32  	%r419, %r418, %r397;
	shr.u32 	%r420, %r259, 20;
	cvt.u64.u32 	%rd41, %r404;
	and.b64  	%rd42, %rd41, 12;
	add.s64 	%rd43, %rd12, %rd42;
	ld.const.u32 	%r421, [%rd43];
	shl.b32 	%r422, %r407, 1;
	or.b32  	%r423, %r422, %r421;
	shl.b32 	%r424, %r413, 1;
	or.b32  	%r425, %r424, %r421;
	and.b32  	%r426, %r407, %r423;
	shl.b32 	%r427, %r426, 1;
	and.b32  	%r428, %r427, %r425;
	and.b32  	%r429, %r428, %r407;
	shl.b32 	%r430, %r419, 1;
	or.b32  	%r431, %r430, %r421;
	and.b32  	%r432, %r413, %r429;
	shl.b32 	%r433, %r432, 1;
	and.b32  	%r434, %r433, %r431;
	and.b32  	%r435, %r434, %r413;
	shr.u32 	%r436, %r259, 22;
	cvt.u64.u32 	%rd44, %r420;
	and.b64  	%rd45, %rd44, 12;
	add.s64 	%rd46, %rd12, %rd45;
	ld.const.u32 	%r437, [%rd46];
	shl.b32 	%r438, %r423, 1;
	or.b32  	%r439, %r438, %r437;
	shl.b32 	%r440, %r429, 1;
	or.b32  	%r441, %r440, %r437;
	and.b32  	%r442, %r423, %r439;
	shl.b32 	%r443, %r442, 1;
	and.b32  	%r444, %r443, %r441;
	and.b32  	%r445, %r444, %r423;
	shl.b32 	%r446, %r435, 1;
	or.b32  	%r447, %r446, %r437;
	and.b32  	%r448, %r429, %r445;
	shl.b32 	%r449, %r448, 1;
	and.b32  	%r450, %r449, %r447;
	and.b32  	%r451, %r450, %r429;
	shr.u32 	%r452, %r259, 24;
	cvt.u64.u32 	%rd47, %r436;
	and.b64  	%rd48, %rd47, 12;
	add.s64 	%rd49, %rd12, %rd48;
	ld.const.u32 	%r453, [%rd49];
	shl.b32 	%r454, %r439, 1;
	or.b32  	%r455, %r454, %r453;
	shl.b32 	%r456, %r445, 1;
	or.b32  	%r457, %r456, %r453;
	and.b32  	%r458, %r439, %r455;
	shl.b32 	%r459, %r458, 1;
	and.b32  	%r460, %r459, %r457;
	and.b32  	%r461, %r460, %r439;
	shl.b32 	%r462, %r451, 1;
	or.b32  	%r463, %r462, %r453;
	and.b32  	%r464, %r445, %r461;
	shl.b32 	%r465, %r464, 1;
	and.b32  	%r466, %r465, %r463;
	and.b32  	%r467, %r466, %r445;
	shr.u32 	%r468, %r259, 26;
	cvt.u64.u32 	%rd50, %r452;
	and.b64  	%rd51, %rd50, 12;
	add.s64 	%rd52, %rd12, %rd51;
	ld.const.u32 	%r469, [%rd52];
	shl.b32 	%r470, %r455, 1;
	or.b32  	%r471, %r470, %r469;
	shl.b32 	%r472, %r461, 1;
	or.b32  	%r473, %r472, %r469;
	and.b32  	%r474, %r455, %r471;
	shl.b32 	%r475, %r474, 1;
	and.b32  	%r476, %r475, %r473;
	and.b32  	%r477, %r476, %r455;
	shl.b32 	%r478, %r467, 1;
	or.b32  	%r479, %r478, %r469;
	and.b32  	%r480, %r461, %r477;
	shl.b32 	%r481, %r480, 1;
	and.b32  	%r482, %r481, %r479;
	and.b32  	%r483, %r482, %r461;
	cvt.u64.u32 	%rd53, %r468;
	and.b64  	%rd54, %rd53, 12;
	add.s64 	%rd55, %rd12, %rd54;
	ld.const.u32 	%r484, [%rd55];
	shl.b32 	%r485, %r471, 1;
	or.b32  	%r486, %r485, %r484;
	shl.b32 	%r487, %r477, 1;
	or.b32  	%r488, %r487, %r484;
	and.b32  	%r489, %r471, %r486;
	shl.b32 	%r490, %r489, 1;
	and.b32  	%r491, %r490, %r488;
	and.b32  	%r492, %r491, %r471;
	shl.b32 	%r493, %r483, 1;
	or.b32  	%r494, %r493, %r484;
	and.b32  	%r495, %r477, %r492;
	shl.b32 	%r496, %r495, 1;
	and.b32  	%r497, %r496, %r494;
	and.b32  	%r498, %r497, %r477;
	shr.u32 	%r499, %r259, 30;
	mul.wide.u32 	%rd56, %r499, 4;
	add.s64 	%rd57, %rd12, %rd56;
	ld.const.u32 	%r500, [%rd57];
	shl.b32 	%r501, %r486, 1;
	or.b32  	%r1147, %r501, %r500;
	shl.b32 	%r502, %r492, 1;
	or.b32  	%r503, %r502, %r500;
	and.b32  	%r504, %r486, %r1147;
	shl.b32 	%r505, %r504, 1;
	and.b32  	%r506, %r505, %r503;
	and.b32  	%r1146, %r506, %r486;
	shl.b32 	%r507, %r498, 1;
	or.b32  	%r508, %r507, %r500;
	and.b32  	%r509, %r492, %r1146;
	shl.b32 	%r510, %r509, 1;
	and.b32  	%r511, %r510, %r508;
	and.b32  	%r1133, %r511, %r492;
	shl.b32 	%r512, %r1117, 9;
	add.s32 	%r513, %r7, %r512;
	st.shared.u32 	[%r513], %r259;
	add.s32 	%r1117, %r1117, 1;
	setp.ne.s32 	%p2, %r1117, %r1121;
	@%p2 bra 	$L__BB2_2;
$L__BB2_3:
	cvta.to.global.u64 	%rd3, %rd1;
	shl.b32 	%r515, %r1121, 7;
	add.s32 	%r516, %r515, %r4;
	mul.wide.u32 	%rd58, %r516, 4;
	add.s64 	%rd59, %rd3, %rd58;
	ld.global.u32 	%r21, [%rd59];
	ld.const.u32 	%r517, [overlapping_character_count];
	add.s32 	%r22, %r517, 16;
	shl.b32 	%r23, %r6, 4;
	setp.eq.s32 	%p3, %r22, %r23;
	mov.b32 	%r1136, 0;
	@%p3 bra 	$L__BB2_10;
	sub.s32 	%r520, %r22, %r23;
	max.u32 	%r24, %r520, 1;
	and.b32  	%r25, %r24, 3;
	setp.lt.u32 	%p4, %r520, 4;
	mov.b32 	%r1136, 0;
	@%p4 bra 	$L__BB2_7;
	and.b32  	%r1136, %r24, -4;
	mov.b32 	%r1140, 0;
	mov.u64 	%rd62, mask_array_32;
$L__BB2_6:
	shl.b32 	%r522, %r1140, 1;
	shr.u32 	%r523, %r21, %r522;
	shl.b32 	%r524, %r523, 2;
	cvt.u64.u32 	%rd60, %r524;
	and.b64  	%rd61, %rd60, 12;
	add.s64 	%rd63, %rd62, %rd61;
	ld.const.u32 	%r525, [%rd63];
	shl.b32 	%r526, %r1147, 1;
	or.b32  	%r527, %r526, %r525;
	shl.b32 	%r528, %r1146, 1;
	or.b32  	%r529, %r528, %r525;
	and.b32  	%r530, %r1147, %r527;
	shl.b32 	%r531, %r530, 1;
	and.b32  	%r532, %r531, %r529;
	and.b32  	%r533, %r532, %r1147;
	shl.b32 	%r534, %r1133, 1;
	or.b32  	%r535, %r534, %r525;
	and.b32  	%r536, %r1146, %r533;
	shl.b32 	%r537, %r536, 1;
	and.b32  	%r538, %r537, %r535;
	and.b32  	%r539, %r538, %r1146;
	add.s32 	%r540, %r522, 2;
	shr.u32 	%r541, %r21, %r540;
	shl.b32 	%r542, %r541, 2;
	cvt.u64.u32 	%rd64, %r542;
	and.b64  	%rd65, %rd64, 12;
	add.s64 	%rd66, %rd62, %rd65;
	ld.const.u32 	%r543, [%rd66];
	shl.b32 	%r544, %r527, 1;
	or.b32  	%r545, %r544, %r543;
	shl.b32 	%r546, %r533, 1;
	or.b32  	%r547, %r546, %r543;
	and.b32  	%r548, %r527, %r545;
	shl.b32 	%r549, %r548, 1;
	and.b32  	%r550, %r549, %r547;
	and.b32  	%r551, %r550, %r527;
	shl.b32 	%r552, %r539, 1;
	or.b32  	%r553, %r552, %r543;
	and.b32  	%r554, %r533, %r551;
	shl.b32 	%r555, %r554, 1;
	and.b32  	%r556, %r555, %r553;
	and.b32  	%r557, %r556, %r533;
	add.s32 	%r558, %r522, 4;
	shr.u32 	%r559, %r21, %r558;
	shl.b32 	%r560, %r559, 2;
	cvt.u64.u32 	%rd67, %r560;
	and.b64  	%rd68, %rd67, 12;
	add.s64 	%rd69, %rd62, %rd68;
	ld.const.u32 	%r561, [%rd69];
	shl.b32 	%r562, %r545, 1;
	or.b32  	%r563, %r562, %r561;
	shl.b32 	%r564, %r551, 1;
	or.b32  	%r565, %r564, %r561;
	and.b32  	%r566, %r545, %r563;
	shl.b32 	%r567, %r566, 1;
	and.b32  	%r568, %r567, %r565;
	and.b32  	%r569, %r568, %r545;
	shl.b32 	%r570, %r557, 1;
	or.b32  	%r571, %r570, %r561;
	and.b32  	%r572, %r551, %r569;
	shl.b32 	%r573, %r572, 1;
	and.b32  	%r574, %r573, %r571;
	and.b32  	%r575, %r574, %r551;
	add.s32 	%r576, %r522, 6;
	shr.u32 	%r577, %r21, %r576;
	shl.b32 	%r578, %r577, 2;
	cvt.u64.u32 	%rd70, %r578;
	and.b64  	%rd71, %rd70, 12;
	add.s64 	%rd72, %rd62, %rd71;
	ld.const.u32 	%r579, [%rd72];
	shl.b32 	%r580, %r563, 1;
	or.b32  	%r1147, %r580, %r579;
	shl.b32 	%r581, %r569, 1;
	or.b32  	%r582, %r581, %r579;
	and.b32  	%r583, %r563, %r1147;
	shl.b32 	%r584, %r583, 1;
	and.b32  	%r585, %r584, %r582;
	and.b32  	%r1146, %r585, %r563;
	shl.b32 	%r586, %r575, 1;
	or.b32  	%r587, %r586, %r579;
	and.b32  	%r588, %r569, %r1146;
	shl.b32 	%r589, %r588, 1;
	and.b32  	%r590, %r589, %r587;
	and.b32  	%r1133, %r590, %r569;
	sub.s32 	%r1140, %r558, %r1140;
	setp.eq.s32 	%p5, %r1140, %r1136;
	@%p5 bra 	$L__BB2_7;
	bra.uni 	$L__BB2_6;
$L__BB2_7:
	setp.eq.s32 	%p6, %r25, 0;
	@%p6 bra 	$L__BB2_10;
	mov.b32 	%r1132, 0;
	mov.u64 	%rd75, mask_array_32;
	mov.u32 	%r1129, %r1146;
	mov.u32 	%r1130, %r1147;
$L__BB2_9:
	.pragma "nounroll";
	shl.b32 	%r592, %r1136, 1;
	shr.u32 	%r593, %r21, %r592;
	shl.b32 	%r594, %r593, 2;
	cvt.u64.u32 	%rd73, %r594;
	and.b64  	%rd74, %rd73, 12;
	add.s64 	%rd76, %rd75, %rd74;
	ld.const.u32 	%r595, [%rd76];
	shl.b32 	%r596, %r1130, 1;
	or.b32  	%r1147, %r596, %r595;
	shl.b32 	%r597, %r1129, 1;
	or.b32  	%r598, %r597, %r595;
	and.b32  	%r599, %r1130, %r1147;
	shl.b32 	%r600, %r599, 1;
	and.b32  	%r601, %r600, %r598;
	and.b32  	%r1146, %r601, %r1130;
	shl.b32 	%r602, %r1133, 1;
	or.b32  	%r603, %r602, %r595;
	and.b32  	%r604, %r1129, %r1146;
	shl.b32 	%r605, %r604, 1;
	and.b32  	%r606, %r605, %r603;
	and.b32  	%r1133, %r606, %r1129;
	add.s32 	%r1136, %r1136, 1;
	add.s32 	%r1132, %r1132, 1;
	setp.ne.s32 	%p7, %r1132, %r25;
	mov.u32 	%r1129, %r1146;
	mov.u32 	%r1130, %r1147;
	@%p7 bra 	$L__BB2_9;
$L__BB2_10:
	setp.gt.u32 	%p8, %r1136, 15;
	@%p8 bra 	$L__BB2_17;
	ld.const.u32 	%r47, [test_bit_32];
	ld.const.u32 	%r48, [max_match_count];
	add.s32 	%r607, %r1121, %r5;
	shl.b32 	%r49, %r607, 4;
	ld.const.u32 	%r50, [character_count];
	ld.const.u64 	%rd77, [match];
	cvta.to.global.u64 	%rd4, %rd77;
	mov.u64 	%rd80, mask_array_32;
$L__BB2_12:
	mov.u32 	%r61, %r1147;
	mov.u32 	%r60, %r1146;
	shl.b32 	%r608, %r1136, 1;
	shr.u32 	%r609, %r21, %r608;
	shl.b32 	%r610, %r609, 2;
	cvt.u64.u32 	%rd78, %r610;
	and.b64  	%rd79, %rd78, 12;
	add.s64 	%rd81, %rd80, %rd79;
	ld.const.u32 	%r611, [%rd81];
	shl.b32 	%r612, %r61, 1;
	or.b32  	%r1147, %r612, %r611;
	shl.b32 	%r613, %r60, 1;
	or.b32  	%r614, %r613, %r611;
	and.b32  	%r615, %r61, %r1147;
	shl.b32 	%r616, %r615, 1;
	and.b32  	%r617, %r616, %r614;
	and.b32  	%r1146, %r617, %r61;
	shl.b32 	%r618, %r1133, 1;
	or.b32  	%r619, %r618, %r611;
	and.b32  	%r620, %r60, %r1146;
	shl.b32 	%r621, %r620, 1;
	and.b32  	%r622, %r621, %r619;
	and.b32  	%r1133, %r622, %r60;
	and.b32  	%r623, %r47, %r1133;
	setp.ne.s32 	%p9, %r623, 0;
	@%p9 bra 	$L__BB2_16;
	ld.volatile.global.u32 	%r624, [match_count];
	setp.ge.u32 	%p10, %r624, %r48;
	@%p10 bra 	$L__BB2_16;
	add.s32 	%r66, %r1136, %r49;
	setp.gt.u32 	%p11, %r66, %r50;
	@%p11 bra 	$L__BB2_16;
	atom.global.add.u32 	%r625, [match_count], 1;
	mul.wide.u32 	%rd82, %r625, 4;
	add.s64 	%rd83, %rd4, %rd82;
	st.global.u32 	[%rd83], %r66;
$L__BB2_16:
	add.s32 	%r1136, %r1136, 1;
	setp.ne.s32 	%p12, %r1136, 16;
	@%p12 bra 	$L__BB2_12;
$L__BB2_17:
	shl.b32 	%r626, %r1121, 9;
	add.s32 	%r628, %r252, %r626;
	add.s32 	%r630, %r628, %r251;
	st.shared.u32 	[%r630], %r21;
	bar.sync 	0;
	add.s32 	%r1154, %r1121, 1;
	setp.gt.u32 	%p13, %r1154, 255;
	@%p13 bra 	$L__BB2_84;
	ld.const.u32 	%r72, [test_bit_32];
	ld.const.u32 	%r73, [max_match_count];
	ld.const.u32 	%r74, [character_count];
	ld.const.u64 	%rd84, [match];
	cvta.to.global.u64 	%rd5, %rd84;
	mov.u64 	%rd89, mask_array_32;
$L__BB2_19:
	shl.b32 	%r631, %r1154, 7;
	add.s32 	%r632, %r631, %r4;
	mul.wide.u32 	%rd85, %r632, 4;
	add.s64 	%rd86, %rd3, %rd85;
	ld.global.u32 	%r89, [%rd86];
	shl.b32 	%r633, %r89, 2;
	cvt.u64.u32 	%rd87, %r633;
	and.b64  	%rd88, %rd87, 12;
	add.s64 	%rd90, %rd89, %rd88;
	ld.const.u32 	%r634, [%rd90];
	shl.b32 	%r635, %r1147, 1;
	or.b32  	%r90, %r635, %r634;
	shl.b32 	%r636, %r1146, 1;
	or.b32  	%r637, %r636, %r634;
	and.b32  	%r638, %r1147, %r90;
	shl.b32 	%r639, %r638, 1;
	and.b32  	%r640, %r639, %r637;
	and.b32  	%r91, %r640, %r1147;
	shl.b32 	%r641, %r1133, 1;
	or.b32  	%r642, %r641, %r634;
	and.b32  	%r643, %r1146, %r91;
	shl.b32 	%r644, %r643, 1;
	and.b32  	%r645, %r644, %r642;
	and.b32  	%r92, %r645, %r1146;
	and.b32  	%r646, %r72, %r92;
	setp.ne.s32 	%p14, %r646, 0;
	@%p14 bra 	$L__BB2_23;
	ld.volatile.global.u32 	%r647, [match_count];
	setp.ge.u32 	%p15, %r647, %r73;
	@%p15 bra 	$L__BB2_23;
	add.s32 	%r648, %r1154, %r5;
	shl.b32 	%r93, %r648, 4;
	setp.gt.u32 	%p16, %r93, %r74;
	@%p16 bra 	$L__BB2_23;
	atom.global.add.u32 	%r649, [match_count], 1;
	mul.wide.u32 	%rd91, %r649, 4;
	add.s64 	%rd92, %rd5, %rd91;
	st.global.u32 	[%rd92], %r93;
$L__BB2_23:
	cvt.u64.u32 	%rd93, %r89;
	and.b64  	%rd94, %rd93, 12;
	add.s64 	%rd96, %rd89, %rd94;
	ld.const.u32 	%r650, [%rd96];
	shl.b32 	%r651, %r90, 1;
	or.b32  	%r94, %r651, %r650;
	shl.b32 	%r652, %r91, 1;
	or.b32  	%r653, %r652, %r650;
	and.b32  	%r654, %r90, %r94;
	shl.b32 	%r655, %r654, 1;
	and.b32  	%r656, %r655, %r653;
	and.b32  	%r95, %r656, %r90;
	shl.b32 	%r657, %r92, 1;
	or.b32  	%r658, %r657, %r650;
	and.b32  	%r659, %r91, %r95;
	shl.b32 	%r660, %r659, 1;
	and.b32  	%r661, %r660, %r658;
	and.b32  	%r96, %r661, %r91;
	and.b32  	%r662, %r72, %r96;
	setp.ne.s32 	%p17, %r662, 0;
	@%p17 bra 	$L__BB2_27;
	ld.volatile.global.u32 	%r663, [match_count];
	setp.ge.u32 	%p18, %r663, %r73;
	@%p18 bra 	$L__BB2_27;
	add.s32 	%r664, %r1154, %r5;
	shl.b32 	%r97, %r664, 4;
	setp.ge.u32 	%p19, %r97, %r74;
	@%p19 bra 	$L__BB2_27;
	add.s32 	%r665, %r97, 1;
	atom.global.add.u32 	%r666, [match_count], 1;
	mul.wide.u32 	%rd97, %r666, 4;
	add.s64 	%rd98, %rd5, %rd97;
	st.global.u32 	[%rd98], %r665;
$L__BB2_27:
	shr.u32 	%r667, %r89, 2;
	cvt.u64.u32 	%rd99, %r667;
	and.b64  	%rd100, %rd99, 12;
	add.s64 	%rd102, %rd89, %rd100;
	ld.const.u32 	%r668, [%rd102];
	shl.b32 	%r669, %r94, 1;
	or.b32  	%r98, %r669, %r668;
	shl.b32 	%r670, %r95, 1;
	or.b32  	%r671, %r670, %r668;
	and.b32  	%r672, %r94, %r98;
	shl.b32 	%r673, %r672, 1;
	and.b32  	%r674, %r673, %r671;
	and.b32  	%r99, %r674, %r94;
	shl.b32 	%r675, %r96, 1;
	or.b32  	%r676, %r675, %r668;
	and.b32  	%r677, %r95, %r99;
	shl.b32 	%r678, %r677, 1;
	and.b32  	%r679, %r678, %r676;
	and.b32  	%r100, %r679, %r95;
	and.b32  	%r680, %r72, %r100;
	setp.ne.s32 	%p20, %r680, 0;
	@%p20 bra 	$L__BB2_31;
	ld.volatile.global.u32 	%r681, [match_count];
	setp.ge.u32 	%p21, %r681, %r73;
	@%p21 bra 	$L__BB2_31;
	add.s32 	%r682, %r1154, %r5;
	shl.b32 	%r683, %r682, 4;
	or.b32  	%r101, %r683, 2;
	setp.gt.u32 	%p22, %r101, %r74;
	@%p22 bra 	$L__BB2_31;
	atom.global.add.u32 	%r684, [match_count], 1;
	mul.wide.u32 	%rd103, %r684, 4;
	add.s64 	%rd104, %rd5, %rd103;
	st.global.u32 	[%rd104], %r101;
$L__BB2_31:
	shr.u32 	%r685, %r89, 4;
	cvt.u64.u32 	%rd105, %r685;
	and.b64  	%rd106, %rd105, 12;
	add.s64 	%rd108, %rd89, %rd106;
	ld.const.u32 	%r686, [%rd108];
	shl.b32 	%r687, %r98, 1;
	or.b32  	%r102, %r687, %r686;
	shl.b32 	%r688, %r99, 1;
	or.b32  	%r689, %r688, %r686;
	and.b32  	%r690, %r98, %r102;
	shl.b32 	%r691, %r690, 1;
	and.b32  	%r692, %r691, %r689;
	and.b32  	%r103, %r692, %r98;
	shl.b32 	%r693, %r100, 1;
	or.b32  	%r694, %r693, %r686;
	and.b32  	%r695, %r99, %r103;
	shl.b32 	%r696, %r695, 1;
	and.b32  	%r697, %r696, %r694;
	and.b32  	%r104, %r697, %r99;
	and.b32  	%r698, %r72, %r104;
	setp.ne.s32 	%p23, %r698, 0;
	@%p23 bra 	$L__BB2_35;
	ld.volatile.global.u32 	%r699, [match_count];
	setp.ge.u32 	%p24, %r699, %r73;
	@%p24 bra 	$L__BB2_35;
	add.s32 	%r700, %r1154, %r5;
	shl.b32 	%r701, %r700, 4;
	or.b32  	%r105, %r701, 3;
	setp.gt.u32 	%p25, %r105, %r74;
	@%p25 bra 	$L__BB2_35;
	atom.global.add.u32 	%r702, [match_count], 1;
	mul.wide.u32 	%rd109, %r702, 4;
	add.s64 	%rd110, %rd5, %rd109;
	st.global.u32 	[%rd110], %r105;
$L__BB2_35:
	shr.u32 	%r703, %r89, 6;
	cvt.u64.u32 	%rd111, %r703;
	and.b64  	%rd112, %rd111, 12;
	add.s64 	%rd114, %rd89, %rd112;
	ld.const.u32 	%r704, [%rd114];
	shl.b32 	%r705, %r102, 1;
	or.b32  	%r106, %r705, %r704;
	shl.b32 	%r706, %r103, 1;
	or.b32  	%r707, %r706, %r704;
	and.b32  	%r708, %r102, %r106;
	shl.b32 	%r709, %r708, 1;
	and.b32  	%r710, %r709, %r707;
	and.b32  	%r107, %r710, %r102;
	shl.b32 	%r711, %r104, 1;
	or.b32  	%r712, %r711, %r704;
	and.b32  	%r713, %r103, %r107;
	shl.b32 	%r714, %r713, 1;
	and.b32  	%r715, %r714, %r712;
	and.b32  	%r108, %r715, %r103;
	and.b32  	%r716, %r72, %r108;
	setp.ne.s32 	%p26, %r716, 0;
	@%p26 bra 	$L__BB2_39;
	ld.volatile.global.u32 	%r717, [match_count];
	setp.ge.u32 	%p27, %r717, %r73;
	@%p27 bra 	$L__BB2_39;
	add.s32 	%r718, %r1154, %r5;
	shl.b32 	%r719, %r718, 4;
	or.b32  	%r109, %r719, 4;
	setp.gt.u32 	%p28, %r109, %r74;
	@%p28 bra 	$L__BB2_39;
	atom.global.add.u32 	%r720, [match_count], 1;
	mul.wide.u32 	%rd115, %r720, 4;
	add.s64 	%rd116, %rd5, %rd115;
	st.global.u32 	[%rd116], %r109;
$L__BB2_39:
	shr.u32 	%r721, %r89, 8;
	cvt.u64.u32 	%rd117, %r721;
	and.b64  	%rd118, %rd117, 12;
	add.s64 	%rd120, %rd89, %rd118;
	ld.const.u32 	%r722, [%rd120];
	shl.b32 	%r723, %r106, 1;
	or.b32  	%r110, %r723, %r722;
	shl.b32 	%r724, %r107, 1;
	or.b32  	%r725, %r724, %r722;
	and.b32  	%r726, %r106, %r110;
	shl.b32 	%r727, %r726, 1;
	and.b32  	%r728, %r727, %r725;
	and.b32  	%r111, %r728, %r106;
	shl.b32 	%r729, %r108, 1;
	or.b32  	%r730, %r729, %r722;
	and.b32  	%r731, %r107, %r111;
	shl.b32 	%r732, %r731, 1;
	and.b32  	%r733, %r732, %r730;
	and.b32  	%r112, %r733, %r107;
	and.b32  	%r734, %r72, %r112;
	setp.ne.s32 	%p29, %r734, 0;
	@%p29 bra 	$L__BB2_43;
	ld.volatile.global.u32 	%r735, [match_count];
	setp.ge.u32 	%p30, %r735, %r73;
	@%p30 bra 	$L__BB2_43;
	add.s32 	%r736, %r1154, %r5;
	shl.b32 	%r737, %r736, 4;
	or.b32  	%r113, %r737, 5;
	setp.gt.u32 	%p31, %r113, %r74;
	@%p31 bra 	$L__BB2_43;
	atom.global.add.u32 	%r738, [match_count], 1;
	mul.wide.u32 	%rd121, %r738, 4;
	add.s64 	%rd122, %rd5, %rd121;
	st.global.u32 	[%rd122], %r113;
$L__BB2_43:
	shr.u32 	%r739, %r89, 10;
	cvt.u64.u32 	%rd123, %r739;
	and.b64  	%rd124, %rd123, 12;
	add.s64 	%rd126, %rd89, %rd124;
	ld.const.u32 	%r740, [%rd126];
	shl.b32 	%r741, %r110, 1;
	or.b32  	%r114, %r741, %r740;
	shl.b32 	%r742, %r111, 1;
	or.b32  	%r743, %r742, %r740;
	and.b32  	%r744, %r110, %r114;
	shl.b32 	%r745, %r744, 1;
	and.b32  	%r746, %r745, %r743;
	and.b32  	%r115, %r746, %r110;
	shl.b32 	%r747, %r112, 1;
	or.b32  	%r748, %r747, %r740;
	and.b32  	%r749, %r111, %r115;
	shl.b32 	%r750, %r749, 1;
	and.b32  	%r751, %r750, %r748;
	and.b32  	%r116, %r751, %r111;
	and.b32  	%r752, %r72, %r116;
	setp.ne.s32 	%p32, %r752, 0;
	@%p32 bra 	$L__BB2_47;
	ld.volatile.global.u32 	%r753, [match_count];
	setp.ge.u32 	%p33, %r753, %r73;
	@%p33 bra 	$L__BB2_47;
	add.s32 	%r754, %r1154, %r5;
	shl.b32 	%r755, %r754, 4;
	or.b32  	%r117, %r755, 6;
	setp.gt.u32 	%p34, %r117, %r74;
	@%p34 bra 	$L__BB2_47;
	atom.global.add.u32 	%r756, [match_count], 1;
	mul.wide.u32 	%rd127, %r756, 4;
	add.s64 	%rd128, %rd5, %rd127;
	st.global.u32 	[%rd128], %r117;
$L__BB2_47:
	shr.u32 	%r757, %r89, 12;
	cvt.u64.u32 	%rd129, %r757;
	and.b64  	%rd130, %rd129, 12;
	add.s64 	%rd132, %rd89, %rd130;
	ld.const.u32 	%r758, [%rd132];
	shl.b32 	%r759, %r114, 1;
	or.b32  	%r118, %r759, %r758;
	shl.b32 	%r760, %r115, 1;
	or.b32  	%r761, %r760, %r758;
	and.b32  	%r762, %r114, %r118;
	shl.b32 	%r763, %r762, 1;
	and.b32  	%r764, %r763, %r761;
	and.b32  	%r119, %r764, %r114;
	shl.b32 	%r765, %r116, 1;
	or.b32  	%r766, %r765, %r758;
	and.b32  	%r767, %r115, %r119;
	shl.b32 	%r768, %r767, 1;
	and.b32  	%r769, %r768, %r766;
	and.b32  	%r120, %r769, %r115;
	and.b32  	%r770, %r72, %r120;
	setp.ne.s32 	%p35, %r770, 0;
	@%p35 bra 	$L__BB2_51;
	ld.volatile.global.u32 	%r771, [match_count];
	setp.ge.u32 	%p36, %r771, %r73;
	@%p36 bra 	$L__BB2_51;
	add.s32 	%r772, %r1154, %r5;
	shl.b32 	%r773, %r772, 4;
	or.b32  	%r121, %r773, 7;
	setp.gt.u32 	%p37, %r121, %r74;
	@%p37 bra 	$L__BB2_51;
	atom.global.add.u32 	%r774, [match_count], 1;
	mul.wide.u32 	%rd133, %r774, 4;
	add.s64 	%rd134, %rd5, %rd133;
	st.global.u32 	[%rd134], %r121;
$L__BB2_51:
	shr.u32 	%r775, %r89, 14;
	cvt.u64.u32 	%rd135, %r775;
	and.b64  	%rd136, %rd135, 12;
	add.s64 	%rd138, %rd89, %rd136;
	ld.const.u32 	%r776, [%rd138];
	shl.b32 	%r777, %r118, 1;
	or.b32  	%r122, %r777, %r776;
	shl.b32 	%r778, %r119, 1;
	or.b32  	%r779, %r778, %r776;
	and.b32  	%r780, %r118, %r122;
	shl.b32 	%r781, %r780, 1;
	and.b32  	%r782, %r781, %r779;
	and.b32  	%r123, %r782, %r118;
	shl.b32 	%r783, %r120, 1;
	or.b32  	%r784, %r783, %r776;
	and.b32  	%r785, %r119, %r123;
	shl.b32 	%r786, %r785, 1;
	and.b32  	%r787, %r786, %r784;
	and.b32  	%r124, %r787, %r119;
	and.b32  	%r788, %r72, %r124;
	setp.ne.s32 	%p38, %r788, 0;
	@%p38 bra 	$L__BB2_55;
	ld.volatile.global.u32 	%r789, [match_count];
	setp.ge.u32 	%p39, %r789, %r73;
	@%p39 bra 	$L__BB2_55;
	add.s32 	%r790, %r1154, %r5;
	shl.b32 	%r791, %r790, 4;
	or.b32  	%r125, %r791, 8;
	setp.gt.u32 	%p40, %r125, %r74;
	@%p40 bra 	$L__BB2_55;
	atom.global.add.u32 	%r792, [match_count], 1;
	mul.wide.u32 	%rd139, %r792, 4;
	add.s64 	%rd140, %rd5, %rd139;
	st.global.u32 	[%rd140], %r125;
$L__BB2_55:
	shr.u32 	%r793, %r89, 16;
	cvt.u64.u32 	%rd141, %r793;
	and.b64  	%rd142, %rd141, 12;
	add.s64 	%rd144, %rd89, %rd142;
	ld.const.u32 	%r794, [%rd144];
	shl.b32 	%r795, %r122, 1;
	or.b32  	%r126, %r795, %r794;
	shl.b32 	%r796, %r123, 1;
	or.b32  	%r797, %r796, %r794;
	and.b32  	%r798, %r122, %r126;
	shl.b32 	%r799, %r798, 1;
	and.b32  	%r800, %r799, %r797;
	and.b32  	%r127, %r800, %r122;
	shl.b32 	%r801, %r124, 1;
	or.b32  	%r802, %r801, %r794;
	and.b32  	%r803, %r123, %r127;
	shl.b32 	%r804, %r803, 1;
	and.b32  	%r805, %r804, %r802;
	and.b32  	%r128, %r805, %r123;
	and.b32  	%r806, %r72, %r128;
	setp.ne.s32 	%p41, %r806, 0;
	@%p41 bra 	$L__BB2_59;
	ld.volatile.global.u32 	%r807, [match_count];
	setp.ge.u32 	%p42, %r807, %r73;
	@%p42 bra 	$L__BB2_59;
	add.s32 	%r808, %r1154, %r5;
	shl.b32 	%r809, %r808, 4;
	or.b32  	%r129, %r809, 9;
	setp.gt.u32 	%p43, %r129, %r74;
	@%p43 bra 	$L__BB2_59;
	atom.global.add.u32 	%r810, [match_count], 1;
	mul.wide.u32 	%rd145, %r810, 4;
	add.s64 	%rd146, %rd5, %rd145;
	st.global.u32 	[%rd146], %r129;
$L__BB2_59:
	shr.u32 	%r811, %r89, 18;
	cvt.u64.u32 	%rd147, %r811;
	and.b64  	%rd148, %rd147, 12;
	add.s64 	%rd150, %rd89, %rd148;
	ld.const.u32 	%r812, [%rd150];
	shl.b32 	%r813, %r126, 1;
	or.b32  	%r130, %r813, %r812;
	shl.b32 	%r814, %r127, 1;
	or.b32  	%r815, %r814, %r812;
	and.b32  	%r816, %r126, %r130;
	shl.b32 	%r817, %r816, 1;
	and.b32  	%r818, %r817, %r815;
	and.b32  	%r131, %r818, %r126;
	shl.b32 	%r819, %r128, 1;
	or.b32  	%r820, %r819, %r812;
	and.b32  	%r821, %r127, %r131;
	shl.b32 	%r822, %r821, 1;
	and.b32  	%r823, %r822, %r820;
	and.b32  	%r132, %r823, %r127;
	and.b32  	%r824, %r72, %r132;
	setp.ne.s32 	%p44, %r824, 0;
	@%p44 bra 	$L__BB2_63;
	ld.volatile.global.u32 	%r825, [match_count];
	setp.ge.u32 	%p45, %r825, %r73;
	@%p45 bra 	$L__BB2_63;
	add.s32 	%r826, %r1154, %r5;
	shl.b32 	%r827, %r826, 4;
	or.b32  	%r133, %r827, 10;
	setp.gt.u32 	%p46, %r133, %r74;
	@%p46 bra 	$L__BB2_63;
	atom.global.add.u32 	%r828, [match_count], 1;
	mul.wide.u32 	%rd151, %r828, 4;
	add.s64 	%rd152, %rd5, %rd151;
	st.global.u32 	[%rd152], %r133;
$L__BB2_63:
	shr.u32 	%r829, %r89, 20;
	cvt.u64.u32 	%rd153, %r829;
	and.b64  	%rd154, %rd153, 12;
	add.s64 	%rd156, %rd89, %rd154;
	ld.const.u32 	%r830, [%rd156];
	shl.b32 	%r831, %r130, 1;
	or.b32  	%r134, %r831, %r830;
	shl.b32 	%r832, %r131, 1;
	or.b32  	%r833, %r832, %r830;
	and.b32  	%r834, %r130, %r134;
	shl.b32 	%r835, %r834, 1;
	and.b32  	%r836, %r835, %r833;
	and.b32  	%r135, %r836, %r130;
	shl.b32 	%r837, %r132, 1;
	or.b32  	%r838, %r837, %r830;
	and.b32  	%r839, %r131, %r135;
	shl.b32 	%r840, %r839, 1;
	and.b32  	%r841, %r840, %r838;
	and.b32  	%r136, %r841, %r131;
	and.b32  	%r842, %r72, %r136;
	setp.ne.s32 	%p47, %r842, 0;
	@%p47 bra 	$L__BB2_67;
	ld.volatile.global.u32 	%r843, [match_count];
	setp.ge.u32 	%p48, %r843, %r73;
	@%p48 bra 	$L__BB2_67;
	add.s32 	%r844, %r1154, %r5;
	shl.b32 	%r845, %r844, 4;
	or.b32  	%r137, %r845, 11;
	setp.gt.u32 	%p49, %r137, %r74;
	@%p49 bra 	$L__BB2_67;
	atom.global.add.u32 	%r846, [match_count], 1;
	mul.wide.u32 	%rd157, %r846, 4;
	add.s64 	%rd158, %rd5, %rd157;
	st.global.u32 	[%rd158], %r137;
$L__BB2_67:
	shr.u32 	%r847, %r89, 22;
	cvt.u64.u32 	%rd159, %r847;
	and.b64  	%rd160, %rd159, 12;
	add.s64 	%rd162, %rd89, %rd160;
	ld.const.u32 	%r848, [%rd162];
	shl.b32 	%r849, %r134, 1;
	or.b32  	%r138, %r849, %r848;
	shl.b32 	%r850, %r135, 1;
	or.b32  	%r851, %r850, %r848;
	and.b32  	%r852, %r134, %r138;
	shl.b32 	%r853, %r852, 1;
	and.b32  	%r854, %r853, %r851;
	and.b32  	%r139, %r854, %r134;
	shl.b32 	%r855, %r136, 1;
	or.b32  	%r856, %r855, %r848;
	and.b32  	%r857, %r135, %r139;
	shl.b32 	%r858, %r857, 1;
	and.b32  	%r859, %r858, %r856;
	and.b32  	%r140, %r859, %r135;
	and.b32  	%r860, %r72, %r140;
	setp.ne.s32 	%p50, %r860, 0;
	@%p50 bra 	$L__BB2_71;
	ld.volatile.global.u32 	%r861, [match_count];
	setp.ge.u32 	%p51, %r861, %r73;
	@%p51 bra 	$L__BB2_71;
	add.s32 	%r862, %r1154, %r5;
	shl.b32 	%r863, %r862, 4;
	or.b32  	%r141, %r863, 12;
	setp.gt.u32 	%p52, %r141, %r74;
	@%p52 bra 	$L__BB2_71;
	atom.global.add.u32 	%r864, [match_count], 1;
	mul.wide.u32 	%rd163, %r864, 4;
	add.s64 	%rd164, %rd5, %rd163;
	st.global.u32 	[%rd164], %r141;
$L__BB2_71:
	shr.u32 	%r865, %r89, 24;
	cvt.u64.u32 	%rd165, %r865;
	and.b64  	%rd166, %rd165, 12;
	add.s64 	%rd168, %rd89, %rd166;
	ld.const.u32 	%r866, [%rd168];
	shl.b32 	%r867, %r138, 1;
	or.b32  	%r142, %r867, %r866;
	shl.b32 	%r868, %r139, 1;
	or.b32  	%r869, %r868, %r866;
	and.b32  	%r870, %r138, %r142;
	shl.b32 	%r871, %r870, 1;
	and.b32  	%r872, %r871, %r869;
	and.b32  	%r143, %r872, %r138;
	shl.b32 	%r873, %r140, 1;
	or.b32  	%r874, %r873, %r866;
	and.b32  	%r875, %r139, %r143;
	shl.b32 	%r876, %r875, 1;
	and.b32  	%r877, %r876, %r874;
	and.b32  	%r144, %r877, %r139;
	and.b32  	%r878, %r72, %r144;
	setp.ne.s32 	%p53, %r878, 0;
	@%p53 bra 	$L__BB2_75;
	ld.volatile.global.u32 	%r879, [match_count];
	setp.ge.u32 	%p54, %r879, %r73;
	@%p54 bra 	$L__BB2_75;
	add.s32 	%r880, %r1154, %r5;
	shl.b32 	%r881, %r880, 4;
	or.b32  	%r145, %r881, 13;
	setp.gt.u32 	%p55, %r145, %r74;
	@%p55 bra 	$L__BB2_75;
	atom.global.add.u32 	%r882, [match_count], 1;
	mul.wide.u32 	%rd169, %r882, 4;
	add.s64 	%rd170, %rd5, %rd169;
	st.global.u32 	[%rd170], %r145;
$L__BB2_75:
	shr.u32 	%r883, %r89, 26;
	cvt.u64.u32 	%rd171, %r883;
	and.b64  	%rd172, %rd171, 12;
	add.s64 	%rd174, %rd89, %rd172;
	ld.const.u32 	%r884, [%rd174];
	shl.b32 	%r885, %r142, 1;
	or.b32  	%r146, %r885, %r884;
	shl.b32 	%r886, %r143, 1;
	or.b32  	%r887, %r886, %r884;
	and.b32  	%r888, %r142, %r146;
	shl.b32 	%r889, %r888, 1;
	and.b32  	%r890, %r889, %r887;
	and.b32  	%r147, %r890, %r142;
	shl.b32 	%r891, %r144, 1;
	or.b32  	%r892, %r891, %r884;
	and.b32  	%r893, %r143, %r147;
	shl.b32 	%r894, %r893, 1;
	and.b32  	%r895, %r894, %r892;
	and.b32  	%r148, %r895, %r143;
	and.b32  	%r896, %r72, %r148;
	setp.ne.s32 	%p56, %r896, 0;
	@%p56 bra 	$L__BB2_79;
	ld.volatile.global.u32 	%r897, [match_count];
	setp.ge.u32 	%p57, %r897, %r73;
	@%p57 bra 	$L__BB2_79;
	add.s32 	%r898, %r1154, %r5;
	shl.b32 	%r899, %r898, 4;
	or.b32  	%r149, %r899, 14;
	setp.gt.u32 	%p58, %r149, %r74;
	@%p58 bra 	$L__BB2_79;
	atom.global.add.u32 	%r900, [match_count], 1;
	mul.wide.u32 	%rd175, %r900, 4;
	add.s64 	%rd176, %rd5, %rd175;
	st.global.u32 	[%rd176], %r149;
$L__BB2_79:
	shr.u32 	%r901, %r89, 30;
	mul.wide.u32 	%rd177, %r901, 4;
	add.s64 	%rd179, %rd89, %rd177;
	ld.const.u32 	%r902, [%rd179];
	shl.b32 	%r903, %r146, 1;
	or.b32  	%r1147, %r903, %r902;
	shl.b32 	%r904, %r147, 1;
	or.b32  	%r905, %r904, %r902;
	and.b32  	%r906, %r146, %r1147;
	shl.b32 	%r907, %r906, 1;
	and.b32  	%r908, %r907, %r905;
	and.b32  	%r1146, %r908, %r146;
	shl.b32 	%r909, %r148, 1;
	or.b32  	%r910, %r909, %r902;
	and.b32  	%r911, %r147, %r1146;
	shl.b32 	%r912, %r911, 1;
	and.b32  	%r913, %r912, %r910;
	and.b32  	%r1133, %r913, %r147;
	and.b32  	%r914, %r72, %r1133;
	setp.ne.s32 	%p59, %r914, 0;
	@%p59 bra 	$L__BB2_83;
	ld.volatile.global.u32 	%r915, [match_count];
	setp.ge.u32 	%p60, %r915, %r73;
	@%p60 bra 	$L__BB2_83;
	add.s32 	%r916, %r1154, %r5;
	shl.b32 	%r917, %r916, 4;
	or.b32  	%r153, %r917, 15;
	setp.gt.u32 	%p61, %r153, %r74;
	@%p61 bra 	$L__BB2_83;
	atom.global.add.u32 	%r918, [match_count], 1;
	mul.wide.u32 	%rd180, %r918, 4;
	add.s64 	%rd181, %rd5, %rd180;
	st.global.u32 	[%rd181], %r153;
$L__BB2_83:
	add.s32 	%r1154, %r1154, 1;
	setp.eq.s32 	%p62, %r1154, 256;
	@%p62 bra 	$L__BB2_84;
	bra.uni 	$L__BB2_19;
$L__BB2_84:
	setp.eq.s32 	%p63, %r6, 1;
	mov.b32 	%r1169, 0;
	@%p63 bra 	$L__BB2_108;
	mov.u32 	%r921, %ntid.x;
	add.s32 	%r78, %r921, -1;
	add.s32 	%r79, %r2, 32768;
	ld.const.u32 	%r80, [test_bit_32];
	ld.const.u32 	%r81, [max_match_count];
	ld.const.u32 	%r82, [character_count];
	ld.const.u64 	%rd182, [match];
	cvta.to.global.u64 	%rd6, %rd182;
	add.s32 	%r1169, %r6, -1;
	shl.b32 	%r922, %r1, 19;
	shl.b32 	%r923, %r3, 12;
	add.s32 	%r924, %r922, %r923;
	add.s32 	%r84, %r924, 4096;
	mov.b32 	%r1158, 0;
	mov.u64 	%rd187, mask_array_32;
$L__BB2_86:
	setp.ne.s32 	%p64, %r3, %r78;
	@%p64 bra 	$L__BB2_88;
	shl.b32 	%r927, %r1158, 7;
	add.s32 	%r928, %r79, %r927;
	mul.wide.u32 	%rd183, %r928, 4;
	add.s64 	%rd184, %rd3, %rd183;
	ld.global.u32 	%r1159, [%rd184];
	bra.uni 	$L__BB2_89;
$L__BB2_88:
	shl.b32 	%r925, %r1158, 9;
	add.s32 	%r926, %r7, %r925;
	ld.shared.u32 	%r1159, [%r926+4];
$L__BB2_89:
	shl.b32 	%r931, %r1158, 4;
	add.s32 	%r1160, %r84, %r931;
	mov.b32 	%r1162, 4096;
	mov.b32 	%r1161, 4;
$L__BB2_90:
	add.s32 	%r932, %r1161, -4;
	shr.u32 	%r933, %r1159, %r932;
	shl.b32 	%r934, %r933, 2;
	cvt.u64.u32 	%rd185, %r934;
	and.b64  	%rd186, %rd185, 12;
	add.s64 	%rd188, %rd187, %rd186;
	ld.const.u32 	%r935, [%rd188];
	shl.b32 	%r936, %r1147, 1;
	or.b32  	%r169, %r936, %r935;
	shl.b32 	%r937, %r1146, 1;
	or.b32  	%r938, %r937, %r935;
	and.b32  	%r939, %r1147, %r169;
	shl.b32 	%r940, %r939, 1;
	and.b32  	%r941, %r940, %r938;
	and.b32  	%r170, %r941, %r1147;
	shl.b32 	%r942, %r1133, 1;
	or.b32  	%r943, %r942, %r935;
	and.b32  	%r944, %r1146, %r170;
	shl.b32 	%r945, %r944, 1;
	and.b32  	%r946, %r945, %r943;
	and.b32  	%r171, %r946, %r1146;
	and.b32  	%r947, %r80, %r171;
	setp.ne.s32 	%p65, %r947, 0;
	@%p65 bra 	$L__BB2_94;
	ld.volatile.global.u32 	%r948, [match_count];
	setp.ge.u32 	%p66, %r948, %r81;
	@%p66 bra 	$L__BB2_94;
	setp.gt.u32 	%p67, %r1160, %r82;
	@%p67 bra 	$L__BB2_94;
	atom.global.add.u32 	%r949, [match_count], 1;
	mul.wide.u32 	%rd189, %r949, 4;
	add.s64 	%rd190, %rd6, %rd189;
	st.global.u32 	[%rd190], %r1160;
$L__BB2_94:
	add.s32 	%r950, %r1161, -2;
	shr.u32 	%r951, %r1159, %r950;
	shl.b32 	%r952, %r951, 2;
	cvt.u64.u32 	%rd191, %r952;
	and.b64  	%rd192, %rd191, 12;
	add.s64 	%rd194, %rd187, %rd192;
	ld.const.u32 	%r953, [%rd194];
	shl.b32 	%r954, %r169, 1;
	or.b32  	%r172, %r954, %r953;
	shl.b32 	%r955, %r170, 1;
	or.b32  	%r956, %r955, %r953;
	and.b32  	%r957, %r169, %r172;
	shl.b32 	%r958, %r957, 1;
	and.b32  	%r959, %r958, %r956;
	and.b32  	%r173, %r959, %r169;
	shl.b32 	%r960, %r171, 1;
	or.b32  	%r961, %r960, %r953;
	and.b32  	%r962, %r170, %r173;
	shl.b32 	%r963, %r962, 1;
	and.b32  	%r964, %r963, %r961;
	and.b32  	%r174, %r964, %r170;
	and.b32  	%r965, %r80, %r174;
	setp.ne.s32 	%p68, %r965, 0;
	@%p68 bra 	$L__BB2_98;
	ld.volatile.global.u32 	%r966, [match_count];
	setp.ge.u32 	%p69, %r966, %r81;
	@%p69 bra 	$L__BB2_98;
	add.s32 	%r175, %r1160, 1;
	setp.gt.u32 	%p70, %r175, %r82;
	@%p70 bra 	$L__BB2_98;
	atom.global.add.u32 	%r967, [match_count], 1;
	mul.wide.u32 	%rd195, %r967, 4;
	add.s64 	%rd196, %rd6, %rd195;
	st.global.u32 	[%rd196], %r175;
$L__BB2_98:
	shr.u32 	%r968, %r1159, %r1161;
	shl.b32 	%r969, %r968, 2;
	cvt.u64.u32 	%rd197, %r969;
	and.b64  	%rd198, %rd197, 12;
	add.s64 	%rd200, %rd187, %rd198;
	ld.const.u32 	%r970, [%rd200];
	shl.b32 	%r971, %r172, 1;
	or.b32  	%r176, %r971, %r970;
	shl.b32 	%r972, %r173, 1;
	or.b32  	%r973, %r972, %r970;
	and.b32  	%r974, %r172, %r176;
	shl.b32 	%r975, %r974, 1;
	and.b32  	%r976, %r975, %r973;
	and.b32  	%r177, %r976, %r172;
	shl.b32 	%r977, %r174, 1;
	or.b32  	%r978, %r977, %r970;
	and.b32  	%r979, %r173, %r177;
	shl.b32 	%r980, %r979, 1;
	and.b32  	%r981, %r980, %r978;
	and.b32  	%r178, %r981, %r173;
	and.b32  	%r982, %r80, %r178;
	setp.ne.s32 	%p71, %r982, 0;
	@%p71 bra 	$L__BB2_102;
	ld.volatile.global.u32 	%r983, [match_count];
	setp.ge.u32 	%p72, %r983, %r81;
	@%p72 bra 	$L__BB2_102;
	add.s32 	%r179, %r1160, 2;
	setp.gt.u32 	%p73, %r179, %r82;
	@%p73 bra 	$L__BB2_102;
	atom.global.add.u32 	%r984, [match_count], 1;
	mul.wide.u32 	%rd201, %r984, 4;
	add.s64 	%rd202, %rd6, %rd201;
	st.global.u32 	[%rd202], %r179;
$L__BB2_102:
	add.s32 	%r985, %r1161, 2;
	shr.u32 	%r986, %r1159, %r985;
	shl.b32 	%r987, %r986, 2;
	cvt.u64.u32 	%rd203, %r987;
	and.b64  	%rd204, %rd203, 12;
	add.s64 	%rd206, %rd187, %rd204;
	ld.const.u32 	%r988, [%rd206];
	shl.b32 	%r989, %r176, 1;
	or.b32  	%r1147, %r989, %r988;
	shl.b32 	%r990, %r177, 1;
	or.b32  	%r991, %r990, %r988;
	and.b32  	%r992, %r176, %r1147;
	shl.b32 	%r993, %r992, 1;
	and.b32  	%r994, %r993, %r991;
	and.b32  	%r1146, %r994, %r176;
	shl.b32 	%r995, %r178, 1;
	or.b32  	%r996, %r995, %r988;
	and.b32  	%r997, %r177, %r1146;
	shl.b32 	%r998, %r997, 1;
	and.b32  	%r999, %r998, %r996;
	and.b32  	%r1133, %r999, %r177;
	and.b32  	%r1000, %r80, %r1133;
	setp.ne.s32 	%p74, %r1000, 0;
	@%p74 bra 	$L__BB2_106;
	ld.volatile.global.u32 	%r1001, [match_count];
	setp.ge.u32 	%p75, %r1001, %r81;
	@%p75 bra 	$L__BB2_106;
	add.s32 	%r183, %r1160, 3;
	setp.gt.u32 	%p76, %r183, %r82;
	@%p76 bra 	$L__BB2_106;
	atom.global.add.u32 	%r1002, [match_count], 1;
	mul.wide.u32 	%rd207, %r1002, 4;
	add.s64 	%rd208, %rd6, %rd207;
	st.global.u32 	[%rd208], %r183;
$L__BB2_106:
	add.s32 	%r1162, %r1162, 4;
	add.s32 	%r1161, %r1161, 8;
	add.s32 	%r1160, %r1160, 4;
	setp.ne.s32 	%p77, %r1162, 4112;
	@%p77 bra 	$L__BB2_90;
	add.s32 	%r1158, %r1158, 1;
	setp.ne.s32 	%p78, %r1158, %r1169;
	@%p78 bra 	$L__BB2_86;
$L__BB2_108:
	mov.u32 	%r1003, %ntid.x;
	add.s32 	%r1004, %r1003, -1;
	setp.ne.s32 	%p79, %r3, %r1004;
	@%p79 bra 	$L__BB2_110;
	shl.b32 	%r1010, %r1169, 7;
	add.s32 	%r1011, %r2, %r1010;
	add.s32 	%r1012, %r1011, 32768;
	mul.wide.u32 	%rd209, %r1012, 4;
	add.s64 	%rd210, %rd3, %rd209;
	ld.global.u32 	%r1170, [%rd210];
	bra.uni 	$L__BB2_111;
$L__BB2_110:
	shl.b32 	%r1005, %r1169, 9;
	mov.u32 	%r1006, scodon_header;
	add.s32 	%r1007, %r1006, %r1005;
	shl.b32 	%r1008, %r3, 2;
	add.s32 	%r1009, %r1007, %r1008;
	ld.shared.u32 	%r1170, [%r1009+4];
$L__BB2_111:
	setp.eq.s32 	%p80, %r22, %r23;
	@%p80 bra 	$L__BB2_138;
	ld.const.u32 	%r195, [test_bit_32];
	ld.const.u32 	%r196, [max_match_count];
	ld.const.u32 	%r197, [character_count];
	ld.const.u64 	%rd211, [match];
	cvta.to.global.u64 	%rd7, %rd211;
	sub.s32 	%r1014, %r22, %r23;
	max.u32 	%r198, %r1014, 1;
	and.b32  	%r199, %r198, 3;
	setp.lt.u32 	%p81, %r1014, 4;
	mov.b32 	%r1180, 0;
	@%p81 bra 	$L__BB2_131;
	and.b32  	%r1180, %r198, -4;
	neg.s32 	%r1173, %r1180;
	shl.b32 	%r1016, %r1, 19;
	shl.b32 	%r1017, %r3, 12;
	add.s32 	%r1018, %r1016, %r1017;
	shl.b32 	%r1019, %r1169, 4;
	add.s32 	%r1020, %r1018, %r1019;
	add.s32 	%r1171, %r1020, 4096;
	mov.b32 	%r1172, 4;
	mov.u64 	%rd214, mask_array_32;
$L__BB2_114:
	add.s32 	%r1021, %r1172, -4;
	shr.u32 	%r1022, %r1170, %r1021;
	shl.b32 	%r1023, %r1022, 2;
	cvt.u64.u32 	%rd212, %r1023;
	and.b64  	%rd213, %rd212, 12;
	add.s64 	%rd215, %rd214, %rd213;
	ld.const.u32 	%r1024, [%rd215];
	shl.b32 	%r1025, %r1147, 1;
	or.b32  	%r209, %r1025, %r1024;
	shl.b32 	%r1026, %r1146, 1;
	or.b32  	%r1027, %r1026, %r1024;
	and.b32  	%r1028, %r1147, %r209;
	shl.b32 	%r1029, %r1028, 1;
	and.b32  	%r1030, %r1029, %r1027;
	and.b32  	%r210, %r1030, %r1147;
	shl.b32 	%r1031, %r1133, 1;
	or.b32  	%r1032, %r1031, %r1024;
	and.b32  	%r1033, %r1146, %r210;
	shl.b32 	%r1034, %r1033, 1;
	and.b32  	%r1035, %r1034, %r1032;
	and.b32  	%r211, %r1035, %r1146;
	and.b32  	%r1036, %r195, %r211;
	setp.ne.s32 	%p82, %r1036, 0;
	@%p82 bra 	$L__BB2_118;
	ld.volatile.global.u32 	%r1037, [match_count];
	setp.ge.u32 	%p83, %r1037, %r196;
	@%p83 bra 	$L__BB2_118;
	setp.gt.u32 	%p84, %r1171, %r197;
	@%p84 bra 	$L__BB2_118;
	atom.global.add.u32 	%r1038, [match_count], 1;
	mul.wide.u32 	%rd216, %r1038, 4;
	add.s64 	%rd217, %rd7, %rd216;
	st.global.u32 	[%rd217], %r1171;
$L__BB2_118:
	add.s32 	%r1039, %r1172, -2;
	shr.u32 	%r1040, %r1170, %r1039;
	shl.b32 	%r1041, %r1040, 2;
	cvt.u64.u32 	%rd218, %r1041;
	and.b64  	%rd219, %rd218, 12;
	add.s64 	%rd221, %rd214, %rd219;
	ld.const.u32 	%r1042, [%rd221];
	shl.b32 	%r1043, %r209, 1;
	or.b32  	%r212, %r1043, %r1042;
	shl.b32 	%r1044, %r210, 1;
	or.b32  	%r1045, %r1044, %r1042;
	and.b32  	%r1046, %r209, %r212;
	shl.b32 	%r1047, %r1046, 1;
	and.b32  	%r1048, %r1047, %r1045;
	and.b32  	%r213, %r1048, %r209;
	shl.b32 	%r1049, %r211, 1;
	or.b32  	%r1050, %r1049, %r1042;
	and.b32  	%r1051, %r210, %r213;
	shl.b32 	%r1052, %r1051, 1;
	and.b32  	%r1053, %r1052, %r1050;
	and.b32  	%r214, %r1053, %r210;
	and.b32  	%r1054, %r195, %r214;
	setp.ne.s32 	%p85, %r1054, 0;
	@%p85 bra 	$L__BB2_122;
	ld.volatile.global.u32 	%r1055, [match_count];
	setp.ge.u32 	%p86, %r1055, %r196;
	@%p86 bra 	$L__BB2_122;
	add.s32 	%r215, %r1171, 1;
	setp.gt.u32 	%p87, %r215, %r197;
	@%p87 bra 	$L__BB2_122;
	atom.global.add.u32 	%r1056, [match_count], 1;
	mul.wide.u32 	%rd222, %r1056, 4;
	add.s64 	%rd223, %rd7, %rd222;
	st.global.u32 	[%rd223], %r215;
$L__BB2_122:
	shr.u32 	%r1057, %r1170, %r1172;
	shl.b32 	%r1058, %r1057, 2;
	cvt.u64.u32 	%rd224, %r1058;
	and.b64  	%rd225, %rd224, 12;
	add.s64 	%rd227, %rd214, %rd225;
	ld.const.u32 	%r1059, [%rd227];
	shl.b32 	%r1060, %r212, 1;
	or.b32  	%r216, %r1060, %r1059;
	shl.b32 	%r1061, %r213, 1;
	or.b32  	%r1062, %r1061, %r1059;
	and.b32  	%r1063, %r212, %r216;
	shl.b32 	%r1064, %r1063, 1;
	and.b32  	%r1065, %r1064, %r1062;
	and.b32  	%r217, %r1065, %r212;
	shl.b32 	%r1066, %r214, 1;
	or.b32  	%r1067, %r1066, %r1059;
	and.b32  	%r1068, %r213, %r217;
	shl.b32 	%r1069, %r1068, 1;
	and.b32  	%r1070, %r1069, %r1067;
	and.b32  	%r218, %r1070, %r213;
	and.b32  	%r1071, %r195, %r218;
	setp.ne.s32 	%p88, %r1071, 0;
	@%p88 bra 	$L__BB2_126;
	ld.volatile.global.u32 	%r1072, [match_count];
	setp.ge.u32 	%p89, %r1072, %r196;
	@%p89 bra 	$L__BB2_126;
	add.s32 	%r219, %r1171, 2;
	setp.gt.u32 	%p90, %r219, %r197;
	@%p90 bra 	$L__BB2_126;
	atom.global.add.u32 	%r1073, [match_count], 1;
	mul.wide.u32 	%rd228, %r1073, 4;
	add.s64 	%rd229, %rd7, %rd228;
	st.global.u32 	[%rd229], %r219;
$L__BB2_126:
	add.s32 	%r1074, %r1172, 2;
	shr.u32 	%r1075, %r1170, %r1074;
	shl.b32 	%r1076, %r1075, 2;
	cvt.u64.u32 	%rd230, %r1076;
	and.b64  	%rd231, %rd230, 12;
	add.s64 	%rd233, %rd214, %rd231;
	ld.const.u32 	%r1077, [%rd233];
	shl.b32 	%r1078, %r216, 1;
	or.b32  	%r1147, %r1078, %r1077;
	shl.b32 	%r1079, %r217, 1;
	or.b32  	%r1080, %r1079, %r1077;
	and.b32  	%r1081, %r216, %r1147;
	shl.b32 	%r1082, %r1081, 1;
	and.b32  	%r1083, %r1082, %r1080;
	and.b32  	%r1146, %r1083, %r216;
	shl.b32 	%r1084, %r218, 1;
	or.b32  	%r1085, %r1084, %r1077;
	and.b32  	%r1086, %r217, %r1146;
	shl.b32 	%r1087, %r1086, 1;
	and.b32  	%r1088, %r1087, %r1085;
	and.b32  	%r1133, %r1088, %r217;
	and.b32  	%r1089, %r195, %r1133;
	setp.ne.s32 	%p91, %r1089, 0;
	@%p91 bra 	$L__BB2_130;
	ld.volatile.global.u32 	%r1090, [match_count];
	setp.ge.u32 	%p92, %r1090, %r196;
	@%p92 bra 	$L__BB2_130;
	add.s32 	%r223, %r1171, 3;
	setp.gt.u32 	%p93, %r223, %r197;
	@%p93 bra 	$L__BB2_130;
	atom.global.add.u32 	%r1091, [match_count], 1;
	mul.wide.u32 	%rd234, %r1091, 4;
	add.s64 	%rd235, %rd7, %rd234;
	st.global.u32 	[%rd235], %r223;
$L__BB2_130:
	add.s32 	%r1173, %r1173, 4;
	add.s32 	%r1172, %r1172, 8;
	add.s32 	%r1171, %r1171, 4;
	setp.ne.s32 	%p94, %r1173, 0;
	@%p94 bra 	$L__BB2_114;
$L__BB2_131:
	setp.eq.s32 	%p95, %r199, 0;
	@%p95 bra 	$L__BB2_138;
	shl.b32 	%r1092, %r1, 19;
	add.s32 	%r1093, %r1180, %r1092;
	shl.b32 	%r1094, %r3, 12;
	add.s32 	%r1095, %r1093, %r1094;
	shl.b32 	%r1096, %r1169, 4;
	add.s32 	%r1183, %r1095, %r1096;
	shl.b32 	%r1182, %r1180, 1;
	neg.s32 	%r1181, %r199;
	mov.u64 	%rd238, mask_array_32;
$L__BB2_133:
	.pragma "nounroll";
	mov.u32 	%r239, %r1147;
	mov.u32 	%r238, %r1146;
	shr.u32 	%r1097, %r1170, %r1182;
	shl.b32 	%r1098, %r1097, 2;
	cvt.u64.u32 	%rd236, %r1098;
	and.b64  	%rd237, %rd236, 12;
	add.s64 	%rd239, %rd238, %rd237;
	ld.const.u32 	%r1099, [%rd239];
	shl.b32 	%r1100, %r239, 1;
	or.b32  	%r1147, %r1100, %r1099;
	shl.b32 	%r1101, %r238, 1;
	or.b32  	%r1102, %r1101, %r1099;
	and.b32  	%r1103, %r239, %r1147;
	shl.b32 	%r1104, %r1103, 1;
	and.b32  	%r1105, %r1104, %r1102;
	and.b32  	%r1146, %r1105, %r239;
	shl.b32 	%r1106, %r1133, 1;
	or.b32  	%r1107, %r1106, %r1099;
	and.b32  	%r1108, %r238, %r1146;
	shl.b32 	%r1109, %r1108, 1;
	and.b32  	%r1110, %r1109, %r1107;
	and.b32  	%r1133, %r1110, %r238;
	and.b32  	%r1111, %r195, %r1133;
	setp.ne.s32 	%p96, %r1111, 0;
	@%p96 bra 	$L__BB2_137;
	ld.volatile.global.u32 	%r1112, [match_count];
	setp.ge.u32 	%p97, %r1112, %r196;
	@%p97 bra 	$L__BB2_137;
	add.s32 	%r243, %r1183, 4096;
	setp.gt.u32 	%p98, %r243, %r197;
	@%p98 bra 	$L__BB2_137;
	atom.global.add.u32 	%r1113, [match_count], 1;
	mul.wide.u32 	%rd240, %r1113, 4;
	add.s64 	%rd241, %rd7, %rd240;
	st.global.u32 	[%rd241], %r243;
$L__BB2_137:
	add.s32 	%r1183, %r1183, 1;
	add.s32 	%r1182, %r1182, 2;
	add.s32 	%r1181, %r1181, 1;
	setp.ne.s32 	%p99, %r1181, 0;
	@%p99 bra 	$L__BB2_133;
$L__BB2_138:
	ret;

}
	// .globl	_Z13agrepKernel32ILj3EEvv
.visible .entry _Z13agrepKernel32ILj3EEvv()
{
	.reg .pred 	%p<101>;
	.reg .b32 	%r<1260>;
	.reg .b64 	%rd<207>;

	mov.u32 	%r1, %ctaid.x;
	shl.b32 	%r2, %r1, 15;
	mov.u32 	%r3, %tid.x;
	or.b32  	%r4, %r2, %r3;
	mad.lo.s32 	%r5, %r3, 255, %r4;
	ld.const.u32 	%r6, [overlapping_scodon_count];
	setp.eq.s32 	%p1, %r6, 1;
	ld.const.u64 	%rd1, [scodon];
	shl.b32 	%r304, %r3, 2;
	mov.u32 	%r305, scodon_header;
	add.s32 	%r7, %r305, %r304;
	mov.b32 	%r1180, 0;
	mov.b32 	%r1212, -1;
	mov.b32 	%r1211, -2;
	mov.b32 	%r1210, -4;
	mov.b32 	%r1194, -8;
	@%p1 bra 	$L__BB3_5;
	cvta.to.global.u64 	%rd2, %rd1;
	add.s32 	%r1180, %r6, -1;
	mov.b32 	%r1170, 0;
	mov.b32 	%r1212, -1;
	mov.b32 	%r1211, -2;
	mov.b32 	%r1210, -4;
	mov.b32 	%r1194, -8;
	mov.u64 	%rd12, mask_array_32;
$L__BB3_2:
	shl.b32 	%r312, %r1170, 7;
	add.s32 	%r313, %r312, %r4;
	mul.wide.u32 	%rd8, %r313, 4;
	add.s64 	%rd9, %rd2, %rd8;
	ld.global.u32 	%r14, [%rd9];
	mov.b32 	%r1175, 0;
$L__BB3_3:
	shl.b32 	%r314, %r1175, 1;
	shr.u32 	%r315, %r14, %r314;
	shl.b32 	%r316, %r315, 2;
	cvt.u64.u32 	%rd10, %r316;
	and.b64  	%rd11, %rd10, 12;
	add.s64 	%rd13, %rd12, %rd11;
	ld.const.u32 	%r317, [%rd13];
	shl.b32 	%r318, %r1212, 1;
	or.b32  	%r319, %r318, %r317;
	shl.b32 	%r320, %r1211, 1;
	or.b32  	%r321, %r320, %r317;
	and.b32  	%r322, %r1212, %r319;
	shl.b32 	%r323, %r322, 1;
	and.b32  	%r324, %r323, %r321;
	and.b32  	%r325, %r324, %r1212;
	shl.b32 	%r326, %r1210, 1;
	or.b32  	%r327, %r326, %r317;
	and.b32  	%r328, %r1211, %r325;
	shl.b32 	%r329, %r328, 1;
	and.b32  	%r330, %r329, %r327;
	and.b32  	%r331, %r330, %r1211;
	shl.b32 	%r332, %r1194, 1;
	or.b32  	%r333, %r332, %r317;
	and.b32  	%r334, %r1210, %r331;
	shl.b32 	%r335, %r334, 1;
	and.b32  	%r336, %r335, %r333;
	and.b32  	%r337, %r336, %r1210;
	add.s32 	%r338, %r314, 2;
	shr.u32 	%r339, %r14, %r338;
	shl.b32 	%r340, %r339, 2;
	cvt.u64.u32 	%rd14, %r340;
	and.b64  	%rd15, %rd14, 12;
	add.s64 	%rd16, %rd12, %rd15;
	ld.const.u32 	%r341, [%rd16];
	shl.b32 	%r342, %r319, 1;
	or.b32  	%r343, %r342, %r341;
	shl.b32 	%r344, %r325, 1;
	or.b32  	%r345, %r344, %r341;
	and.b32  	%r346, %r319, %r343;
	shl.b32 	%r347, %r346, 1;
	and.b32  	%r348, %r347, %r345;
	and.b32  	%r349, %r348, %r319;
	shl.b32 	%r350, %r331, 1;
	or.b32  	%r351, %r350, %r341;
	and.b32  	%r352, %r325, %r349;
	shl.b32 	%r353, %r352, 1;
	and.b32  	%r354, %r353, %r351;
	and.b32  	%r355, %r354, %r325;
	shl.b32 	%r356, %r337, 1;
	or.b32  	%r357, %r356, %r341;
	and.b32  	%r358, %r331, %r355;
	shl.b32 	%r359, %r358, 1;
	and.b32  	%r360, %r359, %r357;
	and.b32  	%r361, %r360, %r331;
	add.s32 	%r362, %r314, 4;
	shr.u32 	%r363, %r14, %r362;
	shl.b32 	%r364, %r363, 2;
	cvt.u64.u32 	%rd17, %r364;
	and.b64  	%rd18, %rd17, 12;
	add.s64 	%rd19, %rd12, %rd18;
	ld.const.u32 	%r365, [%rd19];
	shl.b32 	%r366, %r343, 1;
	or.b32  	%r367, %r366, %r365;
	shl.b32 	%r368, %r349, 1;
	or.b32  	%r369, %r368, %r365;
	and.b32  	%r370, %r343, %r367;
	shl.b32 	%r371, %r370, 1;
	and.b32  	%r372, %r371, %r369;
	and.b32  	%r373, %r372, %r343;
	shl.b32 	%r374, %r355, 1;
	or.b32  	%r375, %r374, %r365;
	and.b32  	%r376, %r349, %r373;
	shl.b32 	%r377, %r376, 1;
	and.b32  	%r378, %r377, %r375;
	and.b32  	%r379, %r378, %r349;
	shl.b32 	%r380, %r361, 1;
	or.b32  	%r381, %r380, %r365;
	and.b32  	%r382, %r355, %r379;
	shl.b32 	%r383, %r382, 1;
	and.b32  	%r384, %r383, %r381;
	and.b32  	%r385, %r384, %r355;
	add.s32 	%r386, %r314, 6;
	shr.u32 	%r387, %r14, %r386;
	shl.b32 	%r388, %r387, 2;
	cvt.u64.u32 	%rd20, %r388;
	and.b64  	%rd21, %rd20, 12;
	add.s64 	%rd22, %rd12, %rd21;
	ld.const.u32 	%r389, [%rd22];
	shl.b32 	%r390, %r367, 1;
	or.b32  	%r1212, %r390, %r389;
	shl.b32 	%r391, %r373, 1;
	or.b32  	%r392, %r391, %r389;
	and.b32  	%r393, %r367, %r1212;
	shl.b32 	%r394, %r393, 1;
	and.b32  	%r395, %r394, %r392;
	and.b32  	%r1211, %r395, %r367;
	shl.b32 	%r396, %r379, 1;
	or.b32  	%r397, %r396, %r389;
	and.b32  	%r398, %r373, %r1211;
	shl.b32 	%r399, %r398, 1;
	and.b32  	%r400, %r399, %r397;
	and.b32  	%r1210, %r400, %r373;
	shl.b32 	%r401, %r385, 1;
	or.b32  	%r402, %r401, %r389;
	and.b32  	%r403, %r379, %r1210;
	shl.b32 	%r404, %r403, 1;
	and.b32  	%r405, %r404, %r402;
	and.b32  	%r1194, %r405, %r379;
	sub.s32 	%r1175, %r362, %r1175;
	setp.ne.s32 	%p2, %r1175, 16;
	@%p2 bra 	$L__BB3_3;
	shl.b32 	%r406, %r1170, 9;
	add.s32 	%r407, %r7, %r406;
	st.shared.u32 	[%r407], %r14;
	add.s32 	%r1170, %r1170, 1;
	setp.ne.s32 	%p3, %r1170, %r1180;
	@%p3 bra 	$L__BB3_2;
$L__BB3_5:
	cvta.to.global.u64 	%rd3, %rd1;
	shl.b32 	%r409, %r1180, 7;
	add.s32 	%r410, %r409, %r4;
	mul.wide.u32 	%rd23, %r410, 4;
	add.s64 	%rd24, %rd3, %rd23;
	ld.global.u32 	%r31, [%rd24];
	ld.const.u32 	%r411, [overlapping_character_count];
	add.s32 	%r32, %r411, 16;
	shl.b32 	%r33, %r6, 4;
	setp.eq.s32 	%p4, %r32, %r33;
	mov.b32 	%r1198, 0;
	@%p4 bra 	$L__BB3_12;
	sub.s32 	%r414, %r32, %r33;
	max.u32 	%r34, %r414, 1;
	and.b32  	%r35, %r34, 3;
	setp.lt.u32 	%p5, %r414, 4;
	mov.b32 	%r1198, 0;
	@%p5 bra 	$L__BB3_9;
	and.b32  	%r1198, %r34, -4;
	mov.b32 	%r1203, 0;
	mov.u64 	%rd27, mask_array_32;
$L__BB3_8:
	shl.b32 	%r416, %r1203, 1;
	shr.u32 	%r417, %r31, %r416;
	shl.b32 	%r418, %r417, 2;
	cvt.u64.u32 	%rd25, %r418;
	and.b64  	%rd26, %rd25, 12;
	add.s64 	%rd28, %rd27, %rd26;
	ld.const.u32 	%r419, [%rd28];
	shl.b32 	%r420, %r1212, 1;
	or.b32  	%r421, %r420, %r419;
	shl.b32 	%r422, %r1211, 1;
	or.b32  	%r423, %r422, %r419;
	and.b32  	%r424, %r1212, %r421;
	shl.b32 	%r425, %r424, 1;
	and.b32  	%r426, %r425, %r423;
	and.b32  	%r427, %r426, %r1212;
	shl.b32 	%r428, %r1210, 1;
	or.b32  	%r429, %r428, %r419;
	and.b32  	%r430, %r1211, %r427;
	shl.b32 	%r431, %r430, 1;
	and.b32  	%r432, %r431, %r429;
	and.b32  	%r433, %r432, %r1211;
	shl.b32 	%r434, %r1194, 1;
	or.b32  	%r435, %r434, %r419;
	and.b32  	%r436, %r1210, %r433;
	shl.b32 	%r437, %r436, 1;
	and.b32  	%r438, %r437, %r435;
	and.b32  	%r439, %r438, %r1210;
	add.s32 	%r440, %r416, 2;
	shr.u32 	%r441, %r31, %r440;
	shl.b32 	%r442, %r441, 2;
	cvt.u64.u32 	%rd29, %r442;
	and.b64  	%rd30, %rd29, 12;
	add.s64 	%rd31, %rd27, %rd30;
	ld.const.u32 	%r443, [%rd31];
	shl.b32 	%r444, %r421, 1;
	or.b32  	%r445, %r444, %r443;
	shl.b32 	%r446, %r427, 1;
	or.b32  	%r447, %r446, %r443;
	and.b32  	%r448, %r421, %r445;
	shl.b32 	%r449, %r448, 1;
	and.b32  	%r450, %r449, %r447;
	and.b32  	%r451, %r450, %r421;
	shl.b32 	%r452, %r433, 1;
	or.b32  	%r453, %r452, %r443;
	and.b32  	%r454, %r427, %r451;
	shl.b32 	%r455, %r454, 1;
	and.b32  	%r456, %r455, %r453;
	and.b32  	%r457, %r456, %r427;
	shl.b32 	%r458, %r439, 1;
	or.b32  	%r459, %r458, %r443;
	and.b32  	%r460, %r433, %r457;
	shl.b32 	%r461, %r460, 1;
	and.b32  	%r462, %r461, %r459;
	and.b32  	%r463, %r462, %r433;
	add.s32 	%r464, %r416, 4;
	shr.u32 	%r465, %r31, %r464;
	shl.b32 	%r466, %r465, 2;
	cvt.u64.u32 	%rd32, %r466;
	and.b64  	%rd33, %rd32, 12;
	add.s64 	%rd34, %rd27, %rd33;
	ld.const.u32 	%r467, [%rd34];
	shl.b32 	%r468, %r445, 1;
	or.b32  	%r469, %r468, %r467;
	shl.b32 	%r470, %r451, 1;
	or.b32  	%r471, %r470, %r467;
	and.b32  	%r472, %r445, %r469;
	shl.b32 	%r473, %r472, 1;
	and.b32  	%r474, %r473, %r471;
	and.b32  	%r475, %r474, %r445;
	shl.b32 	%r476, %r457, 1;
	or.b32  	%r477, %r476, %r467;
	and.b32  	%r478, %r451, %r475;
	shl.b32 	%r479, %r478, 1;
	and.b32  	%r480, %r479, %r477;
	and.b32  	%r481, %r480, %r451;
	shl.b32 	%r482, %r463, 1;
	or.b32  	%r483, %r482, %r467;
	and.b32  	%r484, %r457, %r481;
	shl.b32 	%r485, %r484, 1;
	and.b32  	%r486, %r485, %r483;
	and.b32  	%r487, %r486, %r457;
	add.s32 	%r488, %r416, 6;
	shr.u32 	%r489, %r31, %r488;
	shl.b32 	%r490, %r489, 2;
	cvt.u64.u32 	%rd35, %r490;
	and.b64  	%rd36, %rd35, 12;
	add.s64 	%rd37, %rd27, %rd36;
	ld.const.u32 	%r491, [%rd37];
	shl.b32 	%r492, %r469, 1;
	or.b32  	%r1212, %r492, %r491;
	shl.b32 	%r493, %r475, 1;
	or.b32  	%r494, %r493, %r491;
	and.b32  	%r495, %r469, %r1212;
	shl.b32 	%r496, %r495, 1;
	and.b32  	%r497, %r496, %r494;
	and.b32  	%r1211, %r497, %r469;
	shl.b32 	%r498, %r481, 1;
	or.b32  	%r499, %r498, %r491;
	and.b32  	%r500, %r475, %r1211;
	shl.b32 	%r501, %r500, 1;
	and.b32  	%r502, %r501, %r499;
	and.b32  	%r1210, %r502, %r475;
	shl.b32 	%r503, %r487, 1;
	or.b32  	%r504, %r503, %r491;
	and.b32  	%r505, %r481, %r1210;
	shl.b32 	%r506, %r505, 1;
	and.b32  	%r507, %r506, %r504;
	and.b32  	%r1194, %r507, %r481;
	sub.s32 	%r1203, %r464, %r1203;
	setp.eq.s32 	%p6, %r1203, %r1198;
	@%p6 bra 	$L__BB3_9;
	bra.uni 	$L__BB3_8;
$L__BB3_9:
	setp.eq.s32 	%p7, %r35, 0;
	@%p7 bra 	$L__BB3_12;
	mov.b32 	%r1193, 0;
	mov.u64 	%rd40, mask_array_32;
	mov.u32 	%r1189, %r1210;
	mov.u32 	%r1190, %r1211;
	mov.u32 	%r1191, %r1212;
$L__BB3_11:
	.pragma "nounroll";
	shl.b32 	%r509, %r1198, 1;
	shr.u32 	%r510, %r31, %r509;
	shl.b32 	%r511, %r510, 2;
	cvt.u64.u32 	%rd38, %r511;
	and.b64  	%rd39, %rd38, 12;
	add.s64 	%rd41, %rd40, %rd39;
	ld.const.u32 	%r512, [%rd41];
	shl.b32 	%r513, %r1191, 1;
	or.b32  	%r1212, %r513, %r512;
	shl.b32 	%r514, %r1190, 1;
	or.b32  	%r515, %r514, %r512;
	and.b32  	%r516, %r1191, %r1212;
	shl.b32 	%r517, %r516, 1;
	and.b32  	%r518, %r517, %r515;
	and.b32  	%r1211, %r518, %r1191;
	shl.b32 	%r519, %r1189, 1;
	or.b32  	%r520, %r519, %r512;
	and.b32  	%r521, %r1190, %r1211;
	shl.b32 	%r522, %r521, 1;
	and.b32  	%r523, %r522, %r520;
	and.b32  	%r1210, %r523, %r1190;
	shl.b32 	%r524, %r1194, 1;
	or.b32  	%r525, %r524, %r512;
	and.b32  	%r526, %r1189, %r1210;
	shl.b32 	%r527, %r526, 1;
	and.b32  	%r528, %r527, %r525;
	and.b32  	%r1194, %r528, %r1189;
	add.s32 	%r1198, %r1198, 1;
	add.s32 	%r1193, %r1193, 1;
	setp.ne.s32 	%p8, %r1193, %r35;
	mov.u32 	%r1189, %r1210;
	mov.u32 	%r1190, %r1211;
	mov.u32 	%r1191, %r1212;
	@%p8 bra 	$L__BB3_11;
$L__BB3_12:
	setp.gt.u32 	%p9, %r1198, 15;
	@%p9 bra 	$L__BB3_19;
	ld.const.u32 	%r61, [test_bit_32];
	ld.const.u32 	%r62, [max_match_count];
	add.s32 	%r529, %r1180, %r5;
	shl.b32 	%r63, %r529, 4;
	ld.const.u32 	%r64, [character_count];
	ld.const.u64 	%rd42, [match];
	cvta.to.global.u64 	%rd4, %rd42;
	mov.u64 	%rd45, mask_array_32;
$L__BB3_14:
	mov.u32 	%r78, %r1212;
	mov.u32 	%r77, %r1211;
	mov.u32 	%r76, %r1210;
	shl.b32 	%r530, %r1198, 1;
	shr.u32 	%r531, %r31, %r530;
	shl.b32 	%r532, %r531, 2;
	cvt.u64.u32 	%rd43, %r532;
	and.b64  	%rd44, %rd43, 12;
	add.s64 	%rd46, %rd45, %rd44;
	ld.const.u32 	%r533, [%rd46];
	shl.b32 	%r534, %r78, 1;
	or.b32  	%r1212, %r534, %r533;
	shl.b32 	%r535, %r77, 1;
	or.b32  	%r536, %r535, %r533;
	and.b32  	%r537, %r78, %r1212;
	shl.b32 	%r538, %r537, 1;
	and.b32  	%r539, %r538, %r536;
	and.b32  	%r1211, %r539, %r78;
	shl.b32 	%r540, %r76, 1;
	or.b32  	%r541, %r540, %r533;
	and.b32  	%r542, %r77, %r1211;
	shl.b32 	%r543, %r542, 1;
	and.b32  	%r544, %r543, %r541;
	and.b32  	%r1210, %r544, %r77;
	shl.b32 	%r545, %r1194, 1;
	or.b32  	%r546, %r545, %r533;
	and.b32  	%r547, %r76, %r1210;
	shl.b32 	%r548, %r547, 1;
	and.b32  	%r549, %r548, %r546;
	and.b32  	%r1194, %r549, %r76;
	and.b32  	%r550, %r61, %r1194;
	setp.ne.s32 	%p10, %r550, 0;
	@%p10 bra 	$L__BB3_18;
	ld.volatile.global.u32 	%r551, [match_count];
	setp.ge.u32 	%p11, %r551, %r62;
	@%p11 bra 	$L__BB3_18;
	add.s32 	%r84, %r1198, %r63;
	setp.gt.u32 	%p12, %r84, %r64;
	@%p12 bra 	$L__BB3_18;
	atom.global.add.u32 	%r552, [match_count], 1;
	mul.wide.u32 	%rd47, %r552, 4;
	add.s64 	%rd48, %rd4, %rd47;
	st.global.u32 	[%rd48], %r84;
$L__BB3_18:
	add.s32 	%r1198, %r1198, 1;
	setp.ne.s32 	%p13, %r1198, 16;
	@%p13 bra 	$L__BB3_14;
$L__BB3_19:
	shl.b32 	%r553, %r1180, 9;
	add.s32 	%r555, %r305, %r553;
	shl.b32 	%r556, %r3, 2;
	add.s32 	%r557, %r555, %r556;
	st.shared.u32 	[%r557], %r31;
	bar.sync 	0;
	add.s32 	%r1221, %r1180, 1;
	setp.gt.u32 	%p14, %r1221, 255;
	@%p14 bra 	$L__BB3_86;
	ld.const.u32 	%r91, [test_bit_32];
	ld.const.u32 	%r92, [max_match_count];
	ld.const.u32 	%r93, [character_count];
	ld.const.u64 	%rd49, [match];
	cvta.to.global.u64 	%rd5, %rd49;
	mov.u64 	%rd54, mask_array_32;
$L__BB3_21:
	shl.b32 	%r558, %r1221, 7;
	add.s32 	%r559, %r558, %r4;
	mul.wide.u32 	%rd50, %r559, 4;
	add.s64 	%rd51, %rd3, %rd50;
	ld.global.u32 	%r110, [%rd51];
	shl.b32 	%r560, %r110, 2;
	cvt.u64.u32 	%rd52, %r560;
	and.b64  	%rd53, %rd52, 12;
	add.s64 	%rd55, %rd54, %rd53;
	ld.const.u32 	%r561, [%rd55];
	shl.b32 	%r562, %r1212, 1;
	or.b32  	%r111, %r562, %r561;
	shl.b32 	%r563, %r1211, 1;
	or.b32  	%r564, %r563, %r561;
	and.b32  	%r565, %r1212, %r111;
	shl.b32 	%r566, %r565, 1;
	and.b32  	%r567, %r566, %r564;
	and.b32  	%r112, %r567, %r1212;
	shl.b32 	%r568, %r1210, 1;
	or.b32  	%r569, %r568, %r561;
	and.b32  	%r570, %r1211, %r112;
	shl.b32 	%r571, %r570, 1;
	and.b32  	%r572, %r571, %r569;
	and.b32  	%r113, %r572, %r1211;
	shl.b32 	%r573, %r1194, 1;
	or.b32  	%r574, %r573, %r561;
	and.b32  	%r575, %r1210, %r113;
	shl.b32 	%r576, %r575, 1;
	and.b32  	%r577, %r576, %r574;
	and.b32  	%r114, %r577, %r1210;
	and.b32  	%r578, %r91, %r114;
	setp.ne.s32 	%p15, %r578, 0;
	@%p15 bra 	$L__BB3_25;
	ld.volatile.global.u32 	%r579, [match_count];
	setp.ge.u32 	%p16, %r579, %r92;
	@%p16 bra 	$L__BB3_25;
	add.s32 	%r580, %r1221, %r5;
	shl.b32 	%r115, %r580, 4;
	setp.gt.u32 	%p17, %r115, %r93;
	@%p17 bra 	$L__BB3_25;
	atom.global.add.u32 	%r581, [match_count], 1;
	mul.wide.u32 	%rd56, %r581, 4;
	add.s64 	%rd57, %rd5, %rd56;
	st.global.u32 	[%rd57], %r115;
$L__BB3_25:
	cvt.u64.u32 	%rd58, %r110;
	and.b64  	%rd59, %rd58, 12;
	add.s64 	%rd61, %rd54, %rd59;
	ld.const.u32 	%r582, [%rd61];
	shl.b32 	%r583, %r111, 1;
	or.b32  	%r116, %r583, %r582;
	shl.b32 	%r584, %r112, 1;
	or.b32  	%r585, %r584, %r582;
	and.b32  	%r586, %r111, %r116;
	shl.b32 	%r587, %r586, 1;
	and.b32  	%r588, %r587, %r585;
	and.b32  	%r117, %r588, %r111;
	shl.b32 	%r589, %r113, 1;
	or.b32  	%r590, %r589, %r582;
	and.b32  	%r591, %r112, %r117;
	shl.b32 	%r592, %r591, 1;
	and.b32  	%r593, %r592, %r590;
	and.b32  	%r118, %r593, %r112;
	shl.b32 	%r594, %r114, 1;
	or.b32  	%r595, %r594, %r582;
	and.b32  	%r596, %r113, %r118;
	shl.b32 	%r597, %r596, 1;
	and.b32  	%r598, %r597, %r595;
	and.b32  	%r119, %r598, %r113;
	and.b32  	%r599, %r91, %r119;
	setp.ne.s32 	%p18, %r599, 0;
	@%p18 bra 	$L__BB3_29;
	ld.volatile.global.u32 	%r600, [match_count];
	setp.ge.u32 	%p19, %r600, %r92;
	@%p19 bra 	$L__BB3_29;
	add.s32 	%r601, %r1221, %r5;
	shl.b32 	%r120, %r601, 4;
	setp.ge.u32 	%p20, %r120, %r93;
	@%p20 bra 	$L__BB3_29;
	add.s32 	%r602, %r120, 1;
	atom.global.add.u32 	%r603, [match_count], 1;
	mul.wide.u32 	%rd62, %r603, 4;
	add.s64 	%rd63, %rd5, %rd62;
	st.global.u32 	[%rd63], %r602;
$L__BB3_29:
	shr.u32 	%r604, %r110, 2;
	cvt.u64.u32 	%rd64, %r604;
	and.b64  	%rd65, %rd64, 12;
	add.s64 	%rd67, %rd54, %rd65;
	ld.const.u32 	%r605, [%rd67];
	shl.b32 	%r606, %r116, 1;
	or.b32  	%r121, %r606, %r605;
	shl.b32 	%r607, %r117, 1;
	or.b32  	%r608, %r607, %r605;
	and.b32  	%r609, %r116, %r121;
	shl.b32 	%r610, %r609, 1;
	and.b32  	%r611, %r610, %r608;
	and.b32  	%r122, %r611, %r116;
	shl.b32 	%r612, %r118, 1;
	or.b32  	%r613, %r612, %r605;
	and.b32  	%r614, %r117, %r122;
	shl.b32 	%r615, %r614, 1;
	and.b32  	%r616, %r615, %r613;
	and.b32  	%r123, %r616, %r117;
	shl.b32 	%r617, %r119, 1;
	or.b32  	%r618, %r617, %r605;
	and.b32  	%r619, %r118, %r123;
	shl.b32 	%r620, %r619, 1;
	and.b32  	%r621, %r620, %r618;
	and.b32  	%r124, %r621, %r118;
	and.b32  	%r622, %r91, %r124;
	setp.ne.s32 	%p21, %r622, 0;
	@%p21 bra 	$L__BB3_33;
	ld.volatile.global.u32 	%r623, [match_count];
	setp.ge.u32 	%p22, %r623, %r92;
	@%p22 bra 	$L__BB3_33;
	add.s32 	%r624, %r1221, %r5;
	shl.b32 	%r625, %r624, 4;
	or.b32  	%r125, %r625, 2;
	setp.gt.u32 	%p23, %r125, %r93;
	@%p23 bra 	$L__BB3_33;
	atom.global.add.u32 	%r626, [match_count], 1;
	mul.wide.u32 	%rd68, %r626, 4;
	add.s64 	%rd69, %rd5, %rd68;
	st.global.u32 	[%rd69], %r125;
$L__BB3_33:
	shr.u32 	%r627, %r110, 4;
	cvt.u64.u32 	%rd70, %r627;
	and.b64  	%rd71, %rd70, 12;
	add.s64 	%rd73, %rd54, %rd71;
	ld.const.u32 	%r628, [%rd73];
	shl.b32 	%r629, %r121, 1;
	or.b32  	%r126, %r629, %r628;
	shl.b32 	%r630, %r122, 1;
	or.b32  	%r631, %r630, %r628;
	and.b32  	%r632, %r121, %r126;
	shl.b32 	%r633, %r632, 1;
	and.b32  	%r634, %r633, %r631;
	and.b32  	%r127, %r634, %r121;
	shl.b32 	%r635, %r123, 1;
	or.b32  	%r636, %r635, %r628;
	and.b32  	%r637, %r122, %r127;
	shl.b32 	%r638, %r637, 1;
	and.b32  	%r639, %r638, %r636;
	and.b32  	%r128, %r639, %r122;
	shl.b32 	%r640, %r124, 1;
	or.b32  	%r641, %r640, %r628;
	and.b32  	%r642, %r123, %r128;
	shl.b32 	%r643, %r642, 1;
	and.b32  	%r644, %r643, %r641;
	and.b32  	%r129, %r644, %r123;
	and.b32  	%r645, %r91, %r129;
	setp.ne.s32 	%p24, %r645, 0;
	@%p24 bra 	$L__BB3_37;
	ld.volatile.global.u32 	%r646, [match_count];
	setp.ge.u32 	%p25, %r646, %r92;
	@%p25 bra 	$L__BB3_37;
	add.s32 	%r647, %r1221, %r5;
	shl.b32 	%r648, %r647, 4;
	or.b32  	%r130, %r648, 3;
	setp.gt.u32 	%p26, %r130, %r93;
	@%p26 bra 	$L__BB3_37;
	atom.global.add.u32 	%r649, [match_count], 1;
	mul.wide.u32 	%rd74, %r649, 4;
	add.s64 	%rd75, %rd5, %rd74;
	st.global.u32 	[%rd75], %r130;
$L__BB3_37:
	shr.u32 	%r650, %r110, 6;
	cvt.u64.u32 	%rd76, %r650;
	and.b64  	%rd77, %rd76, 12;
	add.s64 	%rd79, %rd54, %rd77;
	ld.const.u32 	%r651, [%rd79];
	shl.b32 	%r652, %r126, 1;
	or.b32  	%r131, %r652, %r651;
	shl.b32 	%r653, %r127, 1;
	or.b32  	%r654, %r653, %r651;
	and.b32  	%r655, %r126, %r131;
	shl.b32 	%r656, %r655, 1;
	and.b32  	%r657, %r656, %r654;
	and.b32  	%r132, %r657, %r126;
	shl.b32 	%r658, %r128, 1;
	or.b32  	%r659, %r658, %r651;
	and.b32  	%r660, %r127, %r132;
	shl.b32 	%r661, %r660, 1;
	and.b32  	%r662, %r661, %r659;
	and.b32  	%r133, %r662, %r127;
	shl.b32 	%r663, %r129, 1;
	or.b32  	%r664, %r663, %r651;
	and.b32  	%r665, %r128, %r133;
	shl.b32 	%r666, %r665, 1;
	and.b32  	%r667, %r666, %r664;
	and.b32  	%r134, %r667, %r128;
	and.b32  	%r668, %r91, %r134;
	setp.ne.s32 	%p27, %r668, 0;
	@%p27 bra 	$L__BB3_41;
	ld.volatile.global.u32 	%r669, [match_count];
	setp.ge.u32 	%p28, %r669, %r92;
	@%p28 bra 	$L__BB3_41;
	add.s32 	%r670, %r1221, %r5;
	shl.b32 	%r671, %r670, 4;
	or.b32  	%r135, %r671, 4;
	setp.gt.u32 	%p29, %r135, %r93;
	@%p29 bra 	$L__BB3_41;
	atom.global.add.u32 	%r672, [match_count], 1;
	mul.wide.u32 	%rd80, %r672, 4;
	add.s64 	%rd81, %rd5, %rd80;
	st.global.u32 	[%rd81], %r135;
$L__BB3_41:
	shr.u32 	%r673, %r110, 8;
	cvt.u64.u32 	%rd82, %r673;
	and.b64  	%rd83, %rd82, 12;
	add.s64 	%rd85, %rd54, %rd83;
	ld.const.u32 	%r674, [%rd85];
	shl.b32 	%r675, %r131, 1;
	or.b32  	%r136, %r675, %r674;
	shl.b32 	%r676, %r132, 1;
	or.b32  	%r677, %r676, %r674;
	and.b32  	%r678, %r131, %r136;
	shl.b32 	%r679, %r678, 1;
	and.b32  	%r680, %r679, %r677;
	and.b32  	%r137, %r680, %r131;
	shl.b32 	%r681, %r133, 1;
	or.b32  	%r682, %r681, %r674;
	and.b32  	%r683, %r132, %r137;
	shl.b32 	%r684, %r683, 1;
	and.b32  	%r685, %r684, %r682;
	and.b32  	%r138, %r685, %r132;
	shl.b32 	%r686, %r134, 1;
	or.b32  	%r687, %r686, %r674;
	and.b32  	%r688, %r133, %r138;
	shl.b32 	%r689, %r688, 1;
	and.b32  	%r690, %r689, %r687;
	and.b32  	%r139, %r690, %r133;
	and.b32  	%r691, %r91, %r139;
	setp.ne.s32 	%p30, %r691, 0;
	@%p30 bra 	$L__BB3_45;
	ld.volatile.global.u32 	%r692, [match_count];
	setp.ge.u32 	%p31, %r692, %r92;
	@%p31 bra 	$L__BB3_45;
	add.s32 	%r693, %r1221, %r5;
	shl.b32 	%r694, %r693, 4;
	or.b32  	%r140, %r694, 5;
	setp.gt.u32 	%p32, %r140, %r93;
	@%p32 bra 	$L__BB3_45;
	atom.global.add.u32 	%r695, [match_count], 1;
	mul.wide.u32 	%rd86, %r695, 4;
	add.s64 	%rd87, %rd5, %rd86;
	st.global.u32 	[%rd87], %r140;
$L__BB3_45:
	shr.u32 	%r696, %r110, 10;
	cvt.u64.u32 	%rd88, %r696;
	and.b64  	%rd89, %rd88, 12;
	add.s64 	%rd91, %rd54, %rd89;
	ld.const.u32 	%r697, [%rd91];
	shl.b32 	%r698, %r136, 1;
	or.b32  	%r141, %r698, %r697;
	shl.b32 	%r699, %r137, 1;
	or.b32  	%r700, %r699, %r697;
	and.b32  	%r701, %r136, %r141;
	shl.b32 	%r702, %r701, 1;
	and.b32  	%r703, %r702, %r700;
	and.b32  	%r142, %r703, %r136;
	shl.b32 	%r704, %r138, 1;
	or.b32  	%r705, %r704, %r697;
	and.b32  	%r706, %r137, %r142;
	shl.b32 	%r707, %r706, 1;
	and.b32  	%r708, %r707, %r705;
	and.b32  	%r143, %r708, %r137;
	shl.b32 	%r709, %r139, 1;
	or.b32  	%r710, %r709, %r697;
	and.b32  	%r711, %r138, %r143;
	shl.b32 	%r712, %r711, 1;
	and.b32  	%r713, %r712, %r710;
	and.b32  	%r144, %r713, %r138;
	and.b32  	%r714, %r91, %r144;
	setp.ne.s32 	%p33, %r714, 0;
	@%p33 bra 	$L__BB3_49;
	ld.volatile.global.u32 	%r715, [match_count];
	setp.ge.u32 	%p34, %r715, %r92;
	@%p34 bra 	$L__BB3_49;
	add.s32 	%r716, %r1221, %r5;
	shl.b32 	%r717, %r716, 4;
	or.b32  	%r145, %r717, 6;
	setp.gt.u32 	%p35, %r145, %r93;
	@%p35 bra 	$L__BB3_49;
	atom.global.add.u32 	%r718, [match_count], 1;
	mul.wide.u32 	%rd92, %r718, 4;
	add.s64 	%rd93, %rd5, %rd92;
	st.global.u32 	[%rd93], %r145;
$L__BB3_49:
	shr.u32 	%r719, %r110, 12;
	cvt.u64.u32 	%rd94, %r719;
	and.b64  	%rd95, %rd94, 12;
	add.s64 	%rd97, %rd54, %rd95;
	ld.const.u32 	%r720, [%rd97];
	shl.b32 	%r721, %r141, 1;
	or.b32  	%r146, %r721, %r720;
	shl.b32 	%r722, %r142, 1;
	or.b32  	%r723, %r722, %r720;
	and.b32  	%r724, %r141, %r146;
	shl.b32 	%r725, %r724, 1;
	and.b32  	%r726, %r725, %r723;
	and.b32  	%r147, %r726, %r141;
	shl.b32 	%r727, %r143, 1;
	or.b32  	%r728, %r727, %r720;
	and.b32  	%r729, %r142, %r147;
	shl.b32 	%r730, %r729, 1;
	and.b32  	%r731, %r730, %r728;
	and.b32  	%r148, %r731, %r142;
	shl.b32 	%r732, %r144, 1;
	or.b32  	%r733, %r732, %r720;
	and.b32  	%r734, %r143, %r148;
	shl.b32 	%r735, %r734, 1;
	and.b32  	%r736, %r735, %r733;
	and.b32  	%r149, %r736, %r143;
	and.b32  	%r737, %r91, %r149;
	setp.ne.s32 	%p36, %r737, 0;
	@%p36 bra 	$L__BB3_53;
	ld.volatile.global.u32 	%r738, [match_count];
	setp.ge.u32 	%p37, %r738, %r92;
	@%p37 bra 	$L__BB3_53;
	add.s32 	%r739, %r1221, %r5;
	shl.b32 	%r740, %r739, 4;
	or.b32  	%r150, %r740, 7;
	setp.gt.u32 	%p38, %r150, %r93;
	@%p38 bra 	$L__BB3_53;
	atom.global.add.u32 	%r741, [match_count], 1;
	mul.wide.u32 	%rd98, %r741, 4;
	add.s64 	%rd99, %rd5, %rd98;
	st.global.u32 	[%rd99], %r150;
$L__BB3_53:
	shr.u32 	%r742, %r110, 14;
	cvt.u64.u32 	%rd100, %r742;
	and.b64  	%rd101, %rd100, 12;
	add.s64 	%rd103, %rd54, %rd101;
	ld.const.u32 	%r743, [%rd103];
	shl.b32 	%r744, %r146, 1;
	or.b32  	%r151, %r744, %r743;
	shl.b32 	%r745, %r147, 1;
	or.b32  	%r746, %r745, %r743;
	and.b32  	%r747, %r146, %r151;
	shl.b32 	%r748, %r747, 1;
	and.b32  	%r749, %r748, %r746;
	and.b32  	%r152, %r749, %r146;
	shl.b32 	%r750, %r148, 1;
	or.b32  	%r751, %r750, %r743;
	and.b32  	%r752, %r147, %r152;
	shl.b32 	%r753, %r752, 1;
	and.b32  	%r754, %r753, %r751;
	and.b32  	%r153, %r754, %r147;
	shl.b32 	%r755, %r149, 1;
	or.b32  	%r756, %r755, %r743;
	and.b32  	%r757, %r148, %r153;
	shl.b32 	%r758, %r757, 1;
	and.b32  	%r759, %r758, %r756;
	and.b32  	%r154, %r759, %r148;
	and.b32  	%r760, %r91, %r154;
	setp.ne.s32 	%p39, %r760, 0;
	@%p39 bra 	$L__BB3_57;
	ld.volatile.global.u32 	%r761, [match_count];
	setp.ge.u32 	%p40, %r761, %r92;
	@%p40 bra 	$L__BB3_57;
	add.s32 	%r762, %r1221, %r5;
	shl.b32 	%r763, %r762, 4;
	or.b32  	%r155, %r763, 8;
	setp.gt.u32 	%p41, %r155, %r93;
	@%p41 bra 	$L__BB3_57;
	atom.global.add.u32 	%r764, [match_count], 1;
	mul.wide.u32 	%rd104, %r764, 4;
	add.s64 	%rd105, %rd5, %rd104;
	st.global.u32 	[%rd105], %r155;
$L__BB3_57:
	shr.u32 	%r765, %r110, 16;
	cvt.u64.u32 	%rd106, %r765;
	and.b64  	%rd107, %rd106, 12;
	add.s64 	%rd109, %rd54, %rd107;
	ld.const.u32 	%r766, [%rd109];
	shl.b32 	%r767, %r151, 1;
	or.b32  	%r156, %r767, %r766;
	shl.b32 	%r768, %r152, 1;
	or.b32  	%r769, %r768, %r766;
	and.b32  	%r770, %r151, %r156;
	shl.b32 	%r771, %r770, 1;
	and.b32  	%r772, %r771, %r769;
	and.b32  	%r157, %r772, %r151;
	shl.b32 	%r773, %r153, 1;
	or.b32  	%r774, %r773, %r766;
	and.b32  	%r775, %r152, %r157;
	shl.b32 	%r776, %r775, 1;
	and.b32  	%r777, %r776, %r774;
	and.b32  	%r158, %r777, %r152;
	shl.b32 	%r778, %r154, 1;
	or.b32  	%r779, %r778, %r766;
	and.b32  	%r780, %r153, %r158;
	shl.b32 	%r781, %r780, 1;
	and.b32  	%r782, %r781, %r779;
	and.b32  	%r159, %r782, %r153;
	and.b32  	%r783, %r91, %r159;
	setp.ne.s32 	%p42, %r783, 0;
	@%p42 bra 	$L__BB3_61;
	ld.volatile.global.u32 	%r784, [match_count];
	setp.ge.u32 	%p43, %r784, %r92;
	@%p43 bra 	$L__BB3_61;
	add.s32 	%r785, %r1221, %r5;
	shl.b32 	%r786, %r785, 4;
	or.b32  	%r160, %r786, 9;
	setp.gt.u32 	%p44, %r160, %r93;
	@%p44 bra 	$L__BB3_61;
	atom.global.add.u32 	%r787, [match_count], 1;
	mul.wide.u32 	%rd110, %r787, 4;
	add.s64 	%rd111, %rd5, %rd110;
	st.global.u32 	[%rd111], %r160;
$L__BB3_61:
	shr.u32 	%r788, %r110, 18;
	cvt.u64.u32 	%rd112, %r788;
	and.b64  	%rd113, %rd112, 12;
	add.s64 	%rd115, %rd54, %rd113;
	ld.const.u32 	%r789, [%rd115];
	shl.b32 	%r790, %r156, 1;
	or.b32  	%r161, %r790, %r789;
	shl.b32 	%r791, %r157, 1;
	or.b32  	%r792, %r791, %r789;
	and.b32  	%r793, %r156, %r161;
	shl.b32 	%r794, %r793, 1;
	and.b32  	%r795, %r794, %r792;
	and.b32  	%r162, %r795, %r156;
	shl.b32 	%r796, %r158, 1;
	or.b32  	%r797, %r796, %r789;
	and.b32  	%r798, %r157, %r162;
	shl.b32 	%r799, %r798, 1;
	and.b32  	%r800, %r799, %r797;
	and.b32  	%r163, %r800, %r157;
	shl.b32 	%r801, %r159, 1;
	or.b32  	%r802, %r801, %r789;
	and.b32  	%r803, %r158, %r163;
	shl.b32 	%r804, %r803, 1;
	and.b32  	%r805, %r804, %r802;
	and.b32  	%r164, %r805, %r158;
	and.b32  	%r806, %r91, %r164;
	setp.ne.s32 	%p45, %r806, 0;
	@%p45 bra 	$L__BB3_65;
	ld.volatile.global.u32 	%r807, [match_count];
	setp.ge.u32 	%p46, %r807, %r92;
	@%p46 bra 	$L__BB3_65;
	add.s32 	%r808, %r1221, %r5;
	shl.b32 	%r809, %r808, 4;
	or.b32  	%r165, %r809, 10;
	setp.gt.u32 	%p47, %r165, %r93;
	@%p47 bra 	$L__BB3_65;
	atom.global.add.u32 	%r810, [match_count], 1;
	mul.wide.u32 	%rd116, %r810, 4;
	add.s64 	%rd117, %rd5, %rd116;
	st.global.u32 	[%rd117], %r165;
$L__BB3_65:
	shr.u32 	%r811, %r110, 20;
	cvt.u64.u32 	%rd118, %r811;
	and.b64  	%rd119, %rd118, 12;
	add.s64 	%rd121, %rd54, %rd119;
	ld.const.u32 	%r812, [%rd121];
	shl.b32 	%r813, %r161, 1;
	or.b32  	%r166, %r813, %r812;
	shl.b32 	%r814, %r162, 1;
	or.b32  	%r815, %r814, %r812;
	and.b32  	%r816, %r161, %r166;
	shl.b32 	%r817, %r816, 1;
	and.b32  	%r818, %r817, %r815;
	and.b32  	%r167, %r818, %r161;
	shl.b32 	%r819, %r163, 1;
	or.b32  	%r820, %r819, %r812;
	and.b32  	%r821, %r162, %r167;
	shl.b32 	%r822, %r821, 1;
	and.b32  	%r823, %r822, %r820;
	and.b32  	%r168, %r823, %r162;
	shl.b32 	%r824, %r164, 1;
	or.b32  	%r825, %r824, %r812;
	and.b32  	%r826, %r163, %r168;
	shl.b32 	%r827, %r826, 1;
	and.b32  	%r828, %r827, %r825;
	and.b32  	%r169, %r828, %r163;
	and.b32  	%r829, %r91, %r169;
	setp.ne.s32 	%p48, %r829, 0;
	@%p48 bra 	$L__BB3_69;
	ld.volatile.global.u32 	%r830, [match_count];
	setp.ge.u32 	%p49, %r830, %r92;
	@%p49 bra 	$L__BB3_69;
	add.s32 	%r831, %r1221, %r5;
	shl.b32 	%r832, %r831, 4;
	or.b32  	%r170, %r832, 11;
	setp.gt.u32 	%p50, %r170, %r93;
	@%p50 bra 	$L__BB3_69;
	atom.global.add.u32 	%r833, [match_count], 1;
	mul.wide.u32 	%rd122, %r833, 4;
	add.s64 	%rd123, %rd5, %rd122;
	st.global.u32 	[%rd123], %r170;
$L__BB3_69:
	shr.u32 	%r834, %r110, 22;
	cvt.u64.u32 	%rd124, %r834;
	and.b64  	%rd125, %rd124, 12;
	add.s64 	%rd127, %rd54, %rd125;
	ld.const.u32 	%r835, [%rd127];
	shl.b32 	%r836, %r166, 1;
	or.b32  	%r171, %r836, %r835;
	shl.b32 	%r837, %r167, 1;
	or.b32  	%r838, %r837, %r835;
	and.b32  	%r839, %r166, %r171;
	shl.b32 	%r840, %r839, 1;
	and.b32  	%r841, %r840, %r838;
	and.b32  	%r172, %r841, %r166;
	shl.b32 	%r842, %r168, 1;
	or.b32  	%r843, %r842, %r835;
	and.b32  	%r844, %r167, %r172;
	shl.b32 	%r845, %r844, 1;
	and.b32  	%r846, %r845, %r843;
	and.b32  	%r173, %r846, %r167;
	shl.b32 	%r847, %r169, 1;
	or.b32  	%r848, %r847, %r835;
	and.b32  	%r849, %r168, %r173;
	shl.b32 	%r850, %r849, 1;
	and.b32  	%r851, %r850, %r848;
	and.b32  	%r174, %r851, %r168;
	and.b32  	%r852, %r91, %r174;
	setp.ne.s32 	%p51, %r852, 0;
	@%p51 bra 	$L__BB3_73;
	ld.volatile.global.u32 	%r853, [match_count];
	setp.ge.u32 	%p52, %r853, %r92;
	@%p52 bra 	$L__BB3_73;
	add.s32 	%r854, %r1221, %r5;
	shl.b32 	%r855, %r854, 4;
	or.b32  	%r175, %r855, 12;
	setp.gt.u32 	%p53, %r175, %r93;
	@%p53 bra 	$L__BB3_73;
	atom.global.add.u32 	%r856, [match_count], 1;
	mul.wide.u32 	%rd128, %r856, 4;
	add.s64 	%rd129, %rd5, %rd128;
	st.global.u32 	[%rd129], %r175;
$L__BB3_73:
	shr.u32 	%r857, %r110, 24;
	cvt.u64.u32 	%rd130, %r857;
	and.b64  	%rd131, %rd130, 12;
	add.s64 	%rd133, %rd54, %rd131;
	ld.const.u32 	%r858, [%rd133];
	shl.b32 	%r859, %r171, 1;
	or.b32  	%r176, %r859, %r858;
	shl.b32 	%r860, %r172, 1;
	or.b32  	%r861, %r860, %r858;
	and.b32  	%r862, %r171, %r176;
	shl.b32 	%r863, %r862, 1;
	and.b32  	%r864, %r863, %r861;
	and.b32  	%r177, %r864, %r171;
	shl.b32 	%r865, %r173, 1;
	or.b32  	%r866, %r865, %r858;
	and.b32  	%r867, %r172, %r177;
	shl.b32 	%r868, %r867, 1;
	and.b32  	%r869, %r868, %r866;
	and.b32  	%r178, %r869, %r172;
	shl.b32 	%r870, %r174, 1;
	or.b32  	%r871, %r870, %r858;
	and.b32  	%r872, %r173, %r178;
	shl.b32 	%r873, %r872, 1;
	and.b32  	%r874, %r873, %r871;
	and.b32  	%r179, %r874, %r173;
	and.b32  	%r875, %r91, %r179;
	setp.ne.s32 	%p54, %r875, 0;
	@%p54 bra 	$L__BB3_77;
	ld.volatile.global.u32 	%r876, [match_count];
	setp.ge.u32 	%p55, %r876, %r92;
	@%p55 bra 	$L__BB3_77;
	add.s32 	%r877, %r1221, %r5;
	shl.b32 	%r878, %r877, 4;
	or.b32  	%r180, %r878, 13;
	setp.gt.u32 	%p56, %r180, %r93;
	@%p56 bra 	$L__BB3_77;
	atom.global.add.u32 	%r879, [match_count], 1;
	mul.wide.u32 	%rd134, %r879, 4;
	add.s64 	%rd135, %rd5, %rd134;
	st.global.u32 	[%rd135], %r180;
$L__BB3_77:
	shr.u32 	%r880, %r110, 26;
	cvt.u64.u32 	%rd136, %r880;
	and.b64  	%rd137, %rd136, 12;
	add.s64 	%rd139, %rd54, %rd137;
	ld.const.u32 	%r881, [%rd139];
	shl.b32 	%r882, %r176, 1;
	or.b32  	%r181, %r882, %r881;
	shl.b32 	%r883, %r177, 1;
	or.b32  	%r884, %r883, %r881;
	and.b32  	%r885, %r176, %r181;
	shl.b32 	%r886, %r885, 1;
	and.b32  	%r887, %r886, %r884;
	and.b32  	%r182, %r887, %r176;
	shl.b32 	%r888, %r178, 1;
	or.b32  	%r889, %r888, %r881;
	and.b32  	%r890, %r177, %r182;
	shl.b32 	%r891, %r890, 1;
	and.b32  	%r892, %r891, %r889;
	and.b32  	%r183, %r892, %r177;
	shl.b32 	%r893, %r179, 1;
	or.b32  	%r894, %r893, %r881;
	and.b32  	%r895, %r178, %r183;
	shl.b32 	%r896, %r895, 1;
	and.b32  	%r897, %r896, %r894;
	and.b32  	%r184, %r897, %r178;
	and.b32  	%r898, %r91, %r184;
	setp.ne.s32 	%p57, %r898, 0;
	@%p57 bra 	$L__BB3_81;
	ld.volatile.global.u32 	%r899, [match_count];
	setp.ge.u32 	%p58, %r899, %r92;
	@%p58 bra 	$L__BB3_81;
	add.s32 	%r900, %r1221, %r5;
	shl.b32 	%r901, %r900, 4;
	or.b32  	%r185, %r901, 14;
	setp.gt.u32 	%p59, %r185, %r93;
	@%p59 bra 	$L__BB3_81;
	atom.global.add.u32 	%r902, [match_count], 1;
	mul.wide.u32 	%rd140, %r902, 4;
	add.s64 	%rd141, %rd5, %rd140;
	st.global.u32 	[%rd141], %r185;
$L__BB3_81:
	shr.u32 	%r903, %r110, 30;
	mul.wide.u32 	%rd142, %r903, 4;
	add.s64 	%rd144, %rd54, %rd142;
	ld.const.u32 	%r904, [%rd144];
	shl.b32 	%r905, %r181, 1;
	or.b32  	%r1212, %r905, %r904;
	shl.b32 	%r906, %r182, 1;
	or.b32  	%r907, %r906, %r904;
	and.b32  	%r908, %r181, %r1212;
	shl.b32 	%r909, %r908, 1;
	and.b32  	%r910, %r909, %r907;
	and.b32  	%r1211, %r910, %r181;
	shl.b32 	%r911, %r183, 1;
	or.b32  	%r912, %r911, %r904;
	and.b32  	%r913, %r182, %r1211;
	shl.b32 	%r914, %r913, 1;
	and.b32  	%r915, %r914, %r912;
	and.b32  	%r1210, %r915, %r182;
	shl.b32 	%r916, %r184, 1;
	or.b32  	%r917, %r916, %r904;
	and.b32  	%r918, %r183, %r1210;
	shl.b32 	%r919, %r918, 1;
	and.b32  	%r920, %r919, %r917;
	and.b32  	%r1194, %r920, %r183;
	and.b32  	%r921, %r91, %r1194;
	setp.ne.s32 	%p60, %r921, 0;
	@%p60 bra 	$L__BB3_85;
	ld.volatile.global.u32 	%r922, [match_count];
	setp.ge.u32 	%p61, %r922, %r92;
	@%p61 bra 	$L__BB3_85;
	add.s32 	%r923, %r1221, %r5;
	shl.b32 	%r924, %r923, 4;
	or.b32  	%r190, %r924, 15;
	setp.gt.u32 	%p62, %r190, %r93;
	@%p62 bra 	$L__BB3_85;
	atom.global.add.u32 	%r925, [match_count], 1;
	mul.wide.u32 	%rd145, %r925, 4;
	add.s64 	%rd146, %rd5, %rd145;
	st.global.u32 	[%rd146], %r190;
$L__BB3_85:
	add.s32 	%r1221, %r1221, 1;
	setp.eq.s32 	%p63, %r1221, 256;
	@%p63 bra 	$L__BB3_86;
	bra.uni 	$L__BB3_21;
$L__BB3_86:
	setp.eq.s32 	%p64, %r6, 1;
	mov.b32 	%r1239, 0;
	@%p64 bra 	$L__BB3_110;
	mov.u32 	%r928, %ntid.x;
	add.s32 	%r98, %r928, -1;
	add.s32 	%r99, %r2, 32768;
	ld.const.u32 	%r100, [test_bit_32];
	ld.const.u32 	%r101, [max_match_count];
	ld.const.u32 	%r102, [character_count];
	ld.const.u64 	%rd147, [match];
	cvta.to.global.u64 	%rd6, %rd147;
	add.s32 	%r1239, %r6, -1;
	shl.b32 	%r929, %r1, 19;
	shl.b32 	%r930, %r3, 12;
	add.s32 	%r931, %r929, %r930;
	add.s32 	%r104, %r931, 4096;
	mov.b32 	%r1226, 0;
	mov.u64 	%rd152, mask_array_32;
$L__BB3_88:
	setp.ne.s32 	%p65, %r3, %r98;
	@%p65 bra 	$L__BB3_90;
	shl.b32 	%r934, %r1226, 7;
	add.s32 	%r935, %r99, %r934;
	mul.wide.u32 	%rd148, %r935, 4;
	add.s64 	%rd149, %rd3, %rd148;
	ld.global.u32 	%r1227, [%rd149];
	bra.uni 	$L__BB3_91;
$L__BB3_90:
	shl.b32 	%r932, %r1226, 9;
	add.s32 	%r933, %r7, %r932;
	ld.shared.u32 	%r1227, [%r933+4];
$L__BB3_91:
	shl.b32 	%r938, %r1226, 4;
	add.s32 	%r1228, %r104, %r938;
	mov.b32 	%r1230, 4096;
	mov.b32 	%r1229, 4;
$L__BB3_92:
	add.s32 	%r939, %r1229, -4;
	shr.u32 	%r940, %r1227, %r939;
	shl.b32 	%r941, %r940, 2;
	cvt.u64.u32 	%rd150, %r941;
	and.b64  	%rd151, %rd150, 12;
	add.s64 	%rd153, %rd152, %rd151;
	ld.const.u32 	%r942, [%rd153];
	shl.b32 	%r943, %r1212, 1;
	or.b32  	%r208, %r943, %r942;
	shl.b32 	%r944, %r1211, 1;
	or.b32  	%r945, %r944, %r942;
	and.b32  	%r946, %r1212, %r208;
	shl.b32 	%r947, %r946, 1;
	and.b32  	%r948, %r947, %r945;
	and.b32  	%r209, %r948, %r1212;
	shl.b32 	%r949, %r1210, 1;
	or.b32  	%r950, %r949, %r942;
	and.b32  	%r951, %r1211, %r209;
	shl.b32 	%r952, %r951, 1;
	and.b32  	%r953, %r952, %r950;
	and.b32  	%r210, %r953, %r1211;
	shl.b32 	%r954, %r1194, 1;
	or.b32  	%r955, %r954, %r942;
	and.b32  	%r956, %r1210, %r210;
	shl.b32 	%r957, %r956, 1;
	and.b32  	%r958, %r957, %r955;
	and.b32  	%r211, %r958, %r1210;
	and.b32  	%r959, %r100, %r211;
	setp.ne.s32 	%p66, %r959, 0;
	@%p66 bra 	$L__BB3_96;
	ld.volatile.global.u32 	%r960, [match_count];
	setp.ge.u32 	%p67, %r960, %r101;
	@%p67 bra 	$L__BB3_96;
	setp.gt.u32 	%p68, %r1228, %r102;
	@%p68 bra 	$L__BB3_96;
	atom.global.add.u32 	%r961, [match_count], 1;
	mul.wide.u32 	%rd154, %r961, 4;
	add.s64 	%rd155, %rd6, %rd154;
	st.global.u32 	[%rd155], %r1228;
$L__BB3_96:
	add.s32 	%r962, %r1229, -2;
	shr.u32 	%r963, %r1227, %r962;
	shl.b32 	%r964, %r963, 2;
	cvt.u64.u32 	%rd156, %r964;
	and.b64  	%rd157, %rd156, 12;
	add.s64 	%rd159, %rd152, %rd157;
	ld.const.u32 	%r965, [%rd159];
	shl.b32 	%r966, %r208, 1;
	or.b32  	%r212, %r966, %r965;
	shl.b32 	%r967, %r209, 1;
	or.b32  	%r968, %r967, %r965;
	and.b32  	%r969, %r208, %r212;
	shl.b32 	%r970, %r969, 1;
	and.b32  	%r971, %r970, %r968;
	and.b32  	%r213, %r971, %r208;
	shl.b32 	%r972, %r210, 1;
	or.b32  	%r973, %r972, %r965;
	and.b32  	%r974, %r209, %r213;
	shl.b32 	%r975, %r974, 1;
	and.b32  	%r976, %r975, %r973;
	and.b32  	%r214, %r976, %r209;
	shl.b32 	%r977, %r211, 1;
	or.b32  	%r978, %r977, %r965;
	and.b32  	%r979, %r210, %r214;
	shl.b32 	%r980, %r979, 1;
	and.b32  	%r981, %r980, %r978;
	and.b32  	%r215, %r981, %r210;
	and.b32  	%r982, %r100, %r215;
	setp.ne.s32 	%p69, %r982, 0;
	@%p69 bra 	$L__BB3_100;
	ld.volatile.global.u32 	%r983, [match_count];
	setp.ge.u32 	%p70, %r983, %r101;
	@%p70 bra 	$L__BB3_100;
	add.s32 	%r216, %r1228, 1;
	setp.gt.u32 	%p71, %r216, %r102;
	@%p71 bra 	$L__BB3_100;
	atom.global.add.u32 	%r984, [match_count], 1;
	mul.wide.u32 	%rd160, %r984, 4;
	add.s64 	%rd161, %rd6, %rd160;
	st.global.u32 	[%rd161], %r216;
$L__BB3_100:
	shr.u32 	%r985, %r1227, %r1229;
	shl.b32 	%r986, %r985, 2;
	cvt.u64.u32 	%rd162, %r986;
	and.b64  	%rd163, %rd162, 12;
	add.s64 	%rd165, %rd152, %rd163;
	ld.const.u32 	%r987, [%rd165];
	shl.b32 	%r988, %r212, 1;
	or.b32  	%r217, %r988, %r987;
	shl.b32 	%r989, %r213, 1;
	or.b32  	%r990, %r989, %r987;
	and.b32  	%r991, %r212, %r217;
	shl.b32 	%r992, %r991, 1;
	and.b32  	%r993, %r992, %r990;
	and.b32  	%r218, %r993, %r212;
	shl.b32 	%r994, %r214, 1;
	or.b32  	%r995, %r994, %r987;
	and.b32  	%r996, %r213, %r218;
	shl.b32 	%r997, %r996, 1;
	and.b32  	%r998, %r997, %r995;
	and.b32  	%r219, %r998, %r213;
	shl.b32 	%r999, %r215, 1;
	or.b32  	%r1000, %r999, %r987;
	and.b32  	%r1001, %r214, %r219;
	shl.b32 	%r1002, %r1001, 1;
	and.b32  	%r1003, %r1002, %r1000;
	and.b32  	%r220, %r1003, %r214;
	and.b32  	%r1004, %r100, %r220;
	setp.ne.s32 	%p72, %r1004, 0;
	@%p72 bra 	$L__BB3_104;
	ld.volatile.global.u32 	%r1005, [match_count];
	setp.ge.u32 	%p73, %r1005, %r101;
	@%p73 bra 	$L__BB3_104;
	add.s32 	%r221, %r1228, 2;
	setp.gt.u32 	%p74, %r221, %r102;
	@%p74 bra 	$L__BB3_104;
	atom.global.add.u32 	%r1006, [match_count], 1;
	mul.wide.u32 	%rd166, %r1006, 4;
	add.s64 	%rd167, %rd6, %rd166;
	st.global.u32 	[%rd167], %r221;
$L__BB3_104:
	add.s32 	%r1007, %r1229, 2;
	shr.u32 	%r1008, %r1227, %r1007;
	shl.b32 	%r1009, %r1008, 2;
	cvt.u64.u32 	%rd168, %r1009;
	and.b64  	%rd169, %rd168, 12;
	add.s64 	%rd171, %rd152, %rd169;
	ld.const.u32 	%r1010, [%rd171];
	shl.b32 	%r1011, %r217, 1;
	or.b32  	%r1212, %r1011, %r1010;
	shl.b32 	%r1012, %r218, 1;
	or.b32  	%r1013, %r1012, %r1010;
	and.b32  	%r1014, %r217, %r1212;
	shl.b32 	%r1015, %r1014, 1;
	and.b32  	%r1016, %r1015, %r1013;
	and.b32  	%r1211, %r1016, %r217;
	shl.b32 	%r1017, %r219, 1;
	or.b32  	%r1018, %r1017, %r1010;
	and.b32  	%r1019, %r218, %r1211;
	shl.b32 	%r1020, %r1019, 1;
	and.b32  	%r1021, %r1020, %r1018;
	and.b32  	%r1210, %r1021, %r218;
	shl.b32 	%r1022, %r220, 1;
	or.b32  	%r1023, %r1022, %r1010;
	and.b32  	%r1024, %r219, %r1210;
	shl.b32 	%r1025, %r1024, 1;
	and.b32  	%r1026, %r1025, %r1023;
	and.b32  	%r1194, %r1026, %r219;
	and.b32  	%r1027, %r100, %r1194;
	setp.ne.s32 	%p75, %r1027, 0;
	@%p75 bra 	$L__BB3_108;
	ld.volatile.global.u32 	%r1028, [match_count];
	setp.ge.u32 	%p76, %r1028, %r101;
	@%p76 bra 	$L__BB3_108;
	add.s32 	%r226, %r1228, 3;
	setp.gt.u32 	%p77, %r226, %r102;
	@%p77 bra 	$L__BB3_108;
	atom.global.add.u32 	%r1029, [match_count], 1;
	mul.wide.u32 	%rd172, %r1029, 4;
	add.s64 	%rd173, %rd6, %rd172;
	st.global.u32 	[%rd173], %r226;
$L__BB3_108:
	add.s32 	%r1230, %r1230, 4;
	add.s32 	%r1229, %r1229, 8;
	add.s32 	%r1228, %r1228, 4;
	setp.ne.s32 	%p78, %r1230, 4112;
	@%p78 bra 	$L__BB3_92;
	add.s32 	%r1226, %r1226, 1;
	setp.ne.s32 	%p79, %r1226, %r1239;
	@%p79 bra 	$L__BB3_88;
$L__BB3_110:
	mov.u32 	%r1030, %ntid.x;
	add.s32 	%r1031, %r1030, -1;
	setp.ne.s32 	%p80, %r3, %r1031;
	@%p80 bra 	$L__BB3_112;
	shl.b32 	%r1037, %r1239, 7;
	add.s32 	%r1038, %r2, %r1037;
	add.s32 	%r1039, %r1038, 32768;
	mul.wide.u32 	%rd174, %r1039, 4;
	add.s64 	%rd175, %rd3, %rd174;
	ld.global.u32 	%r1240, [%rd175];
	bra.uni 	$L__BB3_113;
$L__BB3_112:
	shl.b32 	%r1032, %r1239, 9;
	mov.u32 	%r1033, scodon_header;
	add.s32 	%r1034, %r1033, %r1032;
	shl.b32 	%r1035, %r3, 2;
	add.s32 	%r1036, %r1034, %r1035;
	ld.shared.u32 	%r1240, [%r1036+4];
$L__BB3_113:
	setp.eq.s32 	%p81, %r32, %r33;
	@%p81 bra 	$L__BB3_140;
	ld.const.u32 	%r239, [test_bit_32];
	ld.const.u32 	%r240, [max_match_count];
	ld.const.u32 	%r241, [character_count];
	ld.const.u64 	%rd176, [match];
	cvta.to.global.u64 	%rd7, %rd176;
	sub.s32 	%r1041, %r32, %r33;
	max.u32 	%r242, %r1041, 1;
	and.b32  	%r243, %r242, 3;
	setp.lt.u32 	%p82, %r1041, 4;
	mov.b32 	%r1252, 0;
	@%p82 bra 	$L__BB3_133;
	and.b32  	%r1252, %r242, -4;
	neg.s32 	%r1243, %r1252;
	shl.b32 	%r1043, %r1, 19;
	shl.b32 	%r1044, %r3, 12;
	add.s32 	%r1045, %r1043, %r1044;
	shl.b32 	%r1046, %r1239, 4;
	add.s32 	%r1047, %r1045, %r1046;
	add.s32 	%r1241, %r1047, 4096;
	mov.b32 	%r1242, 4;
	mov.u64 	%rd179, mask_array_32;
$L__BB3_116:
	add.s32 	%r1048, %r1242, -4;
	shr.u32 	%r1049, %r1240, %r1048;
	shl.b32 	%r1050, %r1049, 2;
	cvt.u64.u32 	%rd177, %r1050;
	and.b64  	%rd178, %rd177, 12;
	add.s64 	%rd180, %rd179, %rd178;
	ld.const.u32 	%r1051, [%rd180];
	shl.b32 	%r1052, %r1212, 1;
	or.b32  	%r254, %r1052, %r1051;
	shl.b32 	%r1053, %r1211, 1;
	or.b32  	%r1054, %r1053, %r1051;
	and.b32  	%r1055, %r1212, %r254;
	shl.b32 	%r1056, %r1055, 1;
	and.b32  	%r1057, %r1056, %r1054;
	and.b32  	%r255, %r1057, %r1212;
	shl.b32 	%r1058, %r1210, 1;
	or.b32  	%r1059, %r1058, %r1051;
	and.b32  	%r1060, %r1211, %r255;
	shl.b32 	%r1061, %r1060, 1;
	and.b32  	%r1062, %r1061, %r1059;
	and.b32  	%r256, %r1062, %r1211;
	shl.b32 	%r1063, %r1194, 1;
	or.b32  	%r1064, %r1063, %r1051;
	and.b32  	%r1065, %r1210, %r256;
	shl.b32 	%r1066, %r1065, 1;
	and.b32  	%r1067, %r1066, %r1064;
	and.b32  	%r257, %r1067, %r1210;
	and.b32  	%r1068, %r239, %r257;
	setp.ne.s32 	%p83, %r1068, 0;
	@%p83 bra 	$L__BB3_120;
	ld.volatile.global.u32 	%r1069, [match_count];
	setp.ge.u32 	%p84, %r1069, %r240;
	@%p84 bra 	$L__BB3_120;
	setp.gt.u32 	%p85, %r1241, %r241;
	@%p85 bra 	$L__BB3_120;
	atom.global.add.u32 	%r1070, [match_count], 1;
	mul.wide.u32 	%rd181, %r1070, 4;
	add.s64 	%rd182, %rd7, %rd181;
	st.global.u32 	[%rd182], %r1241;
$L__BB3_120:
	add.s32 	%r1071, %r1242, -2;
	shr.u32 	%r1072, %r1240, %r1071;
	shl.b32 	%r1073, %r1072, 2;
	cvt.u64.u32 	%rd183, %r1073;
	and.b64  	%rd184, %rd183, 12;
	add.s64 	%rd186, %rd179, %rd184;
	ld.const.u32 	%r1074, [%rd186];
	shl.b32 	%r1075, %r254, 1;
	or.b32  	%r258, %r1075, %r1074;
	shl.b32 	%r1076, %r255, 1;
	or.b32  	%r1077, %r1076, %r1074;
	and.b32  	%r1078, %r254, %r258;
	shl.b32 	%r1079, %r1078, 1;
	and.b32  	%r1080, %r1079, %r1077;
	and.b32  	%r259, %r1080, %r254;
	shl.b32 	%r1081, %r256, 1;
	or.b32  	%r1082, %r1081, %r1074;
	and.b32  	%r1083, %r255, %r259;
	shl.b32 	%r1084, %r1083, 1;
	and.b32  	%r1085, %r1084, %r1082;
	and.b32  	%r260, %r1085, %r255;
	shl.b32 	%r1086, %r257, 1;
	or.b32  	%r1087, %r1086, %r1074;
	and.b32  	%r1088, %r256, %r260;
	shl.b32 	%r1089, %r1088, 1;
	and.b32  	%r1090, %r1089, %r1087;
	and.b32  	%r261, %r1090, %r256;
	and.b32  	%r1091, %r239, %r261;
	setp.ne.s32 	%p86, %r1091, 0;
	@%p86 bra 	$L__BB3_124;
	ld.volatile.global.u32 	%r1092, [match_count];
	setp.ge.u32 	%p87, %r1092, %r240;
	@%p87 bra 	$L__BB3_124;
	add.s32 	%r262, %r1241, 1;
	setp.gt.u32 	%p88, %r262, %r241;
	@%p88 bra 	$L__BB3_124;
	atom.global.add.u32 	%r1093, [match_count], 1;
	mul.wide.u32 	%rd187, %r1093, 4;
	add.s64 	%rd188, %rd7, %rd187;
	st.global.u32 	[%rd188], %r262;
$L__BB3_124:
	shr.u32 	%r1094, %r1240, %r1242;
	shl.b32 	%r1095, %r1094, 2;
	cvt.u64.u32 	%rd189, %r1095;
	and.b64  	%rd190, %rd189, 12;
	add.s64 	%rd192, %rd179, %rd190;
	ld.const.u32 	%r1096, [%rd192];
	shl.b32 	%r1097, %r258, 1;
	or.b32  	%r263, %r1097, %r1096;
	shl.b32 	%r1098, %r259, 1;
	or.b32  	%r1099, %r1098, %r1096;
	and.b32  	%r1100, %r258, %r263;
	shl.b32 	%r1101, %r1100, 1;
	and.b32  	%r1102, %r1101, %r1099;
	and.b32  	%r264, %r1102, %r258;
	shl.b32 	%r1103, %r260, 1;
	or.b32  	%r1104, %r1103, %r1096;
	and.b32  	%r1105, %r259, %r264;
	shl.b32 	%r1106, %r1105, 1;
	and.b32  	%r1107, %r1106, %r1104;
	and.b32  	%r265, %r1107, %r259;
	shl.b32 	%r1108, %r261, 1;
	or.b32  	%r1109, %r1108, %r1096;
	and.b32  	%r1110, %r260, %r265;
	shl.b32 	%r1111, %r1110, 1;
	and.b32  	%r1112, %r1111, %r1109;
	and.b32  	%r266, %r1112, %r260;
	and.b32  	%r1113, %r239, %r266;
	setp.ne.s32 	%p89, %r1113, 0;
	@%p89 bra 	$L__BB3_128;
	ld.volatile.global.u32 	%r1114, [match_count];
	setp.ge.u32 	%p90, %r1114, %r240;
	@%p90 bra 	$L__BB3_128;
	add.s32 	%r267, %r1241, 2;
	setp.gt.u32 	%p91, %r267, %r241;
	@%p91 bra 	$L__BB3_128;
	atom.global.add.u32 	%r1115, [match_count], 1;
	mul.wide.u32 	%rd193, %r1115, 4;
	add.s64 	%rd194, %rd7, %rd193;
	st.global.u32 	[%rd194], %r267;
$L__BB3_128:
	add.s32 	%r1116, %r1242, 2;
	shr.u32 	%r1117, %r1240, %r1116;
	shl.b32 	%r1118, %r1117, 2;
	cvt.u64.u32 	%rd195, %r1118;
	and.b64  	%rd196, %rd195, 12;
	add.s64 	%rd198, %rd179, %rd196;
	ld.const.u32 	%r1119, [%rd198];
	shl.b32 	%r1120, %r263, 1;
	or.b32  	%r1212, %r1120, %r1119;
	shl.b32 	%r1121, %r264, 1;
	or.b32  	%r1122, %r1121, %r1119;
	and.b32  	%r1123, %r263, %r1212;
	shl.b32 	%r1124, %r1123, 1;
	and.b32  	%r1125, %r1124, %r1122;
	and.b32  	%r1211, %r1125, %r263;
	shl.b32 	%r1126, %r265, 1;
	or.b32  	%r1127, %r1126, %r1119;
	and.b32  	%r1128, %r264, %r1211;
	shl.b32 	%r1129, %r1128, 1;
	and.b32  	%r1130, %r1129, %r1127;
	and.b32  	%r1210, %r1130, %r264;
	shl.b32 	%r1131, %r266, 1;
	or.b32  	%r1132, %r1131, %r1119;
	and.b32  	%r1133, %r265, %r1210;
	shl.b32 	%r1134, %r1133, 1;
	and.b32  	%r1135, %r1134, %r1132;
	and.b32  	%r1194, %r1135, %r265;
	and.b32  	%r1136, %r239, %r1194;
	setp.ne.s32 	%p92, %r1136, 0;
	@%p92 bra 	$L__BB3_132;
	ld.volatile.global.u32 	%r1137, [match_count];
	setp.ge.u32 	%p93, %r1137, %r240;
	@%p93 bra 	$L__BB3_132;
	add.s32 	%r272, %r1241, 3;
	setp.gt.u32 	%p94, %r272, %r241;
	@%p94 bra 	$L__BB3_132;
	atom.global.add.u32 	%r1138, [match_count], 1;
	mul.wide.u32 	%rd199, %r1138, 4;
	add.s64 	%rd200, %rd7, %rd199;
	st.global.u32 	[%rd200], %r272;
$L__BB3_132:
	add.s32 	%r1243, %r1243, 4;
	add.s32 	%r1242, %r1242, 8;
	add.s32 	%r1241, %r1241, 4;
	setp.ne.s32 	%p95, %r1243, 0;
	@%p95 bra 	$L__BB3_116;
$L__BB3_133:
	setp.eq.s32 	%p96, %r243, 0;
	@%p96 bra 	$L__BB3_140;
	shl.b32 	%r1139, %r1, 19;
	add.s32 	%r1140, %r1252, %r1139;
	shl.b32 	%r1141, %r3, 12;
	add.s32 	%r1142, %r1140, %r1141;
	shl.b32 	%r1143, %r1239, 4;
	add.s32 	%r1255, %r1142, %r1143;
	shl.b32 	%r1254, %r1252, 1;
	neg.s32 	%r1253, %r243;
	mov.u64 	%rd203, mask_array_32;
$L__BB3_135:
	.pragma "nounroll";
	mov.u32 	%r290, %r1212;
	mov.u32 	%r289, %r1211;
	mov.u32 	%r288, %r1210;
	shr.u32 	%r1144, %r1240, %r1254;
	shl.b32 	%r1145, %r1144, 2;
	cvt.u64.u32 	%rd201, %r1145;
	and.b64  	%rd202, %rd201, 12;
	add.s64 	%rd204, %rd203, %rd202;
	ld.const.u32 	%r1146, [%rd204];
	shl.b32 	%r1147, %r290, 1;
	or.b32  	%r1212, %r1147, %r1146;
	shl.b32 	%r1148, %r289, 1;
	or.b32  	%r1149, %r1148, %r1146;
	and.b32  	%r1150, %r290, %r1212;
	shl.b32 	%r1151, %r1150, 1;
	and.b32  	%r1152, %r1151, %r1149;
	and.b32  	%r1211, %r1152, %r290;
	shl.b32 	%r1153, %r288, 1;
	or.b32  	%r1154, %r1153, %r1146;
	and.b32  	%r1155, %r289, %r1211;
	shl.b32 	%r1156, %r1155, 1;
	and.b32  	%r1157, %r1156, %r1154;
	and.b32  	%r1210, %r1157, %r289;
	shl.b32 	%r1158, %r1194, 1;
	or.b32  	%r1159, %r1158, %r1146;
	and.b32  	%r1160, %r288, %r1210;
	shl.b32 	%r1161, %r1160, 1;
	and.b32  	%r1162, %r1161, %r1159;
	and.b32  	%r1194, %r1162, %r288;
	and.b32  	%r1163, %r239, %r1194;
	setp.ne.s32 	%p97, %r1163, 0;
	@%p97 bra 	$L__BB3_139;
	ld.volatile.global.u32 	%r1164, [match_count];
	setp.ge.u32 	%p98, %r1164, %r240;
	@%p98 bra 	$L__BB3_139;
	add.s32 	%r295, %r1255, 4096;
	setp.gt.u32 	%p99, %r295, %r241;
	@%p99 bra 	$L__BB3_139;
	atom.global.add.u32 	%r1165, [match_count], 1;
	mul.wide.u32 	%rd205, %r1165, 4;
	add.s64 	%rd206, %rd7, %rd205;
	st.global.u32 	[%rd206], %r295;
$L__BB3_139:
	add.s32 	%r1255, %r1255, 1;
	add.s32 	%r1254, %r1254, 2;
	add.s32 	%r1253, %r1253, 1;
	setp.ne.s32 	%p100, %r1253, 0;
	@%p100 bra 	$L__BB3_135;
$L__BB3_140:
	ret;

}
	// .globl	_Z13agrepKernel32ILj4EEvv
.visible .entry _Z13agrepKernel32ILj4EEvv()
{
	.reg .pred 	%p<101>;
	.reg .b32 	%r<1506>;
	.reg .b64 	%rd<207>;

	mov.u32 	%r1, %ctaid.x;
	shl.b32 	%r2, %r1, 15;
	mov.u32 	%r3, %tid.x;
	or.b32  	%r4, %r2, %r3;
	mad.lo.s32 	%r5, %r3, 255, %r4;
	ld.const.u32 	%r6, [overlapping_scodon_count];
	setp.eq.s32 	%p1, %r6, 1;
	ld.const.u64 	%rd1, [scodon];
	shl.b32 	%r351, %r3, 2;
	mov.u32 	%r352, scodon_header;
	add.s32 	%r7, %r352, %r351;
	mov.b32 	%r1412, 0;
	mov.b32 	%r1450, -1;
	mov.b32 	%r1449, -2;
	mov.b32 	%r1448, -4;
	mov.b32 	%r1447, -8;
	mov.b32 	%r1428, -16;
	@%p1 bra 	$L__BB4_5;
	cvta.to.global.u64 	%rd2, %rd1;
	add.s32 	%r1412, %r6, -1;
	mov.b32 	%r1400, 0;
	mov.b32 	%r1450, -1;
	mov.b32 	%r1449, -2;
	mov.b32 	%r1448, -4;
	mov.b32 	%r1447, -8;
	mov.b32 	%r1428, -16;
	mov.u64 	%rd12, mask_array_32;
$L__BB4_2:
	shl.b32 	%r360, %r1400, 7;
	add.s32 	%r361, %r360, %r4;
	mul.wide.u32 	%rd8, %r361, 4;
	add.s64 	%rd9, %rd2, %rd8;
	ld.global.u32 	%r15, [%rd9];
	mov.b32 	%r1406, 0;
$L__BB4_3:
	shl.b32 	%r362, %r1406, 1;
	shr.u32 	%r363, %r15, %r362;
	shl.b32 	%r364, %r363, 2;
	cvt.u64.u32 	%rd10, %r364;
	and.b64  	%rd11, %rd10, 12;
	add.s64 	%rd13, %rd12, %rd11;
	ld.const.u32 	%r365, [%rd13];
	shl.b32 	%r366, %r1450, 1;
	or.b32  	%r367, %r366, %r365;
	shl.b32 	%r368, %r1449, 1;
	or.b32  	%r369, %r368, %r365;
	and.b32  	%r370, %r1450, %r367;
	shl.b32 	%r371, %r370, 1;
	and.b32  	%r372, %r371, %r369;
	and.b32  	%r373, %r372, %r1450;
	shl.b32 	%r374, %r1448, 1;
	or.b32  	%r375, %r374, %r365;
	and.b32  	%r376, %r1449, %r373;
	shl.b32 	%r377, %r376, 1;
	and.b32  	%r378, %r377, %r375;
	and.b32  	%r379, %r378, %r1449;
	shl.b32 	%r380, %r1447, 1;
	or.b32  	%r381, %r380, %r365;
	and.b32  	%r382, %r1448, %r379;
	shl.b32 	%r383, %r382, 1;
	and.b32  	%r384, %r383, %r381;
	and.b32  	%r385, %r384, %r1448;
	shl.b32 	%r386, %r1428, 1;
	or.b32  	%r387, %r386, %r365;
	and.b32  	%r388, %r1447, %r385;
	shl.b32 	%r389, %r388, 1;
	and.b32  	%r390, %r389, %r387;
	and.b32  	%r391, %r390, %r1447;
	add.s32 	%r392, %r362, 2;
	shr.u32 	%r393, %r15, %r392;
	shl.b32 	%r394, %r393, 2;
	cvt.u64.u32 	%rd14, %r394;
	and.b64  	%rd15, %rd14, 12;
	add.s64 	%rd16, %rd12, %rd15;
	ld.const.u32 	%r395, [%rd16];
	shl.b32 	%r396, %r367, 1;
	or.b32  	%r397, %r396, %r395;
	shl.b32 	%r398, %r373, 1;
	or.b32  	%r399, %r398, %r395;
	and.b32  	%r400, %r367, %r397;
	shl.b32 	%r401, %r400, 1;
	and.b32  	%r402, %r401, %r399;
	and.b32  	%r403, %r402, %r367;
	shl.b32 	%r404, %r379, 1;
	or.b32  	%r405, %r404, %r395;
	and.b32  	%r406, %r373, %r403;
	shl.b32 	%r407, %r406, 1;
	and.b32  	%r408, %r407, %r405;
	and.b32  	%r409, %r408, %r373;
	shl.b32 	%r410, %r385, 1;
	or.b32  	%r411, %r410, %r395;
	and.b32  	%r412, %r379, %r409;
	shl.b32 	%r413, %r412, 1;
	and.b32  	%r414, %r413, %r411;
	and.b32  	%r415, %r414, %r379;
	shl.b32 	%r416, %r391, 1;
	or.b32  	%r417, %r416, %r395;
	and.b32  	%r418, %r385, %r415;
	shl.b32 	%r419, %r418, 1;
	and.b32  	%r420, %r419, %r417;
	and.b32  	%r421, %r420, %r385;
	add.s32 	%r422, %r362, 4;
	shr.u32 	%r423, %r15, %r422;
	shl.b32 	%r424, %r423, 2;
	cvt.u64.u32 	%rd17, %r424;
	and.b64  	%rd18, %rd17, 12;
	add.s64 	%rd19, %rd12, %rd18;
	ld.const.u32 	%r425, [%rd19];
	shl.b32 	%r426, %r397, 1;
	or.b32  	%r427, %r426, %r425;
	shl.b32 	%r428, %r403, 1;
	or.b32  	%r429, %r428, %r425;
	and.b32  	%r430, %r397, %r427;
	shl.b32 	%r431, %r430, 1;
	and.b32  	%r432, %r431, %r429;
	and.b32  	%r433, %r432, %r397;
	shl.b32 	%r434, %r409, 1;
	or.b32  	%r435, %r434, %r425;
	and.b32  	%r436, %r403, %r433;
	shl.b32 	%r437, %r436, 1;
	and.b32  	%r438, %r437, %r435;
	and.b32  	%r439, %r438, %r403;
	shl.b32 	%r440, %r415, 1;
	or.b32  	%r441, %r440, %r425;
	and.b32  	%r442, %r409, %r439;
	shl.b32 	%r443, %r442, 1;
	and.b32  	%r444, %r443, %r441;
	and.b32  	%r445, %r444, %r409;
	shl.b32 	%r446, %r421, 1;
	or.b32  	%r447, %r446, %r425;
	and.b32  	%r448, %r415, %r445;
	shl.b32 	%r449, %r448, 1;
	and.b32  	%r450, %r449, %r447;
	and.b32  	%r451, %r450, %r415;
	add.s32 	%r452, %r362, 6;
	shr.u32 	%r453, %r15, %r452;
	shl.b32 	%r454, %r453, 2;
	cvt.u64.u32 	%rd20, %r454;
	and.b64  	%rd21, %rd20, 12;
	add.s64 	%rd22, %rd12, %rd21;
	ld.const.u32 	%r455, [%rd22];
	shl.b32 	%r456, %r427, 1;
	or.b32  	%r1450, %r456, %r455;
	shl.b32 	%r457, %r433, 1;
	or.b32  	%r458, %r457, %r455;
	and.b32  	%r459, %r427, %r1450;
	shl.b32 	%r460, %r459, 1;
	and.b32  	%r461, %r460, %r458;
	and.b32  	%r1449, %r461, %r427;
	shl.b32 	%r462, %r439, 1;
	or.b32  	%r463, %r462, %r455;
	and.b32  	%r464, %r433, %r1449;
	shl.b32 	%r465, %r464, 1;
	and.b32  	%r466, %r465, %r463;
	and.b32  	%r1448, %r466, %r433;
	shl.b32 	%r467, %r445, 1;
	or.b32  	%r468, %r467, %r455;
	and.b32  	%r469, %r439, %r1448;
	shl.b32 	%r470, %r469, 1;
	and.b32  	%r471, %r470, %r468;
	and.b32  	%r1447, %r471, %r439;
	shl.b32 	%r472, %r451, 1;
	or.b32  	%r473, %r472, %r455;
	and.b32  	%r474, %r445, %r1447;
	shl.b32 	%r475, %r474, 1;
	and.b32  	%r476, %r475, %r473;
	and.b32  	%r1428, %r476, %r445;
	sub.s32 	%r1406, %r422, %r1406;
	setp.ne.s32 	%p2, %r1406, 16;
	@%p2 bra 	$L__BB4_3;
	shl.b32 	%r477, %r1400, 9;
	add.s32 	%r478, %r7, %r477;
	st.shared.u32 	[%r478], %r15;
	add.s32 	%r1400, %r1400, 1;
	setp.ne.s32 	%p3, %r1400, %r1412;
	@%p3 bra 	$L__BB4_2;
$L__BB4_5:
	cvta.to.global.u64 	%rd3, %rd1;
	shl.b32 	%r480, %r1412, 7;
	add.s32 	%r481, %r480, %r4;
	mul.wide.u32 	%rd23, %r481, 4;
	add.s64 	%rd24, %rd3, %rd23;
	ld.global.u32 	%r35, [%rd24];
	ld.const.u32 	%r482, [overlapping_character_count];
	add.s32 	%r36, %r482, 16;
	shl.b32 	%r37, %r6, 4;
	setp.eq.s32 	%p4, %r36, %r37;
	mov.b32 	%r1433, 0;
	@%p4 bra 	$L__BB4_12;
	sub.s32 	%r485, %r36, %r37;
	max.u32 	%r38, %r485, 1;
	and.b32  	%r39, %r38, 3;
	setp.lt.u32 	%p5, %r485, 4;
	mov.b32 	%r1433, 0;
	@%p5 bra 	$L__BB4_9;
	and.b32  	%r1433, %r38, -4;
	mov.b32 	%r1439, 0;
	mov.u64 	%rd27, mask_array_32;
$L__BB4_8:
	shl.b32 	%r487, %r1439, 1;
	shr.u32 	%r488, %r35, %r487;
	shl.b32 	%r489, %r488, 2;
	cvt.u64.u32 	%rd25, %r489;
	and.b64  	%rd26, %rd25, 12;
	add.s64 	%rd28, %rd27, %rd26;
	ld.const.u32 	%r490, [%rd28];
	shl.b32 	%r491, %r1450, 1;
	or.b32  	%r492, %r491, %r490;
	shl.b32 	%r493, %r1449, 1;
	or.b32  	%r494, %r493, %r490;
	and.b32  	%r495, %r1450, %r492;
	shl.b32 	%r496, %r495, 1;
	and.b32  	%r497, %r496, %r494;
	and.b32  	%r498, %r497, %r1450;
	shl.b32 	%r499, %r1448, 1;
	or.b32  	%r500, %r499, %r490;
	and.b32  	%r501, %r1449, %r498;
	shl.b32 	%r502, %r501, 1;
	and.b32  	%r503, %r502, %r500;
	and.b32  	%r504, %r503, %r1449;
	shl.b32 	%r505, %r1447, 1;
	or.b32  	%r506, %r505, %r490;
	and.b32  	%r507, %r1448, %r504;
	shl.b32 	%r508, %r507, 1;
	and.b32  	%r509, %r508, %r506;
	and.b32  	%r510, %r509, %r1448;
	shl.b32 	%r511, %r1428, 1;
	or.b32  	%r512, %r511, %r490;
	and.b32  	%r513, %r1447, %r510;
	shl.b32 	%r514, %r513, 1;
	and.b32  	%r515, %r514, %r512;
	and.b32  	%r516, %r515, %r1447;
	add.s32 	%r517, %r487, 2;
	shr.u32 	%r518, %r35, %r517;
	shl.b32 	%r519, %r518, 2;
	cvt.u64.u32 	%rd29, %r519;
	and.b64  	%rd30, %rd29, 12;
	add.s64 	%rd31, %rd27, %rd30;
	ld.const.u32 	%r520, [%rd31];
	shl.b32 	%r521, %r492, 1;
	or.b32  	%r522, %r521, %r520;
	shl.b32 	%r523, %r498, 1;
	or.b32  	%r524, %r523, %r520;
	and.b32  	%r525, %r492, %r522;
	shl.b32 	%r526, %r525, 1;
	and.b32  	%r527, %r526, %r524;
	and.b32  	%r528, %r527, %r492;
	shl.b32 	%r529, %r504, 1;
	or.b32  	%r530, %r529, %r520;
	and.b32  	%r531, %r498, %r528;
	shl.b32 	%r532, %r531, 1;
	and.b32  	%r533, %r532, %r530;
	and.b32  	%r534, %r533, %r498;
	shl.b32 	%r535, %r510, 1;
	or.b32  	%r536, %r535, %r520;
	and.b32  	%r537, %r504, %r534;
	shl.b32 	%r538, %r537, 1;
	and.b32  	%r539, %r538, %r536;
	and.b32  	%r540, %r539, %r504;
	shl.b32 	%r541, %r516, 1;
	or.b32  	%r542, %r541, %r520;
	and.b32  	%r543, %r510, %r540;
	shl.b32 	%r544, %r543, 1;
	and.b32  	%r545, %r544, %r542;
	and.b32  	%r546, %r545, %r510;
	add.s32 	%r547, %r487, 4;
	shr.u32 	%r548, %r35, %r547;
	shl.b32 	%r549, %r548, 2;
	cvt.u64.u32 	%rd32, %r549;
	and.b64  	%rd33, %rd32, 12;
	add.s64 	%rd34, %rd27, %rd33;
	ld.const.u32 	%r550, [%rd34];
	shl.b32 	%r551, %r522, 1;
	or.b32  	%r552, %r551, %r550;
	shl.b32 	%r553, %r528, 1;
	or.b32  	%r554, %r553, %r550;
	and.b32  	%r555, %r522, %r552;
	shl.b32 	%r556, %r555, 1;
	and.b32  	%r557, %r556, %r554;
	and.b32  	%r558, %r557, %r522;
	shl.b32 	%r559, %r534, 1;
	or.b32  	%r560, %r559, %r550;
	and.b32  	%r561, %r528, %r558;
	shl.b32 	%r562, %r561, 1;
	and.b32  	%r563, %r562, %r560;
	and.b32  	%r564, %r563, %r528;
	shl.b32 	%r565, %r540, 1;
	or.b32  	%r566, %r565, %r550;
	and.b32  	%r567, %r534, %r564;
	shl.b32 	%r568, %r567, 1;
	and.b32  	%r569, %r568, %r566;
	and.b32  	%r570, %r569, %r534;
	shl.b32 	%r571, %r546, 1;
	or.b32  	%r572, %r571, %r550;
	and.b32  	%r573, %r540, %r570;
	shl.b32 	%r574, %r573, 1;
	and.b32  	%r575, %r574, %r572;
	and.b32  	%r576, %r575, %r540;
	add.s32 	%r577, %r487, 6;
	shr.u32 	%r578, %r35, %r577;
	shl.b32 	%r579, %r578, 2;
	cvt.u64.u32 	%rd35, %r579;
	and.b64  	%rd36, %rd35, 12;
	add.s64 	%rd37, %rd27, %rd36;
	ld.const.u32 	%r580, [%rd37];
	shl.b32 	%r581, %r552, 1;
	or.b32  	%r1450, %r581, %r580;
	shl.b32 	%r582, %r558, 1;
	or.b32  	%r583, %r582, %r580;
	and.b32  	%r584, %r552, %r1450;
	shl.b32 	%r585, %r584, 1;
	and.b32  	%r586, %r585, %r583;
	and.b32  	%r1449, %r586, %r552;
	shl.b32 	%r587, %r564, 1;
	or.b32  	%r588, %r587, %r580;
	and.b32  	%r589, %r558, %r1449;
	shl.b32 	%r590, %r589, 1;
	and.b32  	%r591, %r590, %r588;
	and.b32  	%r1448, %r591, %r558;
	shl.b32 	%r592, %r570, 1;
	or.b32  	%r593, %r592, %r580;
	and.b32  	%r594, %r564, %r1448;
	shl.b32 	%r595, %r594, 1;
	and.b32  	%r596, %r595, %r593;
	and.b32  	%r1447, %r596, %r564;
	shl.b32 	%r597, %r576, 1;
	or.b32  	%r598, %r597, %r580;
	and.b32  	%r599, %r570, %r1447;
	shl.b32 	%r600, %r599, 1;
	and.b32  	%r601, %r600, %r598;
	and.b32  	%r1428, %r601, %r570;
	sub.s32 	%r1439, %r547, %r1439;
	setp.eq.s32 	%p6, %r1439, %r1433;
	@%p6 bra 	$L__BB4_9;
	bra.uni 	$L__BB4_8;
$L__BB4_9:
	setp.eq.s32 	%p7, %r39, 0;
	@%p7 bra 	$L__BB4_12;
	mov.b32 	%r1427, 0;
	mov.u64 	%rd40, mask_array_32;
	mov.u32 	%r1422, %r1447;
	mov.u32 	%r1423, %r1448;
	mov.u32 	%r1424, %r1449;
	mov.u32 	%r1425, %r1450;
$L__BB4_11:
	.pragma "nounroll";
	shl.b32 	%r603, %r1433, 1;
	shr.u32 	%r604, %r35, %r603;
	shl.b32 	%r605, %r604, 2;
	cvt.u64.u32 	%rd38, %r605;
	and.b64  	%rd39, %rd38, 12;
	add.s64 	%rd41, %rd40, %rd39;
	ld.const.u32 	%r606, [%rd41];
	shl.b32 	%r607, %r1425, 1;
	or.b32  	%r1450, %r607, %r606;
	shl.b32 	%r608, %r1424, 1;
	or.b32  	%r609, %r608, %r606;
	and.b32  	%r610, %r1425, %r1450;
	shl.b32 	%r611, %r610, 1;
	and.b32  	%r612, %r611, %r609;
	and.b32  	%r1449, %r612, %r1425;
	shl.b32 	%r613, %r1423, 1;
	or.b32  	%r614, %r613, %r606;
	and.b32  	%r615, %r1424, %r1449;
	shl.b32 	%r616, %r615, 1;
	and.b32  	%r617, %r616, %r614;
	and.b32  	%r1448, %r617, %r1424;
	shl.b32 	%r618, %r1422, 1;
	or.b32  	%r619, %r618, %r606;
	and.b32  	%r620, %r1423, %r1448;
	shl.b32 	%r621, %r620, 1;
	and.b32  	%r622, %r621, %r619;
	and.b32  	%r1447, %r622, %r1423;
	shl.b32 	%r623, %r1428, 1;
	or.b32  	%r624, %r623, %r606;
	and.b32  	%r625, %r1422, %r1447;
	shl.b32 	%r626, %r625, 1;
	and.b32  	%r627, %r626, %r624;
	and.b32  	%r1428, %r627, %r1422;
	add.s32 	%r1433, %r1433, 1;
	add.s32 	%r1427, %r1427, 1;
	setp.ne.s32 	%p8, %r1427, %r39;
	mov.u32 	%r1422, %r1447;
	mov.u32 	%r1423, %r1448;
	mov.u32 	%r1424, %r1449;
	mov.u32 	%r1425, %r1450;
	@%p8 bra 	$L__BB4_11;
$L__BB4_12:
	setp.gt.u32 	%p9, %r1433, 15;
	@%p9 bra 	$L__BB4_19;
	ld.const.u32 	%r69, [test_bit_32];
	ld.const.u32 	%r70, [max_match_count];
	add.s32 	%r628, %r1412, %r5;
	shl.b32 	%r71, %r628, 4;
	ld.const.u32 	%r72, [character_count];
	ld.const.u64 	%rd42, [match];
	cvta.to.global.u64 	%rd4, %rd42;
	mov.u64 	%rd45, mask_array_32;
$L__BB4_14:
	mov.u32 	%r89, %r1450;
	mov.u32 	%r88, %r1449;
	mov.u32 	%r87, %r1448;
	mov.u32 	%r86, %r1447;
	shl.b32 	%r629, %r1433, 1;
	shr.u32 	%r630, %r35, %r629;
	shl.b32 	%r631, %r630, 2;
	cvt.u64.u32 	%rd43, %r631;
	and.b64  	%rd44, %rd43, 12;
	add.s64 	%rd46, %rd45, %rd44;
	ld.const.u32 	%r632, [%rd46];
	shl.b32 	%r633, %r89, 1;
	or.b32  	%r1450, %r633, %r632;
	shl.b32 	%r634, %r88, 1;
	or.b32  	%r635, %r634, %r632;
	and.b32  	%r636, %r89, %r1450;
	shl.b32 	%r637, %r636, 1;
	and.b32  	%r638, %r637, %r635;
	and.b32  	%r1449, %r638, %r89;
	shl.b32 	%r639, %r87, 1;
	or.b32  	%r640, %r639, %r632;
	and.b32  	%r641, %r88, %r1449;
	shl.b32 	%r642, %r641, 1;
	and.b32  	%r643, %r642, %r640;
	and.b32  	%r1448, %r643, %r88;
	shl.b32 	%r644, %r86, 1;
	or.b32  	%r645, %r644, %r632;
	and.b32  	%r646, %r87, %r1448;
	shl.b32 	%r647, %r646, 1;
	and.b32  	%r648, %r647, %r645;
	and.b32  	%r1447, %r648, %r87;
	shl.b32 	%r649, %r1428, 1;
	or.b32  	%r650, %r649, %r632;
	and.b32  	%r651, %r86, %r1447;
	shl.b32 	%r652, %r651, 1;
	and.b32  	%r653, %r652, %r650;
	and.b32  	%r1428, %r653, %r86;
	and.b32  	%r654, %r69, %r1428;
	setp.ne.s32 	%p10, %r654, 0;
	@%p10 bra 	$L__BB4_18;
	ld.volatile.global.u32 	%r655, [match_count];
	setp.ge.u32 	%p11, %r655, %r70;
	@%p11 bra 	$L__BB4_18;
	add.s32 	%r96, %r1433, %r71;
	setp.gt.u32 	%p12, %r96, %r72;
	@%p12 bra 	$L__BB4_18;
	atom.global.add.u32 	%r656, [match_count], 1;
	mul.wide.u32 	%rd47, %r656, 4;
	add.s64 	%rd48, %rd4, %rd47;
	st.global.u32 	[%rd48], %r96;
$L__BB4_18:
	add.s32 	%r1433, %r1433, 1;
	setp.ne.s32 	%p13, %r1433, 16;
	@%p13 bra 	$L__BB4_14;
$L__BB4_19:
	shl.b32 	%r657, %r1412, 9;
	mov.u32 	%r658, scodon_header;
	add.s32 	%r659, %r658, %r657;
	shl.b32 	%r660, %r3, 2;
	add.s32 	%r661, %r659, %r660;
	st.shared.u32 	[%r661], %r35;
	bar.sync 	0;
	add.s32 	%r1461, %r1412, 1;
	setp.gt.u32 	%p14, %r1461, 255;
	@%p14 bra 	$L__BB4_86;
	ld.const.u32 	%r104, [test_bit_32];
	ld.const.u32 	%r105, [max_match_count];
	ld.const.u32 	%r106, [character_count];
	ld.const.u64 	%rd49, [match];
	cvta.to.global.u64 	%rd5, %rd49;
	mov.u64 	%rd54, mask_array_32;
$L__BB4_21:
	shl.b32 	%r662, %r1461, 7;
	add.s32 	%r663, %r662, %r4;
	mul.wide.u32 	%rd50, %r663, 4;
	add.s64 	%rd51, %rd3, %rd50;
	ld.global.u32 	%r125, [%rd51];
	shl.b32 	%r664, %r125, 2;
	cvt.u64.u32 	%rd52, %r664;
	and.b64  	%rd53, %rd52, 12;
	add.s64 	%rd55, %rd54, %rd53;
	ld.const.u32 	%r665, [%rd55];
	shl.b32 	%r666, %r1450, 1;
	or.b32  	%r126, %r666, %r665;
	shl.b32 	%r667, %r1449, 1;
	or.b32  	%r668, %r667, %r665;
	and.b32  	%r669, %r1450, %r126;
	shl.b32 	%r670, %r669, 1;
	and.b32  	%r671, %r670, %r668;
	and.b32  	%r127, %r671, %r1450;
	shl.b32 	%r672, %r1448, 1;
	or.b32  	%r673, %r672, %r665;
	and.b32  	%r674, %r1449, %r127;
	shl.b32 	%r675, %r674, 1;
	and.b32  	%r676, %r675, %r673;
	and.b32  	%r128, %r676, %r1449;
	shl.b32 	%r677, %r1447, 1;
	or.b32  	%r678, %r677, %r665;
	and.b32  	%r679, %r1448, %r128;
	shl.b32 	%r680, %r679, 1;
	and.b32  	%r681, %r680, %r678;
	and.b32  	%r129, %r681, %r1448;
	shl.b32 	%r682, %r1428, 1;
	or.b32  	%r683, %r682, %r665;
	and.b32  	%r684, %r1447, %r129;
	shl.b32 	%r685, %r684, 1;
	and.b32  	%r686, %r685, %r683;
	and.b32  	%r130, %r686, %r1447;
	and.b32  	%r687, %r104, %r130;
	setp.ne.s32 	%p15, %r687, 0;
	@%p15 bra 	$L__BB4_25;
	ld.volatile.global.u32 	%r688, [match_count];
	setp.ge.u32 	%p16, %r688, %r105;
	@%p16 bra 	$L__BB4_25;
	add.s32 	%r689, %r1461, %r5;
	shl.b32 	%r131, %r689, 4;
	setp.gt.u32 	%p17, %r131, %r106;
	@%p17 bra 	$L__BB4_25;
	atom.global.add.u32 	%r690, [match_count], 1;
	mul.wide.u32 	%rd56, %r690, 4;
	add.s64 	%rd57, %rd5, %rd56;
	st.global.u32 	[%rd57], %r131;
$L__BB4_25:
	cvt.u64.u32 	%rd58, %r125;
	and.b64  	%rd59, %rd58, 12;
	add.s64 	%rd61, %rd54, %rd59;
	ld.const.u32 	%r691, [%rd61];
	shl.b32 	%r692, %r126, 1;
	or.b32  	%r132, %r692, %r691;
	shl.b32 	%r693, %r127, 1;
	or.b32  	%r694, %r693, %r691;
	and.b32  	%r695, %r126, %r132;
	shl.b32 	%r696, %r695, 1;
	and.b32  	%r697, %r696, %r694;
	and.b32  	%r133, %r697, %r126;
	shl.b32 	%r698, %r128, 1;
	or.b32  	%r699, %r698, %r691;
	and.b32  	%r700, %r127, %r133;
	shl.b32 	%r701, %r700, 1;
	and.b32  	%r702, %r701, %r699;
	and.b32  	%r134, %r702, %r127;
	shl.b32 	%r703, %r129, 1;
	or.b32  	%r704, %r703, %r691;
	and.b32  	%r705, %r128, %r134;
	shl.b32 	%r706, %r705, 1;
	and.b32  	%r707, %r706, %r704;
	and.b32  	%r135, %r707, %r128;
	shl.b32 	%r708, %r130, 1;
	or.b32  	%r709, %r708, %r691;
	and.b32  	%r710, %r129, %r135;
	shl.b32 	%r711, %r710, 1;
	and.b32  	%r712, %r711, %r709;
	and.b32  	%r136, %r712, %r129;
	and.b32  	%r713, %r104, %r136;
	setp.ne.s32 	%p18, %r713, 0;
	@%p18 bra 	$L__BB4_29;
	ld.volatile.global.u32 	%r714, [match_count];
	setp.ge.u32 	%p19, %r714, %r105;
	@%p19 bra 	$L__BB4_29;
	add.s32 	%r715, %r1461, %r5;
	shl.b32 	%r137, %r715, 4;
	setp.ge.u32 	%p20, %r137, %r106;
	@%p20 bra 	$L__BB4_29;
	add.s32 	%r716, %r137, 1;
	atom.global.add.u32 	%r717, [match_count], 1;
	mul.wide.u32 	%rd62, %r717, 4;
	add.s64 	%rd63, %rd5, %rd62;
	st.global.u32 	[%rd63], %r716;
$L__BB4_29:
	shr.u32 	%r718, %r125, 2;
	cvt.u64.u32 	%rd64, %r718;
	and.b64  	%rd65, %rd64, 12;
	add.s64 	%rd67, %rd54, %rd65;
	ld.const.u32 	%r719, [%rd67];
	shl.b32 	%r720, %r132, 1;
	or.b32  	%r138, %r720, %r719;
	shl.b32 	%r721, %r133, 1;
	or.b32  	%r722, %r721, %r719;
	and.b32  	%r723, %r132, %r138;
	shl.b32 	%r724, %r723, 1;
	and.b32  	%r725, %r724, %r722;
	and.b32  	%r139, %r725, %r132;
	shl.b32 	%r726, %r134, 1;
	or.b32  	%r727, %r726, %r719;
	and.b32  	%r728, %r133, %r139;
	shl.b32 	%r729, %r728, 1;
	and.b32  	%r730, %r729, %r727;
	and.b32  	%r140, %r730, %r133;
	shl.b32 	%r731, %r135, 1;
	or.b32  	%r732, %r731, %r719;
	and.b32  	%r733, %r134, %r140;
	shl.b32 	%r734, %r733, 1;
	and.b32  	%r735, %r734, %r732;
	and.b32  	%r141, %r735, %r134;
	shl.b32 	%r736, %r136, 1;
	or.b32  	%r737, %r736, %r719;
	and.b32  	%r738, %r135, %r141;
	shl.b32 	%r739, %r738, 1;
	and.b32  	%r740, %r739, %r737;
	and.b32  	%r142, %r740, %r135;
	and.b32  	%r741, %r104, %r142;
	setp.ne.s32 	%p21, %r741, 0;
	@%p21 bra 	$L__BB4_33;
	ld.volatile.global.u32 	%r742, [match_count];
	setp.ge.u32 	%p22, %r742, %r105;
	@%p22 bra 	$L__BB4_33;
	add.s32 	%r743, %r1461, %r5;
	shl.b32 	%r744, %r743, 4;
	or.b32  	%r143, %r744, 2;
	setp.gt.u32 	%p23, %r143, %r106;
	@%p23 bra 	$L__BB4_33;
	atom.global.add.u32 	%r745, [match_count], 1;
	mul.wide.u32 	%rd68, %r745, 4;
	add.s64 	%rd69, %rd5, %rd68;
	st.global.u32 	[%rd69], %r143;
$L__BB4_33:
	shr.u32 	%r746, %r125, 4;
	cvt.u64.u32 	%rd70, %r746;
	and.b64  	%rd71, %rd70, 12;
	add.s64 	%rd73, %rd54, %rd71;
	ld.const.u32 	%r747, [%rd73];
	shl.b32 	%r748, %r138, 1;
	or.b32  	%r144, %r748, %r747;
	shl.b32 	%r749, %r139, 1;
	or.b32  	%r750, %r749, %r747;
	and.b32  	%r751, %r138, %r144;
	shl.b32 	%r752, %r751, 1;
	and.b32  	%r753, %r752, %r750;
	and.b32  	%r145, %r753, %r138;
	shl.b32 	%r754, %r140, 1;
	or.b32  	%r755, %r754, %r747;
	and.b32  	%r756, %r139, %r145;
	shl.b32 	%r757, %r756, 1;
	and.b32  	%r758, %r757, %r755;
	and.b32  	%r146, %r758, %r139;
	shl.b32 	%r759, %r141, 1;
	or.b32  	%r760, %r759, %r747;
	and.b32  	%r761, %r140, %r146;
	shl.b32 	%r762, %r761, 1;
	and.b32  	%r763, %r762, %r760;
	and.b32  	%r147, %r763, %r140;
	shl.b32 	%r764, %r142, 1;
	or.b32  	%r765, %r764, %r747;
	and.b32  	%r766, %r141, %r147;
	shl.b32 	%r767, %r766, 1;
	and.b32  	%r768, %r767, %r765;
	and.b32  	%r148, %r768, %r141;
	and.b32  	%r769, %r104, %r148;
	setp.ne.s32 	%p24, %r769, 0;
	@%p24 bra 	$L__BB4_37;
	ld.volatile.global.u32 	%r770, [match_count];
	setp.ge.u32 	%p25, %r770, %r105;
	@%p25 bra 	$L__BB4_37;
	add.s32 	%r771, %r1461, %r5;
	shl.b32 	%r772, %r771, 4;
	or.b32  	%r149, %r772, 3;
	setp.gt.u32 	%p26, %r149, %r106;
	@%p26 bra 	$L__BB4_37;
	atom.global.add.u32 	%r773, [match_count], 1;
	mul.wide.u32 	%rd74, %r773, 4;
	add.s64 	%rd75, %rd5, %rd74;
	st.global.u32 	[%rd75], %r149;
$L__BB4_37:
	shr.u32 	%r774, %r125, 6;
	cvt.u64.u32 	%rd76, %r774;
	and.b64  	%rd77, %rd76, 12;
	add.s64 	%rd79, %rd54, %rd77;
	ld.const.u32 	%r775, [%rd79];
	shl.b32 	%r776, %r144, 1;
	or.b32  	%r150, %r776, %r775;
	shl.b32 	%r777, %r145, 1;
	or.b32  	%r778, %r777, %r775;
	and.b32  	%r779, %r144, %r150;
	shl.b32 	%r780, %r779, 1;
	and.b32  	%r781, %r780, %r778;
	and.b32  	%r151, %r781, %r144;
	shl.b32 	%r782, %r146, 1;
	or.b32  	%r783, %r782, %r775;
	and.b32  	%r784, %r145, %r151;
	shl.b32 	%r785, %r784, 1;
	and.b32  	%r786, %r785, %r783;
	and.b32  	%r152, %r786, %r145;
	shl.b32 	%r787, %r147, 1;
	or.b32  	%r788, %r787, %r775;
	and.b32  	%r789, %r146, %r152;
	shl.b32 	%r790, %r789, 1;
	and.b32  	%r791, %r790, %r788;
	and.b32  	%r153, %r791, %r146;
	shl.b32 	%r792, %r148, 1;
	or.b32  	%r793, %r792, %r775;
	and.b32  	%r794, %r147, %r153;
	shl.b32 	%r795, %r794, 1;
	and.b32  	%r796, %r795, %r793;
	and.b32  	%r154, %r796, %r147;
	and.b32  	%r797, %r104, %r154;
	setp.ne.s32 	%p27, %r797, 0;
	@%p27 bra 	$L__BB4_41;
	ld.volatile.global.u32 	%r798, [match_count];
	setp.ge.u32 	%p28, %r798, %r105;
	@%p28 bra 	$L__BB4_41;
	add.s32 	%r799, %r1461, %r5;
	shl.b32 	%r800, %r799, 4;
	or.b32  	%r155, %r800, 4;
	setp.gt.u32 	%p29, %r155, %r106;
	@%p29 bra 	$L__BB4_41;
	atom.global.add.u32 	%r801, [match_count], 1;
	mul.wide.u32 	%rd80, %r801, 4;
	add.s64 	%rd81, %rd5, %rd80;
	st.global.u32 	[%rd81], %r155;
$L__BB4_41:
	shr.u32 	%r802, %r125, 8;
	cvt.u64.u32 	%rd82, %r802;
	and.b64  	%rd83, %rd82, 12;
	add.s64 	%rd85, %rd54, %rd83;
	ld.const.u32 	%r803, [%rd85];
	shl.b32 	%r804, %r150, 1;
	or.b32  	%r156, %r804, %r803;
	shl.b32 	%r805, %r151, 1;
	or.b32  	%r806, %r805, %r803;
	and.b32  	%r807, %r150, %r156;
	shl.b32 	%r808, %r807, 1;
	and.b32  	%r809, %r808, %r806;
	and.b32  	%r157, %r809, %r150;
	shl.b32 	%r810, %r152, 1;
	or.b32  	%r811, %r810, %r803;
	and.b32  	%r812, %r151, %r157;
	shl.b32 	%r813, %r812, 1;
	and.b32  	%r814, %r813, %r811;
	and.b32  	%r158, %r814, %r151;
	shl.b32 	%r815, %r153, 1;
	or.b32  	%r816, %r815, %r803;
	and.b32  	%r817, %r152, %r158;
	shl.b32 	%r818, %r817, 1;
	and.b32  	%r819, %r818, %r816;
	and.b32  	%r159, %r819, %r152;
	shl.b32 	%r820, %r154, 1;
	or.b32  	%r821, %r820, %r803;
	and.b32  	%r822, %r153, %r159;
	shl.b32 	%r823, %r822, 1;
	and.b32  	%r824, %r823, %r821;
	and.b32  	%r160, %r824, %r153;
	and.b32  	%r825, %r104, %r160;
	setp.ne.s32 	%p30, %r825, 0;
	@%p30 bra 	$L__BB4_45;
	ld.volatile.global.u32 	%r826, [match_count];
	setp.ge.u32 	%p31, %r826, %r105;
	@%p31 bra 	$L__BB4_45;
	add.s32 	%r827, %r1461, %r5;
	shl.b32 	%r828, %r827, 4;
	or.b32  	%r161, %r828, 5;
	setp.gt.u32 	%p32, %r161, %r106;
	@%p32 bra 	$L__BB4_45;
	atom.global.add.u32 	%r829, [match_count], 1;
	mul.wide.u32 	%rd86, %r829, 4;
	add.s64 	%rd87, %rd5, %rd86;
	st.global.u32 	[%rd87], %r161;
$L__BB4_45:
	shr.u32 	%r830, %r125, 10;
	cvt.u64.u32 	%rd88, %r830;
	and.b64  	%rd89, %rd88, 12;
	add.s64 	%rd91, %rd54, %rd89;
	ld.const.u32 	%r831, [%rd91];
	shl.b32 	%r832, %r156, 1;
	or.b32  	%r162, %r832, %r831;
	shl.b32 	%r833, %r157, 1;
	or.b32  	%r834, %r833, %r831;
	and.b32  	%r835, %r156, %r162;
	shl.b32 	%r836, %r835, 1;
	and.b32  	%r837, %r836, %r834;
	and.b32  	%r163, %r837, %r156;
	shl.b32 	%r838, %r158, 1;
	or.b32  	%r839, %r838, %r831;
	and.b32  	%r840, %r157, %r163;
	shl.b32 	%r841, %r840, 1;
	and.b32  	%r842, %r841, %r839;
	and.b32  	%r164, %r842, %r157;
	shl.b32 	%r843, %r159, 1;
	or.b32  	%r844, %r843, %r831;
	and.b32  	%r845, %r158, %r164;
	shl.b32 	%r846, %r845, 1;
	and.b32  	%r847, %r846, %r844;
	and.b32  	%r165, %r847, %r158;
	shl.b32 	%r848, %r160, 1;
	or.b32  	%r849, %r848, %r831;
	and.b32  	%r850, %r159, %r165;
	shl.b32 	%r851, %r850, 1;
	and.b32  	%r852, %r851, %r849;
	and.b32  	%r166, %r852, %r159;
	and.b32  	%r853, %r104, %r166;
	setp.ne.s32 	%p33, %r853, 0;
	@%p33 bra 	$L__BB4_49;
	ld.volatile.global.u32 	%r854, [match_count];
	setp.ge.u32 	%p34, %r854, %r105;
	@%p34 bra 	$L__BB4_49;
	add.s32 	%r855, %r1461, %r5;
	shl.b32 	%r856, %r855, 4;
	or.b32  	%r167, %r856, 6;
	setp.gt.u32 	%p35, %r167, %r106;
	@%p35 bra 	$L__BB4_49;
	atom.global.add.u32 	%r857, [match_count], 1;
	mul.wide.u32 	%rd92, %r857, 4;
	add.s64 	%rd93, %rd5, %rd92;
	st.global.u32 	[%rd93], %r167;
$L__BB4_49:
	shr.u32 	%r858, %r125, 12;
	cvt.u64.u32 	%rd94, %r858;
	and.b64  	%rd95, %rd94, 12;
	add.s64 	%rd97, %rd54, %rd95;
	ld.const.u32 	%r859, [%rd97];
	shl.b32 	%r860, %r162, 1;
	or.b32  	%r168, %r860, %r859;
	shl.b32 	%r861, %r163, 1;
	or.b32  	%r862, %r861, %r859;
	and.b32  	%r863, %r162, %r168;
	shl.b32 	%r864, %r863, 1;
	and.b32  	%r865, %r864, %r862;
	and.b32  	%r169, %r865, %r162;
	shl.b32 	%r866, %r164, 1;
	or.b32  	%r867, %r866, %r859;
	and.b32  	%r868, %r163, %r169;
	shl.b32 	%r869, %r868, 1;
	and.b32  	%r870, %r869, %r867;
	and.b32  	%r170, %r870, %r163;
	shl.b32 	%r871, %r165, 1;
	or.b32  	%r872, %r871, %r859;
	and.b32  	%r873, %r164, %r170;
	shl.b32 	%r874, %r873, 1;
	and.b32  	%r875, %r874, %r872;
	and.b32  	%r171, %r875, %r164;
	shl.b32 	%r876, %r166, 1;
	or.b32  	%r877, %r876, %r859;
	and.b32  	%r878, %r165, %r171;
	shl.b32 	%r879, %r878, 1;
	and.b32  	%r880, %r879, %r877;
	and.b32  	%r172, %r880, %r165;
	and.b32  	%r881, %r104, %r172;
	setp.ne.s32 	%p36, %r881, 0;
	@%p36 bra 	$L__BB4_53;
	ld.volatile.global.u32 	%r882, [match_count];
	setp.ge.u32 	%p37, %r882, %r105;
	@%p37 bra 	$L__BB4_53;
	add.s32 	%r883, %r1461, %r5;
	shl.b32 	%r884, %r883, 4;
	or.b32  	%r173, %r884, 7;
	setp.gt.u32 	%p38, %r173, %r106;
	@%p38 bra 	$L__BB4_53;
	atom.global.add.u32 	%r885, [match_count], 1;
	mul.wide.u32 	%rd98, %r885, 4;
	add.s64 	%rd99, %rd5, %rd98;
	st.global.u32 	[%rd99], %r173;
$L__BB4_53:
	shr.u32 	%r886, %r125, 14;
	cvt.u64.u32 	%rd100, %r886;
	and.b64  	%rd101, %rd100, 12;
	add.s64 	%rd103, %rd54, %rd101;
	ld.const.u32 	%r887, [%rd103];
	shl.b32 	%r888, %r168, 1;
	or.b32  	%r174, %r888, %r887;
	shl.b32 	%r889, %r169, 1;
	or.b32  	%r890, %r889, %r887;
	and.b32  	%r891, %r168, %r174;
	shl.b32 	%r892, %r891, 1;
	and.b32  	%r893, %r892, %r890;
	and.b32  	%r175, %r893, %r168;
	shl.b32 	%r894, %r170, 1;
	or.b32  	%r895, %r894, %r887;
	and.b32  	%r896, %r169, %r175;
	shl.b32 	%r897, %r896, 1;
	and.b32  	%r898, %r897, %r895;
	and.b32  	%r176, %r898, %r169;
	shl.b32 	%r899, %r171, 1;
	or.b32  	%r900, %r899, %r887;
	and.b32  	%r901, %r170, %r176;
	shl.b32 	%r902, %r901, 1;
	and.b32  	%r903, %r902, %r900;
	and.b32  	%r177, %r903, %r170;
	shl.b32 	%r904, %r172, 1;
	or.b32  	%r905, %r904, %r887;
	and.b32  	%r906, %r171, %r177;
	shl.b32 	%r907, %r906, 1;
	and.b32  	%r908, %r907, %r905;
	and.b32  	%r178, %r908, %r171;
	and.b32  	%r909, %r104, %r178;
	setp.ne.s32 	%p39, %r909, 0;
	@%p39 bra 	$L__BB4_57;
	ld.volatile.global.u32 	%r910, [match_count];
	setp.ge.u32 	%p40, %r910, %r105;
	@%p40 bra 	$L__BB4_57;
	add.s32 	%r911, %r1461, %r5;
	shl.b32 	%r912, %r911, 4;
	or.b32  	%r179, %r912, 8;
	setp.gt.u32 	%p41, %r179, %r106;
	@%p41 bra 	$L__BB4_57;
	atom.global.add.u32 	%r913, [match_count], 1;
	mul.wide.u32 	%rd104, %r913, 4;
	add.s64 	%rd105, %rd5, %rd104;
	st.global.u32 	[%rd105], %r179;
$L__BB4_57:
	shr.u32 	%r914, %r125, 16;
	cvt.u64.u32 	%rd106, %r914;
	and.b64  	%rd107, %rd106, 12;
	add.s64 	%rd109, %rd54, %rd107;
	ld.const.u32 	%r915, [%rd109];
	shl.b32 	%r916, %r174, 1;
	or.b32  	%r180, %r916, %r915;
	shl.b32 	%r917, %r175, 1;
	or.b32  	%r918, %r917, %r915;
	and.b32  	%r919, %r174, %r180;
	shl.b32 	%r920, %r919, 1;
	and.b32  	%r921, %r920, %r918;
	and.b32  	%r181, %r921, %r174;
	shl.b32 	%r922, %r176, 1;
	or.b32  	%r923, %r922, %r915;
	and.b32  	%r924, %r175, %r181;
	shl.b32 	%r925, %r924, 1;
	and.b32  	%r926, %r925, %r923;
	and.b32  	%r182, %r926, %r175;
	shl.b32 	%r927, %r177, 1;
	or.b32  	%r928, %r927, %r915;
	and.b32  	%r929, %r176, %r182;
	shl.b32 	%r930, %r929, 1;
	and.b32  	%r931, %r930, %r928;
	and.b32  	%r183, %r931, %r176;
	shl.b32 	%r932, %r178, 1;
	or.b32  	%r933, %r932, %r915;
	and.b32  	%r934, %r177, %r183;
	shl.b32 	%r935, %r934, 1;
	and.b32  	%r936, %r935, %r933;
	and.b32  	%r184, %r936, %r177;
	and.b32  	%r937, %r104, %r184;
	setp.ne.s32 	%p42, %r937, 0;
	@%p42 bra 	$L__BB4_61;
	ld.volatile.global.u32 	%r938, [match_count];
	setp.ge.u32 	%p43, %r938, %r105;
	@%p43 bra 	$L__BB4_61;
	add.s32 	%r939, %r1461, %r5;
	shl.b32 	%r940, %r939, 4;
	or.b32  	%r185, %r940, 9;
	setp.gt.u32 	%p44, %r185, %r106;
	@%p44 bra 	$L__BB4_61;
	atom.global.add.u32 	%r941, [match_count], 1;
	mul.wide.u32 	%rd110, %r941, 4;
	add.s64 	%rd111, %rd5, %rd110;
	st.global.u32 	[%rd111], %r185;
$L__BB4_61:
	shr.u32 	%r942, %r125, 18;
	cvt.u64.u32 	%rd112, %r942;
	and.b64  	%rd113, %rd112, 12;
	add.s64 	%rd115, %rd54, %rd113;
	ld.const.u32 	%r943, [%rd115];
	shl.b32 	%r944, %r180, 1;
	or.b32  	%r186, %r944, %r943;
	shl.b32 	%r945, %r181, 1;
	or.b32  	%r946, %r945, %r943;
	and.b32  	%r947, %r180, %r186;
	shl.b32 	%r948, %r947, 1;
	and.b32  	%r949, %r948, %r946;
	and.b32  	%r187, %r949, %r180;
	shl.b32 	%r950, %r182, 1;
	or.b32  	%r951, %r950, %r943;
	and.b32  	%r952, %r181, %r187;
	shl.b32 	%r953, %r952, 1;
	and.b32  	%r954, %r953, %r951;
	and.b32  	%r188, %r954, %r181;
	shl.b32 	%r955, %r183, 1;
	or.b32  	%r956, %r955, %r943;
	and.b32  	%r957, %r182, %r188;
	shl.b32 	%r958, %r957, 1;
	and.b32  	%r959, %r958, %r956;
	and.b32  	%r189, %r959, %r182;
	shl.b32 	%r960, %r184, 1;
	or.b32  	%r961, %r960, %r943;
	and.b32  	%r962, %r183, %r189;
	shl.b32 	%r963, %r962, 1;
	and.b32  	%r964, %r963, %r961;
	and.b32  	%r190, %r964, %r183;
	and.b32  	%r965, %r104, %r190;
	setp.ne.s32 	%p45, %r965, 0;
	@%p45 bra 	$L__BB4_65;
	ld.volatile.global.u32 	%r966, [match_count];
	setp.ge.u32 	%p46, %r966, %r105;
	@%p46 bra 	$L__BB4_65;
	add.s32 	%r967, %r1461, %r5;
	shl.b32 	%r968, %r967, 4;
	or.b32  	%r191, %r968, 10;
	setp.gt.u32 	%p47, %r191, %r106;
	@%p47 bra 	$L__BB4_65;
	atom.global.add.u32 	%r969, [match_count], 1;
	mul.wide.u32 	%rd116, %r969, 4;
	add.s64 	%rd117, %rd5, %rd116;
	st.global.u32 	[%rd117], %r191;
$L__BB4_65:
	shr.u32 	%r970, %r125, 20;
	cvt.u64.u32 	%rd118, %r970;
	and.b64  	%rd119, %rd118, 12;
	add.s64 	%rd121, %rd54, %rd119;
	ld.const.u32 	%r971, [%rd121];
	shl.b32 	%r972, %r186, 1;
	or.b32  	%r192, %r972, %r971;
	shl.b32 	%r973, %r187, 1;
	or.b32  	%r974, %r973, %r971;
	and.b32  	%r975, %r186, %r192;
	shl.b32 	%r976, %r975, 1;
	and.b32  	%r977, %r976, %r974;
	and.b32  	%r193, %r977, %r186;
	shl.b32 	%r978, %r188, 1;
	or.b32  	%r979, %r978, %r971;
	and.b32  	%r980, %r187, %r193;
	shl.b32 	%r981, %r980, 1;
	and.b32  	%r982, %r981, %r979;
	and.b32  	%r194, %r982, %r187;
	shl.b32 	%r983, %r189, 1;
	or.b32  	%r984, %r983, %r971;
	and.b32  	%r985, %r188, %r194;
	shl.b32 	%r986, %r985, 1;
	and.b32  	%r987, %r986, %r984;
	and.b32  	%r195, %r987, %r188;
	shl.b32 	%r988, %r190, 1;
	or.b32  	%r989, %r988, %r971;
	and.b32  	%r990, %r189, %r195;
	shl.b32 	%r991, %r990, 1;
	and.b32  	%r992, %r991, %r989;
	and.b32  	%r196, %r992, %r189;
	and.b32  	%r993, %r104, %r196;
	setp.ne.s32 	%p48, %r993, 0;
	@%p48 bra 	$L__BB4_69;
	ld.volatile.global.u32 	%r994, [match_count];
	setp.ge.u32 	%p49, %r994, %r105;
	@%p49 bra 	$L__BB4_69;
	add.s32 	%r995, %r1461, %r5;
	shl.b32 	%r996, %r995, 4;
	or.b32  	%r197, %r996, 11;
	setp.gt.u32 	%p50, %r197, %r106;
	@%p50 bra 	$L__BB4_69;
	atom.global.add.u32 	%r997, [match_count], 1;
	mul.wide.u32 	%rd122, %r997, 4;
	add.s64 	%rd123, %rd5, %rd122;
	st.global.u32 	[%rd123], %r197;
$L__BB4_69:
	shr.u32 	%r998, %r125, 22;
	cvt.u64.u32 	%rd124, %r998;
	and.b64  	%rd125, %rd124, 12;
	add.s64 	%rd127, %rd54, %rd125;
	ld.const.u32 	%r999, [%rd127];
	shl.b32 	%r1000, %r192, 1;
	or.b32  	%r198, %r1000, %r999;
	shl.b32 	%r1001, %r193, 1;
	or.b32  	%r1002, %r1001, %r999;
	and.b32  	%r1003, %r192, %r198;
	shl.b32 	%r1004, %r1003, 1;
	and.b32  	%r1005, %r1004, %r1002;
	and.b32  	%r199, %r1005, %r192;
	shl.b32 	%r1006, %r194, 1;
	or.b32  	%r1007, %r1006, %r999;
	and.b32  	%r1008, %r193, %r199;
	shl.b32 	%r1009, %r1008, 1;
	and.b32  	%r1010, %r1009, %r1007;
	and.b32  	%r200, %r1010, %r193;
	shl.b32 	%r1011, %r195, 1;
	or.b32  	%r1012, %r1011, %r999;
	and.b32  	%r1013, %r194, %r200;
	shl.b32 	%r1014, %r1013, 1;
	and.b32  	%r1015, %r1014, %r1012;
	and.b32  	%r201, %r1015, %r194;
	shl.b32 	%r1016, %r196, 1;
	or.b32  	%r1017, %r1016, %r999;
	and.b32  	%r1018, %r195, %r201;
	shl.b32 	%r1019, %r1018, 1;
	and.b32  	%r1020, %r1019, %r1017;
	and.b32  	%r202, %r1020, %r195;
	and.b32  	%r1021, %r104, %r202;
	setp.ne.s32 	%p51, %r1021, 0;
	@%p51 bra 	$L__BB4_73;
	ld.volatile.global.u32 	%r1022, [match_count];
	setp.ge.u32 	%p52, %r1022, %r105;
	@%p52 bra 	$L__BB4_73;
	add.s32 	%r1023, %r1461, %r5;
	shl.b32 	%r1024, %r1023, 4;
	or.b32  	%r203, %r1024, 12;
	setp.gt.u32 	%p53, %r203, %r106;
	@%p53 bra 	$L__BB4_73;
	atom.global.add.u32 	%r1025, [match_count], 1;
	mul.wide.u32 	%rd128, %r1025, 4;
	add.s64 	%rd129, %rd5, %rd128;
	st.global.u32 	[%rd129], %r203;
$L__BB4_73:
	shr.u32 	%r1026, %r125, 24;
	cvt.u64.u32 	%rd130, %r1026;
	and.b64  	%rd131, %rd130, 12;
	add.s64 	%rd133, %rd54, %rd131;
	ld.const.u32 	%r1027, [%rd133];
	shl.b32 	%r1028, %r198, 1;
	or.b32  	%r204, %r1028, %r1027;
	shl.b32 	%r1029, %r199, 1;
	or.b32  	%r1030, %r1029, %r1027;
	and.b32  	%r1031, %r198, %r204;
	shl.b32 	%r1032, %r1031, 1;
	and.b32  	%r1033, %r1032, %r1030;
	and.b32  	%r205, %r1033, %r198;
	shl.b32 	%r1034, %r200, 1;
	or.b32  	%r1035, %r1034, %r1027;
	and.b32  	%r1036, %r199, %r205;
	shl.b32 	%r1037, %r1036, 1;
	and.b32  	%r1038, %r1037, %r1035;
	and.b32  	%r206, %r1038, %r199;
	shl.b32 	%r1039, %r201, 1;
	or.b32  	%r1040, %r1039, %r1027;
	and.b32  	%r1041, %r200, %r206;
	shl.b32 	%r1042, %r1041, 1;
	and.b32  	%r1043, %r1042, %r1040;
	and.b32  	%r207, %r1043, %r200;
	shl.b32 	%r1044, %r202, 1;
	or.b32  	%r1045, %r1044, %r1027;
	and.b32  	%r1046, %r201, %r207;
	shl.b32 	%r1047, %r1046, 1;
	and.b32  	%r1048, %r1047, %r1045;
	and.b32  	%r208, %r1048, %r201;
	and.b32  	%r1049, %r104, %r208;
	setp.ne.s32 	%p54, %r1049, 0;
	@%p54 bra 	$L__BB4_77;
	ld.volatile.global.u32 	%r1050, [match_count];
	setp.ge.u32 	%p55, %r1050, %r105;
	@%p55 bra 	$L__BB4_77;
	add.s32 	%r1051, %r1461, %r5;
	shl.b32 	%r1052, %r1051, 4;
	or.b32  	%r209, %r1052, 13;
	setp.gt.u32 	%p56, %r209, %r106;
	@%p56 bra 	$L__BB4_77;
	atom.global.add.u32 	%r1053, [match_count], 1;
	mul.wide.u32 	%rd134, %r1053, 4;
	add.s64 	%rd135, %rd5, %rd134;
	st.global.u32 	[%rd135], %r209;
$L__BB4_77:
	shr.u32 	%r1054, %r125, 26;
	cvt.u64.u32 	%rd136, %r1054;
	and.b64  	%rd137, %rd136, 12;
	add.s64 	%rd139, %rd54, %rd137;
	ld.const.u32 	%r1055, [%rd139];
	shl.b32 	%r1056, %r204, 1;
	or.b32  	%r210, %r1056, %r1055;
	shl.b32 	%r1057, %r205, 1;
	or.b32  	%r1058, %r1057, %r1055;
	and.b32  	%r1059, %r204, %r210;
	shl.b32 	%r1060, %r1059, 1;
	and.b32  	%r1061, %r1060, %r1058;
	and.b32  	%r211, %r1061, %r204;
	shl.b32 	%r1062, %r206, 1;
	or.b32  	%r1063, %r1062, %r1055;
	and.b32  	%r1064, %r205, %r211;
	shl.b32 	%r1065, %r1064, 1;
	and.b32  	%r1066, %r1065, %r1063;
	and.b32  	%r212, %r1066, %r205;
	shl.b32 	%r1067, %r207, 1;
	or.b32  	%r1068, %r1067, %r1055;
	and.b32  	%r1069, %r206, %r212;
	shl.b32 	%r1070, %r1069, 1;
	and.b32  	%r1071, %r1070, %r1068;
	and.b32  	%r213, %r1071, %r206;
	shl.b32 	%r1072, %r208, 1;
	or.b32  	%r1073, %r1072, %r1055;
	and.b32  	%r1074, %r207, %r213;
	shl.b32 	%r1075, %r1074, 1;
	and.b32  	%r1076, %r1075, %r1073;
	and.b32  	%r214, %r1076, %r207;
	and.b32  	%r1077, %r104, %r214;
	setp.ne.s32 	%p57, %r1077, 0;
	@%p57 bra 	$L__BB4_81;
	ld.volatile.global.u32 	%r1078, [match_count];
	setp.ge.u32 	%p58, %r1078, %r105;
	@%p58 bra 	$L__BB4_81;
	add.s32 	%r1079, %r1461, %r5;
	shl.b32 	%r1080, %r1079, 4;
	or.b32  	%r215, %r1080, 14;
	setp.gt.u32 	%p59, %r215, %r106;
	@%p59 bra 	$L__BB4_81;
	atom.global.add.u32 	%r1081, [match_count], 1;
	mul.wide.u32 	%rd140, %r1081, 4;
	add.s64 	%rd141, %rd5, %rd140;
	st.global.u32 	[%rd141], %r215;
$L__BB4_81:
	shr.u32 	%r1082, %r125, 30;
	mul.wide.u32 	%rd142, %r1082, 4;
	add.s64 	%rd144, %rd54, %rd142;
	ld.const.u32 	%r1083, [%rd144];
	shl.b32 	%r1084, %r210, 1;
	or.b32  	%r1450, %r1084, %r1083;
	shl.b32 	%r1085, %r211, 1;
	or.b32  	%r1086, %r1085, %r1083;
	and.b32  	%r1087, %r210, %r1450;
	shl.b32 	%r1088, %r1087, 1;
	and.b32  	%r1089, %r1088, %r1086;
	and.b32  	%r1449, %r1089, %r210;
	shl.b32 	%r1090, %r212, 1;
	or.b32  	%r1091, %r1090, %r1083;
	and.b32  	%r1092, %r211, %r1449;
	shl.b32 	%r1093, %r1092, 1;
	and.b32  	%r1094, %r1093, %r1091;
	and.b32  	%r1448, %r1094, %r211;
	shl.b32 	%r1095, %r213, 1;
	or.b32  	%r1096, %r1095, %r1083;
	and.b32  	%r1097, %r212, %r1448;
	shl.b32 	%r1098, %r1097, 1;
	and.b32  	%r1099, %r1098, %r1096;
	and.b32  	%r1447, %r1099, %r212;
	shl.b32 	%r1100, %r214, 1;
	or.b32  	%r1101, %r1100, %r1083;
	and.b32  	%r1102, %r213, %r1447;
	shl.b32 	%r1103, %r1102, 1;
	and.b32  	%r1104, %r1103, %r1101;
	and.b32  	%r1428, %r1104, %r213;
	and.b32  	%r1105, %r104, %r1428;
	setp.ne.s32 	%p60, %r1105, 0;
	@%p60 bra 	$L__BB4_85;
	ld.volatile.global.u32 	%r1106, [match_count];
	setp.ge.u32 	%p61, %r1106, %r105;
	@%p61 bra 	$L__BB4_85;
	add.s32 	%r1107, %r1461, %r5;
	shl.b32 	%r1108, %r1107, 4;
	or.b32  	%r221, %r1108, 15;
	setp.gt.u32 	%p62, %r221, %r106;
	@%p62 bra 	$L__BB4_85;
	atom.global.add.u32 	%r1109, [match_count], 1;
	mul.wide.u32 	%rd145, %r1109, 4;
	add.s64 	%rd146, %rd5, %rd145;
	st.global.u32 	[%rd146], %r221;
$L__BB4_85:
	add.s32 	%r1461, %r1461, 1;
	setp.eq.s32 	%p63, %r1461, 256;
	@%p63 bra 	$L__BB4_86;
	bra.uni 	$L__BB4_21;
$L__BB4_86:
	setp.eq.s32 	%p64, %r6, 1;
	mov.b32 	%r1482, 0;
	@%p64 bra 	$L__BB4_110;
	mov.u32 	%r1112, %ntid.x;
	add.s32 	%r112, %r1112, -1;
	add.s32 	%r113, %r2, 32768;
	ld.const.u32 	%r114, [test_bit_32];
	ld.const.u32 	%r115, [max_match_count];
	ld.const.u32 	%r116, [character_count];
	ld.const.u64 	%rd147, [match];
	cvta.to.global.u64 	%rd6, %rd147;
	add.s32 	%r1482, %r6, -1;
	shl.b32 	%r1113, %r1, 19;
	shl.b32 	%r1114, %r3, 12;
	add.s32 	%r1115, %r1113, %r1114;
	add.s32 	%r118, %r1115, 4096;
	mov.b32 	%r1467, 0;
	mov.u64 	%rd152, mask_array_32;
$L__BB4_88:
	setp.ne.s32 	%p65, %r3, %r112;
	@%p65 bra 	$L__BB4_90;
	shl.b32 	%r1118, %r1467, 7;
	add.s32 	%r1119, %r113, %r1118;
	mul.wide.u32 	%rd148, %r1119, 4;
	add.s64 	%rd149, %rd3, %rd148;
	ld.global.u32 	%r1468, [%rd149];
	bra.uni 	$L__BB4_91;
$L__BB4_90:
	shl.b32 	%r1116, %r1467, 9;
	add.s32 	%r1117, %r7, %r1116;
	ld.shared.u32 	%r1468, [%r1117+4];
$L__BB4_91:
	shl.b32 	%r1122, %r1467, 4;
	add.s32 	%r1469, %r118, %r1122;
	mov.b32 	%r1471, 4096;
	mov.b32 	%r1470, 4;
$L__BB4_92:
	add.s32 	%r1123, %r1470, -4;
	shr.u32 	%r1124, %r1468, %r1123;
	shl.b32 	%r1125, %r1124, 2;
	cvt.u64.u32 	%rd150, %r1125;
	and.b64  	%rd151, %rd150, 12;
	add.s64 	%rd153, %rd152, %rd151;
	ld.const.u32 	%r1126, [%rd153];
	shl.b32 	%r1127, %r1450, 1;
	or.b32  	%r241, %r1127, %r1126;
	shl.b32 	%r1128, %r1449, 1;
	or.b32  	%r1129, %r1128, %r1126;
	and.b32  	%r1130, %r1450, %r241;
	shl.b32 	%r1131, %r1130, 1;
	and.b32  	%r1132, %r1131, %r1129;
	and.b32  	%r242, %r1132, %r1450;
	shl.b32 	%r1133, %r1448, 1;
	or.b32  	%r1134, %r1133, %r1126;
	and.b32  	%r1135, %r1449, %r242;
	shl.b32 	%r1136, %r1135, 1;
	and.b32  	%r1137, %r1136, %r1134;
	and.b32  	%r243, %r1137, %r1449;
	shl.b32 	%r1138, %r1447, 1;
	or.b32  	%r1139, %r1138, %r1126;
	and.b32  	%r1140, %r1448, %r243;
	shl.b32 	%r1141, %r1140, 1;
	and.b32  	%r1142, %r1141, %r1139;
	and.b32  	%r244, %r1142, %r1448;
	shl.b32 	%r1143, %r1428, 1;
	or.b32  	%r1144, %r1143, %r1126;
	and.b32  	%r1145, %r1447, %r244;
	shl.b32 	%r1146, %r1145, 1;
	and.b32  	%r1147, %r1146, %r1144;
	and.b32  	%r245, %r1147, %r1447;
	and.b32  	%r1148, %r114, %r245;
	setp.ne.s32 	%p66, %r1148, 0;
	@%p66 bra 	$L__BB4_96;
	ld.volatile.global.u32 	%r1149, [match_count];
	setp.ge.u32 	%p67, %r1149, %r115;
	@%p67 bra 	$L__BB4_96;
	setp.gt.u32 	%p68, %r1469, %r116;
	@%p68 bra 	$L__BB4_96;
	atom.global.add.u32 	%r1150, [match_count], 1;
	mul.wide.u32 	%rd154, %r1150, 4;
	add.s64 	%rd155, %rd6, %rd154;
	st.global.u32 	[%rd155], %r1469;
$L__BB4_96:
	add.s32 	%r1151, %r1470, -2;
	shr.u32 	%r1152, %r1468, %r1151;
	shl.b32 	%r1153, %r1152, 2;
	cvt.u64.u32 	%rd156, %r1153;
	and.b64  	%rd157, %rd156, 12;
	add.s64 	%rd159, %rd152, %rd157;
	ld.const.u32 	%r1154, [%rd159];
	shl.b32 	%r1155, %r241, 1;
	or.b32  	%r246, %r1155, %r1154;
	shl.b32 	%r1156, %r242, 1;
	or.b32  	%r1157, %r1156, %r1154;
	and.b32  	%r1158, %r241, %r246;
	shl.b32 	%r1159, %r1158, 1;
	and.b32  	%r1160, %r1159, %r1157;
	and.b32  	%r247, %r1160, %r241;
	shl.b32 	%r1161, %r243, 1;
	or.b32  	%r1162, %r1161, %r1154;
	and.b32  	%r1163, %r242, %r247;
	shl.b32 	%r1164, %r1163, 1;
	and.b32  	%r1165, %r1164, %r1162;
	and.b32  	%r248, %r1165, %r242;
	shl.b32 	%r1166, %r244, 1;
	or.b32  	%r1167, %r1166, %r1154;
	and.b32  	%r1168, %r243, %r248;
	shl.b32 	%r1169, %r1168, 1;
	and.b32  	%r1170, %r1169, %r1167;
	and.b32  	%r249, %r1170, %r243;
	shl.b32 	%r1171, %r245, 1;
	or.b32  	%r1172, %r1171, %r1154;
	and.b32  	%r1173, %r244, %r249;
	shl.b32 	%r1174, %r1173, 1;
	and.b32  	%r1175, %r1174, %r1172;
	and.b32  	%r250, %r1175, %r244;
	and.b32  	%r1176, %r114, %r250;
	setp.ne.s32 	%p69, %r1176, 0;
	@%p69 bra 	$L__BB4_100;
	ld.volatile.global.u32 	%r1177, [match_count];
	setp.ge.u32 	%p70, %r1177, %r115;
	@%p70 bra 	$L__BB4_100;
	add.s32 	%r251, %r1469, 1;
	setp.gt.u32 	%p71, %r251, %r116;
	@%p71 bra 	$L__BB4_100;
	atom.global.add.u32 	%r1178, [match_count], 1;
	mul.wide.u32 	%rd160, %r1178, 4;
	add.s64 	%rd161, %rd6, %rd160;
	st.global.u32 	[%rd161], %r251;
$L__BB4_100:
	shr.u32 	%r1179, %r1468, %r1470;
	shl.b32 	%r1180, %r1179, 2;
	cvt.u64.u32 	%rd162, %r1180;
	and.b64  	%rd163, %rd162, 12;
	add.s64 	%rd165, %rd152, %rd163;
	ld.const.u32 	%r1181, [%rd165];
	shl.b32 	%r1182, %r246, 1;
	or.b32  	%r252, %r1182, %r1181;
	shl.b32 	%r1183, %r247, 1;
	or.b32  	%r1184, %r1183, %r1181;
	and.b32  	%r1185, %r246, %r252;
	shl.b32 	%r1186, %r1185, 1;
	and.b32  	%r1187, %r1186, %r1184;
	and.b32  	%r253, %r1187, %r246;
	shl.b32 	%r1188, %r248, 1;
	or.b32  	%r1189, %r1188, %r1181;
	and.b32  	%r1190, %r247, %r253;
	shl.b32 	%r1191, %r1190, 1;
	and.b32  	%r1192, %r1191, %r1189;
	and.b32  	%r254, %r1192, %r247;
	shl.b32 	%r1193, %r249, 1;
	or.b32  	%r1194, %r1193, %r1181;
	and.b32  	%r1195, %r248, %r254;
	shl.b32 	%r1196, %r1195, 1;
	and.b32  	%r1197, %r1196, %r1194;
	and.b32  	%r255, %r1197, %r248;
	shl.b32 	%r1198, %r250, 1;
	or.b32  	%r1199, %r1198, %r1181;
	and.b32  	%r1200, %r249, %r255;
	shl.b32 	%r1201, %r1200, 1;
	and.b32  	%r1202, %r1201, %r1199;
	and.b32  	%r256, %r1202, %r249;
	and.b32  	%r1203, %r114, %r256;
	setp.ne.s32 	%p72, %r1203, 0;
	@%p72 bra 	$L__BB4_104;
	ld.volatile.global.u32 	%r1204, [match_count];
	setp.ge.u32 	%p73, %r1204, %r115;
	@%p73 bra 	$L__BB4_104;
	add.s32 	%r257, %r1469, 2;
	setp.gt.u32 	%p74, %r257, %r116;
	@%p74 bra 	$L__BB4_104;
	atom.global.add.u32 	%r1205, [match_count], 1;
	mul.wide.u32 	%rd166, %r1205, 4;
	add.s64 	%rd167, %rd6, %rd166;
	st.global.u32 	[%rd167], %r257;
$L__BB4_104:
	add.s32 	%r1206, %r1470, 2;
	shr.u32 	%r1207, %r1468, %r1206;
	shl.b32 	%r1208, %r1207, 2;
	cvt.u64.u32 	%rd168, %r1208;
	and.b64  	%rd169, %rd168, 12;
	add.s64 	%rd171, %rd152, %rd169;
	ld.const.u32 	%r1209, [%rd171];
	shl.b32 	%r1210, %r252, 1;
	or.b32  	%r1450, %r1210, %r1209;
	shl.b32 	%r1211, %r253, 1;
	or.b32  	%r1212, %r1211, %r1209;
	and.b32  	%r1213, %r252, %r1450;
	shl.b32 	%r1214, %r1213, 1;
	and.b32  	%r1215, %r1214, %r1212;
	and.b32  	%r1449, %r1215, %r252;
	shl.b32 	%r1216, %r254, 1;
	or.b32  	%r1217, %r1216, %r1209;
	and.b32  	%r1218, %r253, %r1449;
	shl.b32 	%r1219, %r1218, 1;
	and.b32  	%r1220, %r1219, %r1217;
	and.b32  	%r1448, %r1220, %r253;
	shl.b32 	%r1221, %r255, 1;
	or.b32  	%r1222, %r1221, %r1209;
	and.b32  	%r1223, %r254, %r1448;
	shl.b32 	%r1224, %r1223, 1;
	and.b32  	%r1225, %r1224, %r1222;
	and.b32  	%r1447, %r1225, %r254;
	shl.b32 	%r1226, %r256, 1;
	or.b32  	%r1227, %r1226, %r1209;
	and.b32  	%r1228, %r255, %r1447;
	shl.b32 	%r1229, %r1228, 1;
	and.b32  	%r1230, %r1229, %r1227;
	and.b32  	%r1428, %r1230, %r255;
	and.b32  	%r1231, %r114, %r1428;
	setp.ne.s32 	%p75, %r1231, 0;
	@%p75 bra 	$L__BB4_108;
	ld.volatile.global.u32 	%r1232, [match_count];
	setp.ge.u32 	%p76, %r1232, %r115;
	@%p76 bra 	$L__BB4_108;
	add.s32 	%r263, %r1469, 3;
	setp.gt.u32 	%p77, %r263, %r116;
	@%p77 bra 	$L__BB4_108;
	atom.global.add.u32 	%r1233, [match_count], 1;
	mul.wide.u32 	%rd172, %r1233, 4;
	add.s64 	%rd173, %rd6, %rd172;
	st.global.u32 	[%rd173], %r263;
$L__BB4_108:
	add.s32 	%r1471, %r1471, 4;
	add.s32 	%r1470, %r1470, 8;
	add.s32 	%r1469, %r1469, 4;
	setp.ne.s32 	%p78, %r1471, 4112;
	@%p78 bra 	$L__BB4_92;
	add.s32 	%r1467, %r1467, 1;
	setp.ne.s32 	%p79, %r1467, %r1482;
	@%p79 bra 	$L__BB4_88;
$L__BB4_110:
	mov.u32 	%r1234, %ntid.x;
	add.s32 	%r1235, %r1234, -1;
	setp.ne.s32 	%p80, %r3, %r1235;
	@%p80 bra 	$L__BB4_112;
	shl.b32 	%r1241, %r1482, 7;
	add.s32 	%r1242, %r2, %r1241;
	add.s32 	%r1243, %r1242, 32768;
	mul.wide.u32 	%rd174, %r1243, 4;
	add.s64 	%rd175, %rd3, %rd174;
	ld.global.u32 	%r1483, [%rd175];
	bra.uni 	$L__BB4_113;
$L__BB4_112:
	shl.b32 	%r1236, %r1482, 9;
	mov.u32 	%r1237, scodon_header;
	add.s32 	%r1238, %r1237, %r1236;
	shl.b32 	%r1239, %r3, 2;
	add.s32 	%r1240, %r1238, %r1239;
	ld.shared.u32 	%r1483, [%r1240+4];
$L__BB4_113:
	setp.eq.s32 	%p81, %r36, %r37;
	@%p81 bra 	$L__BB4_140;
	ld.const.u32 	%r277, [test_bit_32];
	ld.const.u32 	%r278, [max_match_count];
	ld.const.u32 	%r279, [character_count];
	ld.const.u64 	%rd176, [match];
	cvta.to.global.u64 	%rd7, %rd176;
	sub.s32 	%r1245, %r36, %r37;
	max.u32 	%r280, %r1245, 1;
	and.b32  	%r281, %r280, 3;
	setp.lt.u32 	%p82, %r1245, 4;
	mov.b32 	%r1497, 0;
	@%p82 bra 	$L__BB4_133;
	and.b32  	%r1497, %r280, -4;
	neg.s32 	%r1486, %r1497;
	shl.b32 	%r1247, %r1, 19;
	shl.b32 	%r1248, %r3, 12;
	add.s32 	%r1249, %r1247, %r1248;
	shl.b32 	%r1250, %r1482, 4;
	add.s32 	%r1251, %r1249, %r1250;
	add.s32 	%r1484, %r1251, 4096;
	mov.b32 	%r1485, 4;
	mov.u64 	%rd179, mask_array_32;
$L__BB4_116:
	add.s32 	%r1252, %r1485, -4;
	shr.u32 	%r1253, %r1483, %r1252;
	shl.b32 	%r1254, %r1253, 2;
	cvt.u64.u32 	%rd177, %r1254;
	and.b64  	%rd178, %rd177, 12;
	add.s64 	%rd180, %rd179, %rd178;
	ld.const.u32 	%r1255, [%rd180];
	shl.b32 	%r1256, %r1450, 1;
	or.b32  	%r293, %r1256, %r1255;
	shl.b32 	%r1257, %r1449, 1;
	or.b32  	%r1258, %r1257, %r1255;
	and.b32  	%r1259, %r1450, %r293;
	shl.b32 	%r1260, %r1259, 1;
	and.b32  	%r1261, %r1260, %r1258;
	and.b32  	%r294, %r1261, %r1450;
	shl.b32 	%r1262, %r1448, 1;
	or.b32  	%r1263, %r1262, %r1255;
	and.b32  	%r1264, %r1449, %r294;
	shl.b32 	%r1265, %r1264, 1;
	and.b32  	%r1266, %r1265, %r1263;
	and.b32  	%r295, %r1266, %r1449;
	shl.b32 	%r1267, %r1447, 1;
	or.b32  	%r1268, %r1267, %r1255;
	and.b32  	%r1269, %r1448, %r295;
	shl.b32 	%r1270, %r1269, 1;
	and.b32  	%r1271, %r1270, %r1268;
	and.b32  	%r296, %r1271, %r1448;
	shl.b32 	%r1272, %r1428, 1;
	or.b32  	%r1273, %r1272, %r1255;
	and.b32  	%r1274, %r1447, %r296;
	shl.b32 	%r1275, %r1274, 1;
	and.b32  	%r1276, %r1275, %r1273;
	and.b32  	%r297, %r1276, %r1447;
	and.b32  	%r1277, %r277, %r297;
	setp.ne.s32 	%p83, %r1277, 0;
	@%p83 bra 	$L__BB4_120;
	ld.volatile.global.u32 	%r1278, [match_count];
	setp.ge.u32 	%p84, %r1278, %r278;
	@%p84 bra 	$L__BB4_120;
	setp.gt.u32 	%p85, %r1484, %r279;
	@%p85 bra 	$L__BB4_120;
	atom.global.add.u32 	%r1279, [match_count], 1;
	mul.wide.u32 	%rd181, %r1279, 4;
	add.s64 	%rd182, %rd7, %rd181;
	st.global.u32 	[%rd182], %r1484;
$L__BB4_120:
	add.s32 	%r1280, %r1485, -2;
	shr.u32 	%r1281, %r1483, %r1280;
	shl.b32 	%r1282, %r1281, 2;
	cvt.u64.u32 	%rd183, %r1282;
	and.b64  	%rd184, %rd183, 12;
	add.s64 	%rd186, %rd179, %rd184;
	ld.const.u32 	%r1283, [%rd186];
	shl.b32 	%r1284, %r293, 1;
	or.b32  	%r298, %r1284, %r1283;
	shl.b32 	%r1285, %r294, 1;
	or.b32  	%r1286, %r1285, %r1283;
	and.b32  	%r1287, %r293, %r298;
	shl.b32 	%r1288, %r1287, 1;
	and.b32  	%r1289, %r1288, %r1286;
	and.b32  	%r299, %r1289, %r293;
	shl.b32 	%r1290, %r295, 1;
	or.b32  	%r1291, %r1290, %r1283;
	and.b32  	%r1292, %r294, %r299;
	shl.b32 	%r1293, %r1292, 1;
	and.b32  	%r1294, %r1293, %r1291;
	and.b32  	%r300, %r1294, %r294;
	shl.b32 	%r1295, %r296, 1;
	or.b32  	%r1296, %r1295, %r1283;
	and.b32  	%r1297, %r295, %r300;
	shl.b32 	%r1298, %r1297, 1;
	and.b32  	%r1299, %r1298, %r1296;
	and.b32  	%r301, %r1299, %r295;
	shl.b32 	%r1300, %r297, 1;
	or.b32  	%r1301, %r1300, %r1283;
	and.b32  	%r1302, %r296, %r301;
	shl.b32 	%r1303, %r1302, 1;
	and.b32  	%r1304, %r1303, %r1301;
	and.b32  	%r302, %r1304, %r296;
	and.b32  	%r1305, %r277, %r302;
	setp.ne.s32 	%p86, %r1305, 0;
	@%p86 bra 	$L__BB4_124;
	ld.volatile.global.u32 	%r1306, [match_count];
	setp.ge.u32 	%p87, %r1306, %r278;
	@%p87 bra 	$L__BB4_124;
	add.s32 	%r303, %r1484, 1;
	setp.gt.u32 	%p88, %r303, %r279;
	@%p88 bra 	$L__BB4_124;
	atom.global.add.u32 	%r1307, [match_count], 1;
	mul.wide.u32 	%rd187, %r1307, 4;
	add.s64 	%rd188, %rd7, %rd187;
	st.global.u32 	[%rd188], %r303;
$L__BB4_124:
	shr.u32 	%r1308, %r1483, %r1485;
	shl.b32 	%r1309, %r1308, 2;
	cvt.u64.u32 	%rd189, %r1309;
	and.b64  	%rd190, %rd189, 12;
	add.s64 	%rd192, %rd179, %rd190;
	ld.const.u32 	%r1310, [%rd192];
	shl.b32 	%r1311, %r298, 1;
	or.b32  	%r304, %r1311, %r1310;
	shl.b32 	%r1312, %r299, 1;
	or.b32  	%r1313, %r1312, %r1310;
	and.b32  	%r1314, %r298, %r304;
	shl.b32 	%r1315, %r1314, 1;
	and.b32  	%r1316, %r1315, %r1313;
	and.b32  	%r305, %r1316, %r298;
	shl.b32 	%r1317, %r300, 1;
	or.b32  	%r1318, %r1317, %r1310;
	and.b32  	%r1319, %r299, %r305;
	shl.b32 	%r1320, %r1319, 1;
	and.b32  	%r1321, %r1320, %r1318;
	and.b32  	%r306, %r1321, %r299;
	shl.b32 	%r1322, %r301, 1;
	or.b32  	%r1323, %r1322, %r1310;
	and.b32  	%r1324, %r300, %r306;
	shl.b32 	%r1325, %r1324, 1;
	and.b32  	%r1326, %r1325, %r1323;
	and.b32  	%r307, %r1326, %r300;
	shl.b32 	%r1327, %r302, 1;
	or.b32  	%r1328, %r1327, %r1310;
	and.b32  	%r1329, %r301, %r307;
	shl.b32 	%r1330, %r1329, 1;
	and.b32  	%r1331, %r1330, %r1328;
	and.b32  	%r308, %r1331, %r301;
	and.b32  	%r1332, %r277, %r308;
	setp.ne.s32 	%p89, %r1332, 0;
	@%p89 bra 	$L__BB4_128;
	ld.volatile.global.u32 	%r1333, [match_count];
	setp.ge.u32 	%p90, %r1333, %r278;
	@%p90 bra 	$L__BB4_128;
	add.s32 	%r309, %r1484, 2;
	setp.gt.u32 	%p91, %r309, %r279;
	@%p91 bra 	$L__BB4_128;
	atom.global.add.u32 	%r1334, [match_count], 1;
	mul.wide.u32 	%rd193, %r1334, 4;
	add.s64 	%rd194, %rd7, %rd193;
	st.global.u32 	[%rd194], %r309;
$L__BB4_128:
	add.s32 	%r1335, %r1485, 2;
	shr.u32 	%r1336, %r1483, %r1335;
	shl.b32 	%r1337, %r1336, 2;
	cvt.u64.u32 	%rd195, %r1337;
	and.b64  	%rd196, %rd195, 12;
	add.s64 	%rd198, %rd179, %rd196;
	ld.const.u32 	%r1338, [%rd198];
	shl.b32 	%r1339, %r304, 1;
	or.b32  	%r1450, %r1339, %r1338;
	shl.b32 	%r1340, %r305, 1;
	or.b32  	%r1341, %r1340, %r1338;
	and.b32  	%r1342, %r304, %r1450;
	shl.b32 	%r1343, %r1342, 1;
	and.b32  	%r1344, %r1343, %r1341;
	and.b32  	%r1449, %r1344, %r304;
	shl.b32 	%r1345, %r306, 1;
	or.b32  	%r1346, %r1345, %r1338;
	and.b32  	%r1347, %r305, %r1449;
	shl.b32 	%r1348, %r1347, 1;
	and.b32  	%r1349, %r1348, %r1346;
	and.b32  	%r1448, %r1349, %r305;
	shl.b32 	%r1350, %r307, 1;
	or.b32  	%r1351, %r1350, %r1338;
	and.b32  	%r1352, %r306, %r1448;
	shl.b32 	%r1353, %r1352, 1;
	and.b32  	%r1354, %r1353, %r1351;
	and.b32  	%r1447, %r1354, %r306;
	shl.b32 	%r1355, %r308, 1;
	or.b32  	%r1356, %r1355, %r1338;
	and.b32  	%r1357, %r307, %r1447;
	shl.b32 	%r1358, %r1357, 1;
	and.b32  	%r1359, %r1358, %r1356;
	and.b32  	%r1428, %r1359, %r307;
	and.b32  	%r1360, %r277, %r1428;
	setp.ne.s32 	%p92, %r1360, 0;
	@%p92 bra 	$L__BB4_132;
	ld.volatile.global.u32 	%r1361, [match_count];
	setp.ge.u32 	%p93, %r1361, %r278;
	@%p93 bra 	$L__BB4_132;
	add.s32 	%r315, %r1484, 3;
	setp.gt.u32 	%p94, %r315, %r279;
	@%p94 bra 	$L__BB4_132;
	atom.global.add.u32 	%r1362, [match_count], 1;
	mul.wide.u32 	%rd199, %r1362, 4;
	add.s64 	%rd200, %rd7, %rd199;
	st.global.u32 	[%rd200], %r315;
$L__BB4_132:
	add.s32 	%r1486, %r1486, 4;
	add.s32 	%r1485, %r1485, 8;
	add.s32 	%r1484, %r1484, 4;
	setp.ne.s32 	%p95, %r1486, 0;
	@%p95 bra 	$L__BB4_116;
$L__BB4_133:
	setp.eq.s32 	%p96, %r281, 0;
	@%p96 bra 	$L__BB4_140;
	shl.b32 	%r1363, %r1, 19;
	add.s32 	%r1364, %r1497, %r1363;
	shl.b32 	%r1365, %r3, 12;
	add.s32 	%r1366, %r1364, %r1365;
	shl.b32 	%r1367, %r1482, 4;
	add.s32 	%r1500, %r1366, %r1367;
	shl.b32 	%r1499, %r1497, 1;
	neg.s32 	%r1498, %r281;
	mov.u64 	%rd203, mask_array_32;
$L__BB4_135:
	.pragma "nounroll";
	mov.u32 	%r335, %r1450;
	mov.u32 	%r334, %r1449;
	mov.u32 	%r333, %r1448;
	mov.u32 	%r332, %r1447;
	shr.u32 	%r1368, %r1483, %r1499;
	shl.b32 	%r1369, %r1368, 2;
	cvt.u64.u32 	%rd201, %r1369;
	and.b64  	%rd202, %rd201, 12;
	add.s64 	%rd204, %rd203, %rd202;
	ld.const.u32 	%r1370, [%rd204];
	shl.b32 	%r1371, %r335, 1;
	or.b32  	%r1450, %r1371, %r1370;
	shl.b32 	%r1372, %r334, 1;
	or.b32  	%r1373, %r1372, %r1370;
	and.b32  	%r1374, %r335, %r1450;
	shl.b32 	%r1375, %r1374, 1;
	and.b32  	%r1376, %r1375, %r1373;
	and.b32  	%r1449, %r1376, %r335;
	shl.b32 	%r1377, %r333, 1;
	or.b32  	%r1378, %r1377, %r1370;
	and.b32  	%r1379, %r334, %r1449;
	shl.b32 	%r1380, %r1379, 1;
	and.b32  	%r1381, %r1380, %r1378;
	and.b32  	%r1448, %r1381, %r334;
	shl.b32 	%r1382, %r332, 1;
	or.b32  	%r1383, %r1382, %r1370;
	and.b32  	%r1384, %r333, %r1448;
	shl.b32 	%r1385, %r1384, 1;
	and.b32  	%r1386, %r1385, %r1383;
	and.b32  	%r1447, %r1386, %r333;
	shl.b32 	%r1387, %r1428, 1;
	or.b32  	%r1388, %r1387, %r1370;
	and.b32  	%r1389, %r332, %r1447;
	shl.b32 	%r1390, %r1389, 1;
	and.b32  	%r1391, %r1390, %r1388;
	and.b32  	%r1428, %r1391, %r332;
	and.b32  	%r1392, %r277, %r1428;
	setp.ne.s32 	%p97, %r1392, 0;
	@%p97 bra 	$L__BB4_139;
	ld.volatile.global.u32 	%r1393, [match_count];
	setp.ge.u32 	%p98, %r1393, %r278;
	@%p98 bra 	$L__BB4_139;
	add.s32 	%r341, %r1500, 4096;
	setp.gt.u32 	%p99, %r341, %r279;
	@%p99 bra 	$L__BB4_139;
	atom.global.add.u32 	%r1394, [match_count], 1;
	mul.wide.u32 	%rd205, %r1394, 4;
	add.s64 	%rd206, %rd7, %rd205;
	st.global.u32 	[%rd206], %r341;
$L__BB4_139:
	add.s32 	%r1500, %r1500, 1;
	add.s32 	%r1499, %r1499, 2;
	add.s32 	%r1498, %r1498, 1;
	setp.ne.s32 	%p100, %r1498, 0;
	@%p100 bra 	$L__BB4_135;
$L__BB4_140:
	ret;

}
	// .globl	_Z13agrepKernel32ILj5EEvv
.visible .entry _Z13agrepKernel32ILj5EEvv()
{
	.reg .pred 	%p<89>;
	.reg .b32 	%r<1567>;
	.reg .b64 	%rd<183>;

	mov.u32 	%r1, %ctaid.x;
	shl.b32 	%r2, %r1, 15;
	mov.u32 	%r3, %tid.x;
	or.b32  	%r4, %r2, %r3;
	mad.lo.s32 	%r5, %r3, 255, %r4;
	ld.const.u32 	%r6, [overlapping_scodon_count];
	setp.eq.s32 	%p1, %r6, 1;
	ld.const.u64 	%rd1, [scodon];
	shl.b32 	%r347, %r3, 2;
	mov.u32 	%r348, scodon_header;
	add.s32 	%r7, %r348, %r347;
	mov.b32 	%r1468, 0;
	mov.b32 	%r1512, -1;
	mov.b32 	%r1511, -2;
	mov.b32 	%r1510, -4;
	mov.b32 	%r1509, -8;
	mov.b32 	%r1508, -16;
	mov.b32 	%r1486, -32;
	@%p1 bra 	$L__BB5_5;
	cvta.to.global.u64 	%rd2, %rd1;
	add.s32 	%r1468, %r6, -1;
	mov.b32 	%r1454, 0;
	mov.b32 	%r1512, -1;
	mov.b32 	%r1511, -2;
	mov.b32 	%r1510, -4;
	mov.b32 	%r1509, -8;
	mov.b32 	%r1508, -16;
	mov.b32 	%r1486, -32;
	mov.u64 	%rd12, mask_array_32;
$L__BB5_2:
	shl.b32 	%r357, %r1454, 7;
	add.s32 	%r358, %r357, %r4;
	mul.wide.u32 	%rd8, %r358, 4;
	add.s64 	%rd9, %rd2, %rd8;
	ld.global.u32 	%r16, [%rd9];
	mov.b32 	%r1461, 0;
$L__BB5_3:
	shl.b32 	%r359, %r1461, 1;
	shr.u32 	%r360, %r16, %r359;
	shl.b32 	%r361, %r360, 2;
	cvt.u64.u32 	%rd10, %r361;
	and.b64  	%rd11, %rd10, 12;
	add.s64 	%rd13, %rd12, %rd11;
	ld.const.u32 	%r362, [%rd13];
	shl.b32 	%r363, %r1512, 1;
	or.b32  	%r364, %r363, %r362;
	shl.b32 	%r365, %r1511, 1;
	or.b32  	%r366, %r365, %r362;
	and.b32  	%r367, %r1512, %r364;
	shl.b32 	%r368, %r367, 1;
	and.b32  	%r369, %r368, %r366;
	and.b32  	%r370, %r369, %r1512;
	shl.b32 	%r371, %r1510, 1;
	or.b32  	%r372, %r371, %r362;
	and.b32  	%r373, %r1511, %r370;
	shl.b32 	%r374, %r373, 1;
	and.b32  	%r375, %r374, %r372;
	and.b32  	%r376, %r375, %r1511;
	shl.b32 	%r377, %r1509, 1;
	or.b32  	%r378, %r377, %r362;
	and.b32  	%r379, %r1510, %r376;
	shl.b32 	%r380, %r379, 1;
	and.b32  	%r381, %r380, %r378;
	and.b32  	%r382, %r381, %r1510;
	shl.b32 	%r383, %r1508, 1;
	or.b32  	%r384, %r383, %r362;
	and.b32  	%r385, %r1509, %r382;
	shl.b32 	%r386, %r385, 1;
	and.b32  	%r387, %r386, %r384;
	and.b32  	%r388, %r387, %r1509;
	shl.b32 	%r389, %r1486, 1;
	or.b32  	%r390, %r389, %r362;
	and.b32  	%r391, %r1508, %r388;
	shl.b32 	%r392, %r391, 1;
	and.b32  	%r393, %r392, %r390;
	and.b32  	%r394, %r393, %r1508;
	add.s32 	%r395, %r359, 2;
	shr.u32 	%r396, %r16, %r395;
	shl.b32 	%r397, %r396, 2;
	cvt.u64.u32 	%rd14, %r397;
	and.b64  	%rd15, %rd14, 12;
	add.s64 	%rd16, %rd12, %rd15;
	ld.const.u32 	%r398, [%rd16];
	shl.b32 	%r399, %r364, 1;
	or.b32  	%r400, %r399, %r398;
	shl.b32 	%r401, %r370, 1;
	or.b32  	%r402, %r401, %r398;
	and.b32  	%r403, %r364, %r400;
	shl.b32 	%r404, %r403, 1;
	and.b32  	%r405, %r404, %r402;
	and.b32  	%r406, %r405, %r364;
	shl.b32 	%r407, %r376, 1;
	or.b32  	%r408, %r407, %r398;
	and.b32  	%r409, %r370, %r406;
	shl.b32 	%r410, %r409, 1;
	and.b32  	%r411, %r410, %r408;
	and.b32  	%r412, %r411, %r370;
	shl.b32 	%r413, %r382, 1;
	or.b32  	%r414, %r413, %r398;
	and.b32  	%r415, %r376, %r412;
	shl.b32 	%r416, %r415, 1;
	and.b32  	%r417, %r416, %r414;
	and.b32  	%r418, %r417, %r376;
	shl.b32 	%r419, %r388, 1;
	or.b32  	%r420, %r419, %r398;
	and.b32  	%r421, %r382, %r418;
	shl.b32 	%r422, %r421, 1;
	and.b32  	%r423, %r422, %r420;
	and.b32  	%r424, %r423, %r382;
	shl.b32 	%r425, %r394, 1;
	or.b32  	%r426, %r425, %r398;
	and.b32  	%r427, %r388, %r424;
	shl.b32 	%r428, %r427, 1;
	and.b32  	%r429, %r428, %r426;
	and.b32  	%r430, %r429, %r388;
	add.s32 	%r431, %r359, 4;
	shr.u32 	%r432, %r16, %r431;
	shl.b32 	%r433, %r432, 2;
	cvt.u64.u32 	%rd17, %r433;
	and.b64  	%rd18, %rd17, 12;
	add.s64 	%rd19, %rd12, %rd18;
	ld.const.u32 	%r434, [%rd19];
	shl.b32 	%r435, %r400, 1;
	or.b32  	%r436, %r435, %r434;
	shl.b32 	%r437, %r406, 1;
	or.b32  	%r438, %r437, %r434;
	and.b32  	%r439, %r400, %r436;
	shl.b32 	%r440, %r439, 1;
	and.b32  	%r441, %r440, %r438;
	and.b32  	%r442, %r441, %r400;
	shl.b32 	%r443, %r412, 1;
	or.b32  	%r444, %r443, %r434;
	and.b32  	%r445, %r406, %r442;
	shl.b32 	%r446, %r445, 1;
	and.b32  	%r447, %r446, %r444;
	and.b32  	%r448, %r447, %r406;
	shl.b32 	%r449, %r418, 1;
	or.b32  	%r450, %r449, %r434;
	and.b32  	%r451, %r412, %r448;
	shl.b32 	%r452, %r451, 1;
	and.b32  	%r453, %r452, %r450;
	and.b32  	%r454, %r453, %r412;
	shl.b32 	%r455, %r424, 1;
	or.b32  	%r456, %r455, %r434;
	and.b32  	%r457, %r418, %r454;
	shl.b32 	%r458, %r457, 1;
	and.b32  	%r459, %r458, %r456;
	and.b32  	%r460, %r459, %r418;
	shl.b32 	%r461, %r430, 1;
	or.b32  	%r462, %r461, %r434;
	and.b32  	%r463, %r424, %r460;
	shl.b32 	%r464, %r463, 1;
	and.b32  	%r465, %r464, %r462;
	and.b32  	%r466, %r465, %r424;
	add.s32 	%r467, %r359, 6;
	shr.u32 	%r468, %r16, %r467;
	shl.b32 	%r469, %r468, 2;
	cvt.u64.u32 	%rd20, %r469;
	and.b64  	%rd21, %rd20, 12;
	add.s64 	%rd22, %rd12, %rd21;
	ld.const.u32 	%r470, [%rd22];
	shl.b32 	%r471, %r436, 1;
	or.b32  	%r1512, %r471, %r470;
	shl.b32 	%r472, %r442, 1;
	or.b32  	%r473, %r472, %r470;
	and.b32  	%r474, %r436, %r1512;
	shl.b32 	%r475, %r474, 1;
	and.b32  	%r476, %r475, %r473;
	and.b32  	%r1511, %r476, %r436;
	shl.b32 	%r477, %r448, 1;
	or.b32  	%r478, %r477, %r470;
	and.b32  	%r479, %r442, %r1511;
	shl.b32 	%r480, %r479, 1;
	and.b32  	%r481, %r480, %r478;
	and.b32  	%r1510, %r481, %r442;
	shl.b32 	%r482, %r454, 1;
	or.b32  	%r483, %r482, %r470;
	and.b32  	%r484, %r448, %r1510;
	shl.b32 	%r485, %r484, 1;
	and.b32  	%r486, %r485, %r483;
	and.b32  	%r1509, %r486, %r448;
	shl.b32 	%r487, %r460, 1;
	or.b32  	%r488, %r487, %r470;
	and.b32  	%r489, %r454, %r1509;
	shl.b32 	%r490, %r489, 1;
	and.b32  	%r491, %r490, %r488;
	and.b32  	%r1508, %r491, %r454;
	shl.b32 	%r492, %r466, 1;
	or.b32  	%r493, %r492, %r470;
	and.b32  	%r494, %r460, %r1508;
	shl.b32 	%r495, %r494, 1;
	and.b32  	%r496, %r495, %r493;
	and.b32  	%r1486, %r496, %r460;
	sub.s32 	%r1461, %r431, %r1461;
	setp.ne.s32 	%p2, %r1461, 16;
	@%p2 bra 	$L__BB5_3;
	shl.b32 	%r497, %r1454, 9;
	add.s32 	%r498, %r7, %r497;
	st.shared.u32 	[%r498], %r16;
	add.s32 	%r1454, %r1454, 1;
	setp.ne.s32 	%p3, %r1454, %r1468;
	@%p3 bra 	$L__BB5_2;
$L__BB5_5:
	cvta.to.global.u64 	%rd3, %rd1;
	shl.b32 	%r500, %r1468, 7;
	add.s32 	%r501, %r500, %r4;
	mul.wide.u32 	%rd23, %r501, 4;
	add.s64 	%rd24, %rd3, %rd23;
	ld.global.u32 	%r39, [%rd24];
	ld.const.u32 	%r502, [overlapping_character_count];
	add.s32 	%r40, %r502, 16;
	shl.b32 	%r41, %r6, 4;
	setp.eq.s32 	%p4, %r40, %r41;
	mov.b32 	%r1492, 0;
	@%p4 bra 	$L__BB5_12;
	sub.s32 	%r505, %r40, %r41;
	max.u32 	%r42, %r505, 1;
	and.b32  	%r43, %r42, 3;
	setp.lt.u32 	%p5, %r505, 4;
	mov.b32 	%r1492, 0;
	@%p5 bra 	$L__BB5_9;
	and.b32  	%r1492, %r42, -4;
	mov.b32 	%r1499, 0;
	mov.u64 	%rd27, mask_array_32;
$L__BB5_8:
	shl.b32 	%r507, %r1499, 1;
	shr.u32 	%r508, %r39, %r507;
	shl.b32 	%r509, %r508, 2;
	cvt.u64.u32 	%rd25, %r509;
	and.b64  	%rd26, %rd25, 12;
	add.s64 	%rd28, %rd27, %rd26;
	ld.const.u32 	%r510, [%rd28];
	shl.b32 	%r511, %r1512, 1;
	or.b32  	%r512, %r511, %r510;
	shl.b32 	%r513, %r1511, 1;
	or.b32  	%r514, %r513, %r510;
	and.b32  	%r515, %r1512, %r512;
	shl.b32 	%r516, %r515, 1;
	and.b32  	%r517, %r516, %r514;
	and.b32  	%r518, %r517, %r1512;
	shl.b32 	%r519, %r1510, 1;
	or.b32  	%r520, %r519, %r510;
	and.b32  	%r521, %r1511, %r518;
	shl.b32 	%r522, %r521, 1;
	and.b32  	%r523, %r522, %r520;
	and.b32  	%r524, %r523, %r1511;
	shl.b32 	%r525, %r1509, 1;
	or.b32  	%r526, %r525, %r510;
	and.b32  	%r527, %r1510, %r524;
	shl.b32 	%r528, %r527, 1;
	and.b32  	%r529, %r528, %r526;
	and.b32  	%r530, %r529, %r1510;
	shl.b32 	%r531, %r1508, 1;
	or.b32  	%r532, %r531, %r510;
	and.b32  	%r533, %r1509, %r530;
	shl.b32 	%r534, %r533, 1;
	and.b32  	%r535, %r534, %r532;
	and.b32  	%r536, %r535, %r1509;
	shl.b32 	%r537, %r1486, 1;
	or.b32  	%r538, %r537, %r510;
	and.b32  	%r539, %r1508, %r536;
	shl.b32 	%r540, %r539, 1;
	and.b32  	%r541, %r540, %r538;
	and.b32  	%r542, %r541, %r1508;
	add.s32 	%r543, %r507, 2;
	shr.u32 	%r544, %r39, %r543;
	shl.b32 	%r545, %r544, 2;
	cvt.u64.u32 	%rd29, %r545;
	and.b64  	%rd30, %rd29, 12;
	add.s64 	%rd31, %rd27, %rd30;
	ld.const.u32 	%r546, [%rd31];
	shl.b32 	%r547, %r512, 1;
	or.b32  	%r548, %r547, %r546;
	shl.b32 	%r549, %r518, 1;
	or.b32  	%r550, %r549, %r546;
	and.b32  	%r551, %r512, %r548;
	shl.b32 	%r552, %r551, 1;
	and.b32  	%r553, %r552, %r550;
	and.b32  	%r554, %r553, %r512;
	shl.b32 	%r555, %r524, 1;
	or.b32  	%r556, %r555, %r546;
	and.b32  	%r557, %r518, %r554;
	shl.b32 	%r558, %r557, 1;
	and.b32  	%r559, %r558, %r556;
	and.b32  	%r560, %r559, %r518;
	shl.b32 	%r561, %r530, 1;
	or.b32  	%r562, %r561, %r546;
	and.b32  	%r563, %r524, %r560;
	shl.b32 	%r564, %r563, 1;
	and.b32  	%r565, %r564, %r562;
	and.b32  	%r566, %r565, %r524;
	shl.b32 	%r567, %r536, 1;
	or.b32  	%r568, %r567, %r546;
	and.b32  	%r569, %r530, %r566;
	shl.b32 	%r570, %r569, 1;
	and.b32  	%r571, %r570, %r568;
	and.b32  	%r572, %r571, %r530;
	shl.b32 	%r573, %r542, 1;
	or.b32  	%r574, %r573, %r546;
	and.b32  	%r575, %r536, %r572;
	shl.b32 	%r576, %r575, 1;
	and.b32  	%r577, %r576, %r574;
	and.b32  	%r578, %r577, %r536;
	add.s32 	%r579, %r507, 4;
	shr.u32 	%r580, %r39, %r579;
	shl.b32 	%r581, %r580, 2;
	cvt.u64.u32 	%rd32, %r581;
	and.b64  	%rd33, %rd32, 12;
	add.s64 	%rd34, %rd27, %rd33;
	ld.const.u32 	%r582, [%rd34];
	shl.b32 	%r583, %r548, 1;
	or.b32  	%r584, %r583, %r582;
	shl.b32 	%r585, %r554, 1;
	or.b32  	%r586, %r585, %r582;
	and.b32  	%r587, %r548, %r584;
	shl.b32 	%r588, %r587, 1;
	and.b32  	%r589, %r588, %r586;
	and.b32  	%r590, %r589, %r548;
	shl.b32 	%r591, %r560, 1;
	or.b32  	%r592, %r591, %r582;
	and.b32  	%r593, %r554, %r590;
	shl.b32 	%r594, %r593, 1;
	and.b32  	%r595, %r594, %r592;
	and.b32  	%r596, %r595, %r554;
	shl.b32 	%r597, %r566, 1;
	or.b32  	%r598, %r597, %r582;
	and.b32  	%r599, %r560, %r596;
	shl.b32 	%r600, %r599, 1;
	and.b32  	%r601, %r600, %r598;
	and.b32  	%r602, %r601, %r560;
	shl.b32 	%r603, %r572, 1;
	or.b32  	%r604, %r603, %r582;
	and.b32  	%r605, %r566, %r602;
	shl.b32 	%r606, %r605, 1;
	and.b32  	%r607, %r606, %r604;
	and.b32  	%r608, %r607, %r566;
	shl.b32 	%r609, %r578, 1;
	or.b32  	%r610, %r609, %r582;
	and.b32  	%r611, %r572, %r608;
	shl.b32 	%r612, %r611, 1;
	and.b32  	%r613, %r612, %r610;
	and.b32  	%r614, %r613, %r572;
	add.s32 	%r615, %r507, 6;
	shr.u32 	%r616, %r39, %r615;
	shl.b32 	%r617, %r616, 2;
	cvt.u64.u32 	%rd35, %r617;
	and.b64  	%rd36, %rd35, 12;
	add.s64 	%rd37, %rd27, %rd36;
	ld.const.u32 	%r618, [%rd37];
	shl.b32 	%r619, %r584, 1;
	or.b32  	%r1512, %r619, %r618;
	shl.b32 	%r620, %r590, 1;
	or.b32  	%r621, %r620, %r618;
	and.b32  	%r622, %r584, %r1512;
	shl.b32 	%r623, %r622, 1;
	and.b32  	%r624, %r623, %r621;
	and.b32  	%r1511, %r624, %r584;
	shl.b32 	%r625, %r596, 1;
	or.b32  	%r626, %r625, %r618;
	and.b32  	%r627, %r590, %r1511;
	shl.b32 	%r628, %r627, 1;
	and.b32  	%r629, %r628, %r626;
	and.b32  	%r1510, %r629, %r590;
	shl.b32 	%r630, %r602, 1;
	or.b32  	%r631, %r630, %r618;
	and.b32  	%r632, %r596, %r1510;
	shl.b32 	%r633, %r632, 1;
	and.b32  	%r634, %r633, %r631;
	and.b32  	%r1509, %r634, %r596;
	shl.b32 	%r635, %r608, 1;
	or.b32  	%r636, %r635, %r618;
	and.b32  	%r637, %r602, %r1509;
	shl.b32 	%r638, %r637, 1;
	and.b32  	%r639, %r638, %r636;
	and.b32  	%r1508, %r639, %r602;
	shl.b32 	%r640, %r614, 1;
	or.b32  	%r641, %r640, %r618;
	and.b32  	%r642, %r608, %r1508;
	shl.b32 	%r643, %r642, 1;
	and.b32  	%r644, %r643, %r641;
	and.b32  	%r1486, %r644, %r608;
	sub.s32 	%r1499, %r579, %r1499;
	setp.eq.s32 	%p6, %r1499, %r1492;
	@%p6 bra 	$L__BB5_9;
	bra.uni 	$L__BB5_8;
$L__BB5_9:
	setp.eq.s32 	%p7, %r43, 0;
	@%p7 bra 	$L__BB5_12;
	mov.b32 	%r1485, 0;
	mov.u64 	%rd40, mask_array_32;
	mov.u32 	%r1479, %r1508;
	mov.u32 	%r1480, %r1509;
	mov.u32 	%r1481, %r1510;
	mov.u32 	%r1482, %r1511;
	mov.u32 	%r1483, %r1512;
$L__BB5_11:
	.pragma "nounroll";
	shl.b32 	%r646, %r1492, 1;
	shr.u32 	%r647, %r39, %r646;
	shl.b32 	%r648, %r647, 2;
	cvt.u64.u32 	%rd38, %r648;
	and.b64  	%rd39, %rd38, 12;
	add.s64 	%rd41, %rd40, %rd39;
	ld.const.u32 	%r649, [%rd41];
	shl.b32 	%r650, %r1483, 1;
	or.b32  	%r1512, %r650, %r649;
	shl.b32 	%r651, %r1482, 1;
	or.b32  	%r652, %r651, %r649;
	and.b32  	%r653, %r1483, %r1512;
	shl.b32 	%r654, %r653, 1;
	and.b32  	%r655, %r654, %r652;
	and.b32  	%r1511, %r655, %r1483;
	shl.b32 	%r656, %r1481, 1;
	or.b32  	%r657, %r656, %r649;
	and.b32  	%r658, %r1482, %r1511;
	shl.b32 	%r659, %r658, 1;
	and.b32  	%r660, %r659, %r657;
	and.b32  	%r1510, %r660, %r1482;
	shl.b32 	%r661, %r1480, 1;
	or.b32  	%r662, %r661, %r649;
	and.b32  	%r663, %r1481, %r1510;
	shl.b32 	%r664, %r663, 1;
	and.b32  	%r665, %r664, %r662;
	and.b32  	%r1509, %r665, %r1481;
	shl.b32 	%r666, %r1479, 1;
	or.b32  	%r667, %r666, %r649;
	and.b32  	%r668, %r1480, %r1509;
	shl.b32 	%r669, %r668, 1;
	and.b32  	%r670, %r669, %r667;
	and.b32  	%r1508, %r670, %r1480;
	shl.b32 	%r671, %r1486, 1;
	or.b32  	%r672, %r671, %r649;
	and.b32  	%r673, %r1479, %r1508;
	shl.b32 	%r674, %r673, 1;
	and.b32  	%r675, %r674, %r672;
	and.b32  	%r1486, %r675, %r1479;
	add.s32 	%r1492, %r1492, 1;
	add.s32 	%r1485, %r1485, 1;
	setp.ne.s32 	%p8, %r1485, %r43;
	mov.u32 	%r1479, %r1508;
	mov.u32 	%r1480, %r1509;
	mov.u32 	%r1481, %r1510;
	mov.u32 	%r1482, %r1511;
	mov.u32 	%r1483, %r1512;
	@%p8 bra 	$L__BB5_11;
$L__BB5_12:
	setp.gt.u32 	%p9, %r1492, 15;
	@%p9 bra 	$L__BB5_19;
	ld.const.u32 	%r77, [test_bit_32];
	ld.const.u32 	%r78, [max_match_count];
	add.s32 	%r676, %r1468, %r5;
	shl.b32 	%r79, %r676, 4;
	ld.const.u32 	%r80, [character_count];
	ld.const.u64 	%rd42, [match];
	cvta.to.global.u64 	%rd4, %rd42;
	mov.u64 	%rd45, mask_array_32;
$L__BB5_14:
	mov.u32 	%r100, %r1512;
	mov.u32 	%r99, %r1511;
	mov.u32 	%r98, %r1510;
	mov.u32 	%r97, %r1509;
	mov.u32 	%r96, %r1508;
	shl.b32 	%r677, %r1492, 1;
	shr.u32 	%r678, %r39, %r677;
	shl.b32 	%r679, %r678, 2;
	cvt.u64.u32 	%rd43, %r679;
	and.b64  	%rd44, %rd43, 12;
	add.s64 	%rd46, %rd45, %rd44;
	ld.const.u32 	%r680, [%rd46];
	shl.b32 	%r681, %r100, 1;
	or.b32  	%r1512, %r681, %r680;
	shl.b32 	%r682, %r99, 1;
	or.b32  	%r683, %r682, %r680;
	and.b32  	%r684, %r100, %r1512;
	shl.b32 	%r685, %r684, 1;
	and.b32  	%r686, %r685, %r683;
	and.b32  	%r1511, %r686, %r100;
	shl.b32 	%r687, %r98, 1;
	or.b32  	%r688, %r687, %r680;
	and.b32  	%r689, %r99, %r1511;
	shl.b32 	%r690, %r689, 1;
	and.b32  	%r691, %r690, %r688;
	and.b32  	%r1510, %r691, %r99;
	shl.b32 	%r692, %r97, 1;
	or.b32  	%r693, %r692, %r680;
	and.b32  	%r694, %r98, %r1510;
	shl.b32 	%r695, %r694, 1;
	and.b32  	%r696, %r695, %r693;
	and.b32  	%r1509, %r696, %r98;
	shl.b32 	%r697, %r96, 1;
	or.b32  	%r698, %r697, %r680;
	and.b32  	%r699, %r97, %r1509;
	shl.b32 	%r700, %r699, 1;
	and.b32  	%r701, %r700, %r698;
	and.b32  	%r1508, %r701, %r97;
	shl.b32 	%r702, %r1486, 1;
	or.b32  	%r703, %r702, %r680;
	and.b32  	%r704, %r96, %r1508;
	shl.b32 	%r705, %r704, 1;
	and.b32  	%r706, %r705, %r703;
	and.b32  	%r1486, %r706, %r96;
	and.b32  	%r707, %r77, %r1486;
	setp.ne.s32 	%p10, %r707, 0;
	@%p10 bra 	$L__BB5_18;
	ld.volatile.global.u32 	%r708, [match_count];
	setp.ge.u32 	%p11, %r708, %r78;
	@%p11 bra 	$L__BB5_18;
	add.s32 	%r108, %r1492, %r79;
	setp.gt.u32 	%p12, %r108, %r80;
	@%p12 bra 	$L__BB5_18;
	atom.global.add.u32 	%r709, [match_count], 1;
	mul.wide.u32 	%rd47, %r709, 4;
	add.s64 	%rd48, %rd4, %rd47;
	st.global.u32 	[%rd48], %r108;
$L__BB5_18:
	add.s32 	%r1492, %r1492, 1;
	setp.ne.s32 	%p13, %r1492, 16;
	@%p13 bra 	$L__BB5_14;
$L__BB5_19:
	shl.b32 	%r710, %r1468, 9;
	mov.u32 	%r711, scodon_header;
	add.s32 	%r712, %r711, %r710;
	shl.b32 	%r713, %r3, 2;
	add.s32 	%r714, %r712, %r713;
	st.shared.u32 	[%r714], %r39;
	bar.sync 	0;
	add.s32 	%r1525, %r1468, 1;
	setp.gt.u32 	%p14, %r1525, 255;
	@%p14 bra 	$L__BB5_86;
	ld.const.u32 	%r117, [test_bit_32];
	ld.const.u32 	%r118, [max_match_count];
	ld.const.u32 	%r119, [character_count];
	ld.const.u64 	%rd49, [match];
	cvta.to.global.u64 	%rd5, %rd49;
	mov.u64 	%rd54, mask_array_32;
$L__BB5_21:
	shl.b32 	%r715, %r1525, 7;
	add.s32 	%r716, %r715, %r4;
	mul.wide.u32 	%rd50, %r716, 4;
	add.s64 	%rd51, %rd3, %rd50;
	ld.global.u32 	%r138, [%rd51];
	shl.b32 	%r717, %r138, 2;
	cvt.u64.u32 	%rd52, %r717;
	and.b64  	%rd53, %rd52, 12;
	add.s64 	%rd55, %rd54, %rd53;
	ld.const.u32 	%r718, [%rd55];
	shl.b32 	%r719, %r1512, 1;
	or.b32  	%r139, %r719, %r718;
	shl.b32 	%r720, %r1511, 1;
	or.b32  	%r721, %r720, %r718;
	and.b32  	%r722, %r1512, %r139;
	shl.b32 	%r723, %r722, 1;
	and.b32  	%r724, %r723, %r721;
	and.b32  	%r140, %r724, %r1512;
	shl.b32 	%r725, %r1510, 1;
	or.b32  	%r726, %r725, %r718;
	and.b32  	%r727, %r1511, %r140;
	shl.b32 	%r728, %r727, 1;
	and.b32  	%r729, %r728, %r726;
	and.b32  	%r141, %r729, %r1511;
	shl.b32 	%r730, %r1509, 1;
	or.b32  	%r731, %r730, %r718;
	and.b32  	%r732, %r1510, %r141;
	shl.b32 	%r733, %r732, 1;
	and.b32  	%r734, %r733, %r731;
	and.b32  	%r142, %r734, %r1510;
	shl.b32 	%r735, %r1508, 1;
	or.b32  	%r736, %r735, %r718;
	and.b32  	%r737, %r1509, %r142;
	shl.b32 	%r738, %r737, 1;
	and.b32  	%r739, %r738, %r736;
	and.b32  	%r143, %r739, %r1509;
	shl.b32 	%r740, %r1486, 1;
	or.b32  	%r741, %r740, %r718;
	and.b32  	%r742, %r1508, %r143;
	shl.b32 	%r743, %r742, 1;
	and.b32  	%r744, %r743, %r741;
	and.b32  	%r144, %r744, %r1508;
	and.b32  	%r745, %r117, %r144;
	setp.ne.s32 	%p15, %r745, 0;
	@%p15 bra 	$L__BB5_25;
	ld.volatile.global.u32 	%r746, [match_count];
	setp.ge.u32 	%p16, %r746, %r118;
	@%p16 bra 	$L__BB5_25;
	add.s32 	%r747, %r1525, %r5;
	shl.b32 	%r145, %r747, 4;
	setp.gt.u32 	%p17, %r145, %r119;
	@%p17 bra 	$L__BB5_25;
	atom.global.add.u32 	%r748, [match_count], 1;
	mul.wide.u32 	%rd56, %r748, 4;
	add.s64 	%rd57, %rd5, %rd56;
	st.global.u32 	[%rd57], %r145;
$L__BB5_25:
	cvt.u64.u32 	%rd58, %r138;
	and.b64  	%rd59, %rd58, 12;
	add.s64 	%rd61, %rd54, %rd59;
	ld.const.u32 	%r749, [%rd61];
	shl.b32 	%r750, %r139, 1;
	or.b32  	%r146, %r750, %r749;
	shl.b32 	%r751, %r140, 1;
	or.b32  	%r752, %r751, %r749;
	and.b32  	%r753, %r139, %r146;
	shl.b32 	%r754, %r753, 1;
	and.b32  	%r755, %r754, %r752;
	and.b32  	%r147, %r755, %r139;
	shl.b32 	%r756, %r141, 1;
	or.b32  	%r757, %r756, %r749;
	and.b32  	%r758, %r140, %r147;
	shl.b32 	%r759, %r758, 1;
	and.b32  	%r760, %r759, %r757;
	and.b32  	%r148, %r760, %r140;
	shl.b32 	%r761, %r142, 1;
	or.b32  	%r762, %r761, %r749;
	and.b32  	%r763, %r141, %r148;
	shl.b32 	%r764, %r763, 1;
	and.b32  	%r765, %r764, %r762;
	and.b32  	%r149, %r765, %r141;
	shl.b32 	%r766, %r143, 1;
	or.b32  	%r767, %r766, %r749;
	and.b32  	%r768, %r142, %r149;
	shl.b32 	%r769, %r768, 1;
	and.b32  	%r770, %r769, %r767;
	and.b32  	%r150, %r770, %r142;
	shl.b32 	%r771, %r144, 1;
	or.b32  	%r772, %r771, %r749;
	and.b32  	%r773, %r143, %r150;
	shl.b32 	%r774, %r773, 1;
	and.b32  	%r775, %r774, %r772;
	and.b32  	%r151, %r775, %r143;
	and.b32  	%r776, %r117, %r151;
	setp.ne.s32 	%p18, %r776, 0;
	@%p18 bra 	$L__BB5_29;
	ld.volatile.global.u32 	%r777, [match_count];
	setp.ge.u32 	%p19, %r777, %r118;
	@%p19 bra 	$L__BB5_29;
	add.s32 	%r778, %r1525, %r5;
	shl.b32 	%r152, %r778, 4;
	setp.ge.u32 	%p20, %r152, %r119;
	@%p20 bra 	$L__BB5_29;
	add.s32 	%r779, %r152, 1;
	atom.global.add.u32 	%r780, [match_count], 1;
	mul.wide.u32 	%rd62, %r780, 4;
	add.s64 	%rd63, %rd5, %rd62;
	st.global.u32 	[%rd63], %r779;
$L__BB5_29:
	shr.u32 	%r781, %r138, 2;
	cvt.u64.u32 	%rd64, %r781;
	and.b64  	%rd65, %rd64, 12;
	add.s64 	%rd67, %rd54, %rd65;
	ld.const.u32 	%r782, [%rd67];
	shl.b32 	%r783, %r146, 1;
	or.b32  	%r153, %r783, %r782;
	shl.b32 	%r784, %r147, 1;
	or.b32  	%r785, %r784, %r782;
	and.b32  	%r786, %r146, %r153;
	shl.b32 	%r787, %r786, 1;
	and.b32  	%r788, %r787, %r785;
	and.b32  	%r154, %r788, %r146;
	shl.b32 	%r789, %r148, 1;
	or.b32  	%r790, %r789, %r782;
	and.b32  	%r791, %r147, %r154;
	shl.b32 	%r792, %r791, 1;
	and.b32  	%r793, %r792, %r790;
	and.b32  	%r155, %r793, %r147;
	shl.b32 	%r794, %r149, 1;
	or.b32  	%r795, %r794, %r782;
	and.b32  	%r796, %r148, %r155;
	shl.b32 	%r797, %r796, 1;
	and.b32  	%r798, %r797, %r795;
	and.b32  	%r156, %r798, %r148;
	shl.b32 	%r799, %r150, 1;
	or.b32  	%r800, %r799, %r782;
	and.b32  	%r801, %r149, %r156;
	shl.b32 	%r802, %r801, 1;
	and.b32  	%r803, %r802, %r800;
	and.b32  	%r157, %r803, %r149;
	shl.b32 	%r804, %r151, 1;
	or.b32  	%r805, %r804, %r782;
	and.b32  	%r806, %r150, %r157;
	shl.b32 	%r807, %r806, 1;
	and.b32  	%r808, %r807, %r805;
	and.b32  	%r158, %r808, %r150;
	and.b32  	%r809, %r117, %r158;
	setp.ne.s32 	%p21, %r809, 0;
	@%p21 bra 	$L__BB5_33;
	ld.volatile.global.u32 	%r810, [match_count];
	setp.ge.u32 	%p22, %r810, %r118;
	@%p22 bra 	$L__BB5_33;
	add.s32 	%r811, %r1525, %r5;
	shl.b32 	%r812, %r811, 4;
	or.b32  	%r159, %r812, 2;
	setp.gt.u32 	%p23, %r159, %r119;
	@%p23 bra 	$L__BB5_33;
	atom.global.add.u32 	%r813, [match_count], 1;
	mul.wide.u32 	%rd68, %r813, 4;
	add.s64 	%rd69, %rd5, %rd68;
	st.global.u32 	[%rd69], %r159;
$L__BB5_33:
	shr.u32 	%r814, %r138, 4;
	cvt.u64.u32 	%rd70, %r814;
	and.b64  	%rd71, %rd70, 12;
	add.s64 	%rd73, %rd54, %rd71;
	ld.const.u32 	%r815, [%rd73];
	shl.b32 	%r816, %r153, 1;
	or.b32  	%r160, %r816, %r815;
	shl.b32 	%r817, %r154, 1;
	or.b32  	%r818, %r817, %r815;
	and.b32  	%r819, %r153, %r160;
	shl.b32 	%r820, %r819, 1;
	and.b32  	%r821, %r820, %r818;
	and.b32  	%r161, %r821, %r153;
	shl.b32 	%r822, %r155, 1;
	or.b32  	%r823, %r822, %r815;
	and.b32  	%r824, %r154, %r161;
	shl.b32 	%r825, %r824, 1;
	and.b32  	%r826, %r825, %r823;
	and.b32  	%r162, %r826, %r154;
	shl.b32 	%r827, %r156, 1;
	or.b32  	%r828, %r827, %r815;
	and.b32  	%r829, %r155, %r162;
	shl.b32 	%r830, %r829, 1;
	and.b32  	%r831, %r830, %r828;
	and.b32  	%r163, %r831, %r155;
	shl.b32 	%r832, %r157, 1;
	or.b32  	%r833, %r832, %r815;
	and.b32  	%r834, %r156, %r163;
	shl.b32 	%r835, %r834, 1;
	and.b32  	%r836, %r835, %r833;
	and.b32  	%r164, %r836, %r156;
	shl.b32 	%r837, %r158, 1;
	or.b32  	%r838, %r837, %r815;
	and.b32  	%r839, %r157, %r164;
	shl.b32 	%r840, %r839, 1;
	and.b32  	%r841, %r840, %r838;
	and.b32  	%r165, %r841, %r157;
	and.b32  	%r842, %r117, %r165;
	setp.ne.s32 	%p24, %r842, 0;
	@%p24 bra 	$L__BB5_37;
	ld.volatile.global.u32 	%r843, [match_count];
	setp.ge.u32 	%p25, %r843, %r118;
	@%p25 bra 	$L__BB5_37;
	add.s32 	%r844, %r1525, %r5;
	shl.b32 	%r845, %r844, 4;
	or.b32  	%r166, %r845, 3;
	setp.gt.u32 	%p26, %r166, %r119;
	@%p26 bra 	$L__BB5_37;
	atom.global.add.u32 	%r846, [match_count], 1;
	mul.wide.u32 	%rd74, %r846, 4;
	add.s64 	%rd75, %rd5, %rd74;
	st.global.u32 	[%rd75], %r166;
$L__BB5_37:
	shr.u32 	%r847, %r138, 6;
	cvt.u64.u32 	%rd76, %r847;
	and.b64  	%rd77, %rd76, 12;
	add.s64 	%rd79, %rd54, %rd77;
	ld.const.u32 	%r848, [%rd79];
	shl.b32 	%r849, %r160, 1;
	or.b32  	%r167, %r849, %r848;
	shl.b32 	%r850, %r161, 1;
	or.b32  	%r851, %r850, %r848;
	and.b32  	%r852, %r160, %r167;
	shl.b32 	%r853, %r852, 1;
	and.b32  	%r854, %r853, %r851;
	and.b32  	%r168, %r854, %r160;
	shl.b32 	%r855, %r162, 1;
	or.b32  	%r856, %r855, %r848;
	and.b32  	%r857, %r161, %r168;
	shl.b32 	%r858, %r857, 1;
	and.b32  	%r859, %r858, %r856;
	and.b32  	%r169, %r859, %r161;
	shl.b32 	%r860, %r163, 1;
	or.b32  	%r861, %r860, %r848;
	and.b32  	%r862, %r162, %r169;
	shl.b32 	%r863, %r862, 1;
	and.b32  	%r864, %r863, %r861;
	and.b32  	%r170, %r864, %r162;
	shl.b32 	%r865, %r164, 1;
	or.b32  	%r866, %r865, %r848;
	and.b32  	%r867, %r163, %r170;
	shl.b32 	%r868, %r867, 1;
	and.b32  	%r869, %r868, %r866;
	and.b32  	%r171, %r869, %r163;
	shl.b32 	%r870, %r165, 1;
	or.b32  	%r871, %r870, %r848;
	and.b32  	%r872, %r164, %r171;
	shl.b32 	%r873, %r872, 1;
	and.b32  	%r874, %r873, %r871;
	and.b32  	%r172, %r874, %r164;
	and.b32  	%r875, %r117, %r172;
	setp.ne.s32 	%p27, %r875, 0;
	@%p27 bra 	$L__BB5_41;
	ld.volatile.global.u32 	%r876, [match_count];
	setp.ge.u32 	%p28, %r876, %r118;
	@%p28 bra 	$L__BB5_41;
	add.s32 	%r877, %r1525, %r5;
	shl.b32 	%r878, %r877, 4;
	or.b32  	%r173, %r878, 4;
	setp.gt.u32 	%p29, %r173, %r119;
	@%p29 bra 	$L__BB5_41;
	atom.global.add.u32 	%r879, [match_count], 1;
	mul.wide.u32 	%rd80, %r879, 4;
	add.s64 	%rd81, %rd5, %rd80;
	st.global.u32 	[%rd81], %r173;
$L__BB5_41:
	shr.u32 	%r880, %r138, 8;
	cvt.u64.u32 	%rd82, %r880;
	and.b64  	%rd83, %rd82, 12;
	add.s64 	%rd85, %rd54, %rd83;
	ld.const.u32 	%r881, [%rd85];
	shl.b32 	%r882, %r167, 1;
	or.b32  	%r174, %r882, %r881;
	shl.b32 	%r883, %r168, 1;
	or.b32  	%r884, %r883, %r881;
	and.b32  	%r885, %r167, %r174;
	shl.b32 	%r886, %r885, 1;
	and.b32  	%r887, %r886, %r884;
	and.b32  	%r175, %r887, %r167;
	shl.b32 	%r888, %r169, 1;
	or.b32  	%r889, %r888, %r881;
	and.b32  	%r890, %r168, %r175;
	shl.b32 	%r891, %r890, 1;
	and.b32  	%r892, %r891, %r889;
	and.b32  	%r176, %r892, %r168;
	shl.b32 	%r893, %r170, 1;
	or.b32  	%r894, %r893, %r881;
	and.b32  	%r895, %r169, %r176;
	shl.b32 	%r896, %r895, 1;
	and.b32  	%r897, %r896, %r894;
	and.b32  	%r177, %r897, %r169;
	shl.b32 	%r898, %r171, 1;
	or.b32  	%r899, %r898, %r881;
	and.b32  	%r900, %r170, %r177;
	shl.b32 	%r901, %r900, 1;
	and.b32  	%r902, %r901, %r899;
	and.b32  	%r178, %r902, %r170;
	shl.b32 	%r903, %r172, 1;
	or.b32  	%r904, %r903, %r881;
	and.b32  	%r905, %r171, %r178;
	shl.b32 	%r906, %r905, 1;
	and.b32  	%r907, %r906, %r904;
	and.b32  	%r179, %r907, %r171;
	and.b32  	%r908, %r117, %r179;
	setp.ne.s32 	%p30, %r908, 0;
	@%p30 bra 	$L__BB5_45;
	ld.volatile.global.u32 	%r909, [match_count];
	setp.ge.u32 	%p31, %r909, %r118;
	@%p31 bra 	$L__BB5_45;
	add.s32 	%r910, %r1525, %r5;
	shl.b32 	%r911, %r910, 4;
	or.b32  	%r180, %r911, 5;
	setp.gt.u32 	%p32, %r180, %r119;
	@%p32 bra 	$L__BB5_45;
	atom.global.add.u32 	%r912, [match_count], 1;
	mul.wide.u32 	%rd86, %r912, 4;
	add.s64 	%rd87, %rd5, %rd86;
	st.global.u32 	[%rd87], %r180;
$L__BB5_45:
	shr.u32 	%r913, %r138, 10;
	cvt.u64.u32 	%rd88, %r913;
	and.b64  	%rd89, %rd88, 12;
	add.s64 	%rd91, %rd54, %rd89;
	ld.const.u32 	%r914, [%rd91];
	shl.b32 	%r915, %r174, 1;
	or.b32  	%r181, %r915, %r914;
	shl.b32 	%r916, %r175, 1;
	or.b32  	%r917, %r916, %r914;
	and.b32  	%r918, %r174, %r181;
	shl.b32 	%r919, %r918, 1;
	and.b32  	%r920, %r919, %r917;
	and.b32  	%r182, %r920, %r174;
	shl.b32 	%r921, %r176, 1;
	or.b32  	%r922, %r921, %r914;
	and.b32  	%r923, %r175, %r182;
	shl.b32 	%r924, %r923, 1;
	and.b32  	%r925, %r924, %r922;
	and.b32  	%r183, %r925, %r175;
	shl.b32 	%r926, %r177, 1;
	or.b32  	%r927, %r926, %r914;
	and.b32  	%r928, %r176, %r183;
	shl.b32 	%r929, %r928, 1;
	and.b32  	%r930, %r929, %r927;
	and.b32  	%r184, %r930, %r176;
	shl.b32 	%r931, %r178, 1;
	or.b32  	%r932, %r931, %r914;
	and.b32  	%r933, %r177, %r184;
	shl.b32 	%r934, %r933, 1;
	and.b32  	%r935, %r934, %r932;
	and.b32  	%r185, %r935, %r177;
	shl.b32 	%r936, %r179, 1;
	or.b32  	%r937, %r936, %r914;
	and.b32  	%r938, %r178, %r185;
	shl.b32 	%r939, %r938, 1;
	and.b32  	%r940, %r939, %r937;
	and.b32  	%r186, %r940, %r178;
	and.b32  	%r941, %r117, %r186;
	setp.ne.s32 	%p33, %r941, 0;
	@%p33 bra 	$L__BB5_49;
	ld.volatile.global.u32 	%r942, [match_count];
	setp.ge.u32 	%p34, %r942, %r118;
	@%p34 bra 	$L__BB5_49;
	add.s32 	%r943, %r1525, %r5;
	shl.b32 	%r944, %r943, 4;
	or.b32  	%r187, %r944, 6;
	setp.gt.u32 	%p35, %r187, %r119;
	@%p35 bra 	$L__BB5_49;
	atom.global.add.u32 	%r945, [match_count], 1;
	mul.wide.u32 	%rd92, %r945, 4;
	add.s64 	%rd93, %rd5, %rd92;
	st.global.u32 	[%rd93], %r187;
$L__BB5_49:
	shr.u32 	%r946, %r138, 12;
	cvt.u64.u32 	%rd94, %r946;
	and.b64  	%rd95, %rd94, 12;
	add.s64 	%rd97, %rd54, %rd95;
	ld.const.u32 	%r947, [%rd97];
	shl.b32 	%r948, %r181, 1;
	or.b32  	%r188, %r948, %r947;
	shl.b32 	%r949, %r182, 1;
	or.b32  	%r950, %r949, %r947;
	and.b32  	%r951, %r181, %r188;
	shl.b32 	%r952, %r951, 1;
	and.b32  	%r953, %r952, %r950;
	and.b32  	%r189, %r953, %r181;
	shl.b32 	%r954, %r183, 1;
	or.b32  	%r955, %r954, %r947;
	and.b32  	%r956, %r182, %r189;
	shl.b32 	%r957, %r956, 1;
	and.b32  	%r958, %r957, %r955;
	and.b32  	%r190, %r958, %r182;
	shl.b32 	%r959, %r184, 1;
	or.b32  	%r960, %r959, %r947;
	and.b32  	%r961, %r183, %r190;
	shl.b32 	%r962, %r961, 1;
	and.b32  	%r963, %r962, %r960;
	and.b32  	%r191, %r963, %r183;
	shl.b32 	%r964, %r185, 1;
	or.b32  	%r965, %r964, %r947;
	and.b32  	%r966, %r184, %r191;
	shl.b32 	%r967, %r966, 1;
	and.b32  	%r968, %r967, %r965;
	and.b32  	%r192, %r968, %r184;
	shl.b32 	%r969, %r186, 1;
	or.b32  	%r970, %r969, %r947;
	and.b32  	%r971, %r185, %r192;
	shl.b32 	%r972, %r971, 1;
	and.b32  	%r973, %r972, %r970;
	and.b32  	%r193, %r973, %r185;
	and.b32  	%r974, %r117, %r193;
	setp.ne.s32 	%p36, %r974, 0;
	@%p36 bra 	$L__BB5_53;
	ld.volatile.global.u32 	%r975, [match_count];
	setp.ge.u32 	%p37, %r975, %r118;
	@%p37 bra 	$L__BB5_53;
	add.s32 	%r976, %r1525, %r5;
	shl.b32 	%r977, %r976, 4;
	or.b32  	%r194, %r977, 7;
	setp.gt.u32 	%p38, %r194, %r119;
	@%p38 bra 	$L__BB5_53;
	atom.global.add.u32 	%r978, [match_count], 1;
	mul.wide.u32 	%rd98, %r978, 4;
	add.s64 	%rd99, %rd5, %rd98;
	st.global.u32 	[%rd99], %r194;
$L__BB5_53:
	shr.u32 	%r979, %r138, 14;
	cvt.u64.u32 	%rd100, %r979;
	and.b64  	%rd101, %rd100, 12;
	add.s64 	%rd103, %rd54, %rd101;
	ld.const.u32 	%r980, [%rd103];
	shl.b32 	%r981, %r188, 1;
	or.b32  	%r195, %r981, %r980;
	shl.b32 	%r982, %r189, 1;
	or.b32  	%r983, %r982, %r980;
	and.b32  	%r984, %r188, %r195;
	shl.b32 	%r985, %r984, 1;
	and.b32  	%r986, %r985, %r983;
	and.b32  	%r196, %r986, %r188;
	shl.b32 	%r987, %r190, 1;
	or.b32  	%r988, %r987, %r980;
	and.b32  	%r989, %r189, %r196;
	shl.b32 	%r990, %r989, 1;
	and.b32  	%r991, %r990, %r988;
	and.b32  	%r197, %r991, %r189;
	shl.b32 	%r992, %r191, 1;
	or.b32  	%r993, %r992, %r980;
	and.b32  	%r994, %r190, %r197;
	shl.b32 	%r995, %r994, 1;
	and.b32  	%r996, %r995, %r993;
	and.b32  	%r198, %r996, %r190;
	shl.b32 	%r997, %r192, 1;
	or.b32  	%r998, %r997, %r980;
	and.b32  	%r999, %r191, %r198;
	shl.b32 	%r1000, %r999, 1;
	and.b32  	%r1001, %r1000, %r998;
	and.b32  	%r199, %r1001, %r191;
	shl.b32 	%r1002, %r193, 1;
	or.b32  	%r1003, %r1002, %r980;
	and.b32  	%r1004, %r192, %r199;
	shl.b32 	%r1005, %r1004, 1;
	and.b32  	%r1006, %r1005, %r1003;
	and.b32  	%r200, %r1006, %r192;
	and.b32  	%r1007, %r117, %r200;
	setp.ne.s32 	%p39, %r1007, 0;
	@%p39 bra 	$L__BB5_57;
	ld.volatile.global.u32 	%r1008, [match_count];
	setp.ge.u32 	%p40, %r1008, %r118;
	@%p40 bra 	$L__BB5_57;
	add.s32 	%r1009, %r1525, %r5;
	shl.b32 	%r1010, %r1009, 4;
	or.b32  	%r201, %r1010, 8;
	setp.gt.u32 	%p41, %r201, %r119;
	@%p41 bra 	$L__BB5_57;
	atom.global.add.u32 	%r1011, [match_count], 1;
	mul.wide.u32 	%rd104, %r1011, 4;
	add.s64 	%rd105, %rd5, %rd104;
	st.global.u32 	[%rd105], %r201;
$L__BB5_57:
	shr.u32 	%r1012, %r138, 16;
	cvt.u64.u32 	%rd106, %r1012;
	and.b64  	%rd107, %rd106, 12;
	add.s64 	%rd109, %rd54, %rd107;
	ld.const.u32 	%r1013, [%rd109];
	shl.b32 	%r1014, %r195, 1;
	or.b32  	%r202, %r1014, %r1013;
	shl.b32 	%r1015, %r196, 1;
	or.b32  	%r1016, %r1015, %r1013;
	and.b32  	%r1017, %r195, %r202;
	shl.b32 	%r1018, %r1017, 1;
	and.b32  	%r1019, %r1018, %r1016;
	and.b32  	%r203, %r1019, %r195;
	shl.b32 	%r1020, %r197, 1;
	or.b32  	%r1021, %r1020, %r1013;
	and.b32  	%r1022, %r196, %r203;
	shl.b32 	%r1023, %r1022, 1;
	and.b32  	%r1024, %r1023, %r1021;
	and.b32  	%r204, %r1024, %r196;
	shl.b32 	%r1025, %r198, 1;
	or.b32  	%r1026, %r1025, %r1013;
	and.b32  	%r1027, %r197, %r204;
	shl.b32 	%r1028, %r1027, 1;
	and.b32  	%r1029, %r1028, %r1026;
	and.b32  	%r205, %r1029, %r197;
	shl.b32 	%r1030, %r199, 1;
	or.b32  	%r1031, %r1030, %r1013;
	and.b32  	%r1032, %r198, %r205;
	shl.b32 	%r1033, %r1032, 1;
	and.b32  	%r1034, %r1033, %r1031;
	and.b32  	%r206, %r1034, %r198;
	shl.b32 	%r1035, %r200, 1;
	or.b32  	%r1036, %r1035, %r1013;
	and.b32  	%r1037, %r199, %r206;
	shl.b32 	%r1038, %r1037, 1;
	and.b32  	%r1039, %r1038, %r1036;
	and.b32  	%r207, %r1039, %r199;
	and.b32  	%r1040, %r117, %r207;
	setp.ne.s32 	%p42, %r1040, 0;
	@%p42 bra 	$L__BB5_61;
	ld.volatile.global.u32 	%r1041, [match_count];
	setp.ge.u32 	%p43, %r1041, %r118;
	@%p43 bra 	$L__BB5_61;
	add.s32 	%r1042, %r1525, %r5;
	shl.b32 	%r1043, %r1042, 4;
	or.b32  	%r208, %r1043, 9;
	setp.gt.u32 	%p44, %r208, %r119;
	@%p44 bra 	$L__BB5_61;
	atom.global.add.u32 	%r1044, [match_count], 1;
	mul.wide.u32 	%rd110, %r1044, 4;
	add.s64 	%rd111, %rd5, %rd110;
	st.global.u32 	[%rd111], %r208;
$L__BB5_61:
	shr.u32 	%r1045, %r138, 18;
	cvt.u64.u32 	%rd112, %r1045;
	and.b64  	%rd113, %rd112, 12;
	add.s64 	%rd115, %rd54, %rd113;
	ld.const.u32 	%r1046, [%rd115];
	shl.b32 	%r1047, %r202, 1;
	or.b32  	%r209, %r1047, %r1046;
	shl.b32 	%r1048, %r203, 1;
	or.b32  	%r1049, %r1048, %r1046;
	and.b32  	%r1050, %r202, %r209;
	shl.b32 	%r1051, %r1050, 1;
	and.b32  	%r1052, %r1051, %r1049;
	and.b32  	%r210, %r1052, %r202;
	shl.b32 	%r1053, %r204, 1;
	or.b32  	%r1054, %r1053, %r1046;
	and.b32  	%r1055, %r203, %r210;
	shl.b32 	%r1056, %r1055, 1;
	and.b32  	%r1057, %r1056, %r1054;
	and.b32  	%r211, %r1057, %r203;
	shl.b32 	%r1058, %r205, 1;
	or.b32  	%r1059, %r1058, %r1046;
	and.b32  	%r1060, %r204, %r211;
	shl.b32 	%r1061, %r1060, 1;
	and.b32  	%r1062, %r1061, %r1059;
	and.b32  	%r212, %r1062, %r204;
	shl.b32 	%r1063, %r206, 1;
	or.b32  	%r1064, %r1063, %r1046;
	and.b32  	%r1065, %r205, %r212;
	shl.b32 	%r1066, %r1065, 1;
	and.b32  	%r1067, %r1066, %r1064;
	and.b32  	%r213, %r1067, %r205;
	shl.b32 	%r1068, %r207, 1;
	or.b32  	%r1069, %r1068, %r1046;
	and.b32  	%r1070, %r206, %r213;
	shl.b32 	%r1071, %r1070, 1;
	and.b32  	%r1072, %r1071, %r1069;
	and.b32  	%r214, %r1072, %r206;
	and.b32  	%r1073, %r117, %r214;
	setp.ne.s32 	%p45, %r1073, 0;
	@%p45 bra 	$L__BB5_65;
	ld.volatile.global.u32 	%r1074, [match_count];
	setp.ge.u32 	%p46, %r1074, %r118;
	@%p46 bra 	$L__BB5_65;
	add.s32 	%r1075, %r1525, %r5;
	shl.b32 	%r1076, %r1075, 4;
	or.b32  	%r215, %r1076, 10;
	setp.gt.u32 	%p47, %r215, %r119;
	@%p47 bra 	$L__BB5_65;
	atom.global.add.u32 	%r1077, [match_count], 1;
	mul.wide.u32 	%rd116, %r1077, 4;
	add.s64 	%rd117, %rd5, %rd116;
	st.global.u32 	[%rd117], %r215;
$L__BB5_65:
	shr.u32 	%r1078, %r138, 20;
	cvt.u64.u32 	%rd118, %r1078;
	and.b64  	%rd119, %rd118, 12;
	add.s64 	%rd121, %rd54, %rd119;
	ld.const.u32 	%r1079, [%rd121];
	shl.b32 	%r1080, %r209, 1;
	or.b32  	%r216, %r1080, %r1079;
	shl.b32 	%r1081, %r210, 1;
	or.b32  	%r1082, %r1081, %r1079;
	and.b32  	%r1083, %r209, %r216;
	shl.b32 	%r1084, %r1083, 1;
	and.b32  	%r1085, %r1084, %r1082;
	and.b32  	%r217, %r1085, %r209;
	shl.b32 	%r1086, %r211, 1;
	or.b32  	%r1087, %r1086, %r1079;
	and.b32  	%r1088, %r210, %r217;
	shl.b32 	%r1089, %r1088, 1;
	and.b32  	%r1090, %r1089, %r1087;
	and.b32  	%r218, %r1090, %r210;
	shl.b32 	%r1091, %r212, 1;
	or.b32  	%r1092, %r1091, %r1079;
	and.b32  	%r1093, %r211, %r218;
	shl.b32 	%r1094, %r1093, 1;
	and.b32  	%r1095, %r1094, %r1092;
	and.b32  	%r219, %r1095, %r211;
	shl.b32 	%r1096, %r213, 1;
	or.b32  	%r1097, %r1096, %r1079;
	and.b32  	%r1098, %r212, %r219;
	shl.b32 	%r1099, %r1098, 1;
	and.b32  	%r1100, %r1099, %r1097;
	and.b32  	%r220, %r1100, %r212;
	shl.b32 	%r1101, %r214, 1;
	or.b32  	%r1102, %r1101, %r1079;
	and.b32  	%r1103, %r213, %r220;
	shl.b32 	%r1104, %r1103, 1;
	and.b32  	%r1105, %r1104, %r1102;
	and.b32  	%r221, %r1105, %r213;
	and.b32  	%r1106, %r117, %r221;
	setp.ne.s32 	%p48, %r1106, 0;
	@%p48 bra 	$L__BB5_69;
	ld.volatile.global.u32 	%r1107, [match_count];
	setp.ge.u32 	%p49, %r1107, %r118;
	@%p49 bra 	$L__BB5_69;
	add.s32 	%r1108, %r1525, %r5;
	shl.b32 	%r1109, %r1108, 4;
	or.b32  	%r222, %r1109, 11;
	setp.gt.u32 	%p50, %r222, %r119;
	@%p50 bra 	$L__BB5_69;
	atom.global.add.u32 	%r1110, [match_count], 1;
	mul.wide.u32 	%rd122, %r1110, 4;
	add.s64 	%rd123, %rd5, %rd122;
	st.global.u32 	[%rd123], %r222;
$L__BB5_69:
	shr.u32 	%r1111, %r138, 22;
	cvt.u64.u32 	%rd124, %r1111;
	and.b64  	%rd125, %rd124, 12;
	add.s64 	%rd127, %rd54, %rd125;
	ld.const.u32 	%r1112, [%rd127];
	shl.b32 	%r1113, %r216, 1;
	or.b32  	%r223, %r1113, %r1112;
	shl.b32 	%r1114, %r217, 1;
	or.b32  	%r1115, %r1114, %r1112;
	and.b32  	%r1116, %r216, %r223;
	shl.b32 	%r1117, %r1116, 1;
	and.b32  	%r1118, %r1117, %r1115;
	and.b32  	%r224, %r1118, %r216;
	shl.b32 	%r1119, %r218, 1;
	or.b32  	%r1120, %r1119, %r1112;
	and.b32  	%r1121, %r217, %r224;
	shl.b32 	%r1122, %r1121, 1;
	and.b32  	%r1123, %r1122, %r1120;
	and.b32  	%r225, %r1123, %r217;
	shl.b32 	%r1124, %r219, 1;
	or.b32  	%r1125, %r1124, %r1112;
	and.b32  	%r1126, %r218, %r225;
	shl.b32 	%r1127, %r1126, 1;
	and.b32  	%r1128, %r1127, %r1125;
	and.b32  	%r226, %r1128, %r218;
	shl.b32 	%r1129, %r220, 1;
	or.b32  	%r1130, %r1129, %r1112;
	and.b32  	%r1131, %r219, %r226;
	shl.b32 	%r1132, %r1131, 1;
	and.b32  	%r1133, %r1132, %r1130;
	and.b32  	%r227, %r1133, %r219;
	shl.b32 	%r1134, %r221, 1;
	or.b32  	%r1135, %r1134, %r1112;
	and.b32  	%r1136, %r220, %r227;
	shl.b32 	%r1137, %r1136, 1;
	and.b32  	%r1138, %r1137, %r1135;
	and.b32  	%r228, %r1138, %r220;
	and.b32  	%r1139, %r117, %r228;
	setp.ne.s32 	%p51, %r1139, 0;
	@%p51 bra 	$L__BB5_73;
	ld.volatile.global.u32 	%r1140, [match_count];
	setp.ge.u32 	%p52, %r1140, %r118;
	@%p52 bra 	$L__BB5_73;
	add.s32 	%r1141, %r1525, %r5;
	shl.b32 	%r1142, %r1141, 4;
	or.b32  	%r229, %r1142, 12;
	setp.gt.u32 	%p53, %r229, %r119;
	@%p53 bra 	$L__BB5_73;
	atom.global.add.u32 	%r1143, [match_count], 1;
	mul.wide.u32 	%rd128, %r1143, 4;
	add.s64 	%rd129, %rd5, %rd128;
	st.global.u32 	[%rd129], %r229;
$L__BB5_73:
	shr.u32 	%r1144, %r138, 24;
	cvt.u64.u32 	%rd130, %r1144;
	and.b64  	%rd131, %rd130, 12;
	add.s64 	%rd133, %rd54, %rd131;
	ld.const.u32 	%r1145, [%rd133];
	shl.b32 	%r1146, %r223, 1;
	or.b32  	%r230, %r1146, %r1145;
	shl.b32 	%r1147, %r224, 1;
	or.b32  	%r1148, %r1147, %r1145;
	and.b32  	%r1149, %r223, %r230;
	shl.b32 	%r1150, %r1149, 1;
	and.b32  	%r1151, %r1150, %r1148;
	and.b32  	%r231, %r1151, %r223;
	shl.b32 	%r1152, %r225, 1;
	or.b32  	%r1153, %r1152, %r1145;
	and.b32  	%r1154, %r224, %r231;
	shl.b32 	%r1155, %r1154, 1;
	and.b32  	%r1156, %r1155, %r1153;
	and.b32  	%r232, %r1156, %r224;
	shl.b32 	%r1157, %r226, 1;
	or.b32  	%r1158, %r1157, %r1145;
	and.b32  	%r1159, %r225, %r232;
	shl.b32 	%r1160, %r1159, 1;
	and.b32  	%r1161, %r1160, %r1158;
	and.b32  	%r233, %r1161, %r225;
	shl.b32 	%r1162, %r227, 1;
	or.b32  	%r1163, %r1162, %r1145;
	and.b32  	%r1164, %r226, %r233;
	shl.b32 	%r1165, %r1164, 1;
	and.b32  	%r1166, %r1165, %r1163;
	and.b32  	%r234, %r1166, %r226;
	shl.b32 	%r1167, %r228, 1;
	or.b32  	%r1168, %r1167, %r1145;
	and.b32  	%r1169, %r227, %r234;
	shl.b32 	%r1170, %r1169, 1;
	and.b32  	%r1171, %r1170, %r1168;
	and.b32  	%r235, %r1171, %r227;
	and.b32  	%r1172, %r117, %r235;
	setp.ne.s32 	%p54, %r1172, 0;
	@%p54 bra 	$L__BB5_77;
	ld.volatile.global.u32 	%r1173, [match_count];
	setp.ge.u32 	%p55, %r1173, %r118;
	@%p55 bra 	$L__BB5_77;
	add.s32 	%r1174, %r1525, %r5;
	shl.b32 	%r1175, %r1174, 4;
	or.b32  	%r236, %r1175, 13;
	setp.gt.u32 	%p56, %r236, %r119;
	@%p56 bra 	$L__BB5_77;
	atom.global.add.u32 	%r1176, [match_count], 1;
	mul.wide.u32 	%rd134, %r1176, 4;
	add.s64 	%rd135, %rd5, %rd134;
	st.global.u32 	[%rd135], %r236;
$L__BB5_77:
	shr.u32 	%r1177, %r138, 26;
	cvt.u64.u32 	%rd136, %r1177;
	and.b64  	%rd137, %rd136, 12;
	add.s64 	%rd139, %rd54, %rd137;
	ld.const.u32 	%r1178, [%rd139];
	shl.b32 	%r1179, %r230, 1;
	or.b32  	%r237, %r1179, %r1178;
	shl.b32 	%r1180, %r231, 1;
	or.b32  	%r1181, %r1180, %r1178;
	and.b32  	%r1182, %r230, %r237;
	shl.b32 	%r1183, %r1182, 1;
	and.b32  	%r1184, %r1183, %r1181;
	and.b32  	%r238, %r1184, %r230;
	shl.b32 	%r1185, %r232, 1;
	or.b32  	%r1186, %r1185, %r1178;
	and.b32  	%r1187, %r231, %r238;
	shl.b32 	%r1188, %r1187, 1;
	and.b32  	%r1189, %r1188, %r1186;
	and.b32  	%r239, %r1189, %r231;
	shl.b32 	%r1190, %r233, 1;
	or.b32  	%r1191, %r1190, %r1178;
	and.b32  	%r1192, %r232, %r239;
	shl.b32 	%r1193, %r1192, 1;
	and.b32  	%r1194, %r1193, %r1191;
	and.b32  	%r240, %r1194, %r232;
	shl.b32 	%r1195, %r234, 1;
	or.b32  	%r1196, %r1195, %r1178;
	and.b32  	%r1197, %r233, %r240;
	shl.b32 	%r1198, %r1197, 1;
	and.b32  	%r1199, %r1198, %r1196;
	and.b32  	%r241, %r1199, %r233;
	shl.b32 	%r1200, %r235, 1;
	or.b32  	%r1201, %r1200, %r1178;
	and.b32  	%r1202, %r234, %r241;
	shl.b32 	%r1203, %r1202, 1;
	and.b32  	%r1204, %r1203, %r1201;
	and.b32  	%r242, %r1204, %r234;
	and.b32  	%r1205, %r117, %r242;
	setp.ne.s32 	%p57, %r1205, 0;
	@%p57 bra 	$L__BB5_81;
	ld.volatile.global.u32 	%r1206, [match_count];
	setp.ge.u32 	%p58, %r1206, %r118;
	@%p58 bra 	$L__BB5_81;
	add.s32 	%r1207, %r1525, %r5;
	shl.b32 	%r1208, %r1207, 4;
	or.b32  	%r243, %r1208, 14;
	setp.gt.u32 	%p59, %r243, %r119;
	@%p59 bra 	$L__BB5_81;
	atom.global.add.u32 	%r1209, [match_count], 1;
	mul.wide.u32 	%rd140, %r1209, 4;
	add.s64 	%rd141, %rd5, %rd140;
	st.global.u32 	[%rd141], %r243;
$L__BB5_81:
	shr.u32 	%r1210, %r138, 30;
	mul.wide.u32 	%rd142, %r1210, 4;
	add.s64 	%rd144, %rd54, %rd142;
	ld.const.u32 	%r1211, [%rd144];
	shl.b32 	%r1212, %r237, 1;
	or.b32  	%r1512, %r1212, %r1211;
	shl.b32 	%r1213, %r238, 1;
	or.b32  	%r1214, %r1213, %r1211;
	and.b32  	%r1215, %r237, %r1512;
	shl.b32 	%r1216, %r1215, 1;
	and.b32  	%r1217, %r1216, %r1214;
	and.b32  	%r1511, %r1217, %r237;
	shl.b32 	%r1218, %r239, 1;
	or.b32  	%r1219, %r1218, %r1211;
	and.b32  	%r1220, %r238, %r1511;
	shl.b32 	%r1221, %r1220, 1;
	and.b32  	%r1222, %r1221, %r1219;
	and.b32  	%r1510, %r1222, %r238;
	shl.b32 	%r1223, %r240, 1;
	or.b32  	%r1224, %r1223, %r1211;
	and.b32  	%r1225, %r239, %r1510;
	shl.b32 	%r1226, %r1225, 1;
	and.b32  	%r1227, %r1226, %r1224;
	and.b32  	%r1509, %r1227, %r239;
	shl.b32 	%r1228, %r241, 1;
	or.b32  	%r1229, %r1228, %r1211;
	and.b32  	%r1230, %r240, %r1509;
	shl.b32 	%r1231, %r1230, 1;
	and.b32  	%r1232, %r1231, %r1229;
	and.b32  	%r1508, %r1232, %r240;
	shl.b32 	%r1233, %r242, 1;
	or.b32  	%r1234, %r1233, %r1211;
	and.b32  	%r1235, %r241, %r1508;
	shl.b32 	%r1236, %r1235, 1;
	and.b32  	%r1237, %r1236, %r1234;
	and.b32  	%r1486, %r1237, %r241;
	and.b32  	%r1238, %r117, %r1486;
	setp.ne.s32 	%p60, %r1238, 0;
	@%p60 bra 	$L__BB5_85;
	ld.volatile.global.u32 	%r1239, [match_count];
	setp.ge.u32 	%p61, %r1239, %r118;
	@%p61 bra 	$L__BB5_85;
	add.s32 	%r1240, %r1525, %r5;
	shl.b32 	%r1241, %r1240, 4;
	or.b32  	%r250, %r1241, 15;
	setp.gt.u32 	%p62, %r250, %r119;
	@%p62 bra 	$L__BB5_85;
	atom.global.add.u32 	%r1242, [match_count], 1;
	mul.wide.u32 	%rd145, %r1242, 4;
	add.s64 	%rd146, %rd5, %rd145;
	st.global.u32 	[%rd146], %r250;
$L__BB5_85:
	add.s32 	%r1525, %r1525, 1;
	setp.eq.s32 	%p63, %r1525, 256;
	@%p63 bra 	$L__BB5_86;
	bra.uni 	$L__BB5_21;
$L__BB5_86:
	setp.eq.s32 	%p64, %r6, 1;
	mov.b32 	%r1549, 0;
	@%p64 bra 	$L__BB5_102;
	mov.u32 	%r1245, %ntid.x;
	add.s32 	%r126, %r1245, -1;
	ld.const.u32 	%r127, [test_bit_32];
	ld.const.u32 	%r128, [max_match_count];
	ld.const.u32 	%r129, [character_count];
	ld.const.u64 	%rd147, [match];
	cvta.to.global.u64 	%rd6, %rd147;
	add.s32 	%r1549, %r6, -1;
	mov.b32 	%r1532, 0;
	mov.u64 	%rd152, mask_array_32;
$L__BB5_88:
	setp.ne.s32 	%p65, %r3, %r126;
	@%p65 bra 	$L__BB5_90;
	shl.b32 	%r1248, %r1532, 7;
	add.s32 	%r1249, %r2, %r1248;
	add.s32 	%r1250, %r1249, 32768;
	mul.wide.u32 	%rd148, %r1250, 4;
	add.s64 	%rd149, %rd3, %rd148;
	ld.global.u32 	%r1533, [%rd149];
	bra.uni 	$L__BB5_91;
$L__BB5_90:
	shl.b32 	%r1246, %r1532, 9;
	add.s32 	%r1247, %r7, %r1246;
	ld.shared.u32 	%r1533, [%r1247+4];
$L__BB5_91:
	shl.b32 	%r1253, %r1532, 4;
	shl.b32 	%r1254, %r1, 19;
	shl.b32 	%r1255, %r3, 12;
	add.s32 	%r1256, %r1254, %r1255;
	add.s32 	%r1257, %r1256, %r1253;
	add.s32 	%r1535, %r1257, 4096;
	mov.b32 	%r1536, 4096;
	mov.b32 	%r1534, 0;
$L__BB5_92:
	shr.u32 	%r1258, %r1533, %r1534;
	shl.b32 	%r1259, %r1258, 2;
	cvt.u64.u32 	%rd150, %r1259;
	and.b64  	%rd151, %rd150, 12;
	add.s64 	%rd153, %rd152, %rd151;
	ld.const.u32 	%r1260, [%rd153];
	shl.b32 	%r1261, %r1512, 1;
	or.b32  	%r272, %r1261, %r1260;
	shl.b32 	%r1262, %r1511, 1;
	or.b32  	%r1263, %r1262, %r1260;
	and.b32  	%r1264, %r1512, %r272;
	shl.b32 	%r1265, %r1264, 1;
	and.b32  	%r1266, %r1265, %r1263;
	and.b32  	%r273, %r1266, %r1512;
	shl.b32 	%r1267, %r1510, 1;
	or.b32  	%r1268, %r1267, %r1260;
	and.b32  	%r1269, %r1511, %r273;
	shl.b32 	%r1270, %r1269, 1;
	and.b32  	%r1271, %r1270, %r1268;
	and.b32  	%r274, %r1271, %r1511;
	shl.b32 	%r1272, %r1509, 1;
	or.b32  	%r1273, %r1272, %r1260;
	and.b32  	%r1274, %r1510, %r274;
	shl.b32 	%r1275, %r1274, 1;
	and.b32  	%r1276, %r1275, %r1273;
	and.b32  	%r275, %r1276, %r1510;
	shl.b32 	%r1277, %r1508, 1;
	or.b32  	%r1278, %r1277, %r1260;
	and.b32  	%r1279, %r1509, %r275;
	shl.b32 	%r1280, %r1279, 1;
	and.b32  	%r1281, %r1280, %r1278;
	and.b32  	%r276, %r1281, %r1509;
	shl.b32 	%r1282, %r1486, 1;
	or.b32  	%r1283, %r1282, %r1260;
	and.b32  	%r1284, %r1508, %r276;
	shl.b32 	%r1285, %r1284, 1;
	and.b32  	%r1286, %r1285, %r1283;
	and.b32  	%r277, %r1286, %r1508;
	and.b32  	%r1287, %r127, %r277;
	setp.ne.s32 	%p66, %r1287, 0;
	@%p66 bra 	$L__BB5_96;
	ld.volatile.global.u32 	%r1288, [match_count];
	setp.ge.u32 	%p67, %r1288, %r128;
	@%p67 bra 	$L__BB5_96;
	setp.gt.u32 	%p68, %r1535, %r129;
	@%p68 bra 	$L__BB5_96;
	atom.global.add.u32 	%r1289, [match_count], 1;
	mul.wide.u32 	%rd154, %r1289, 4;
	add.s64 	%rd155, %rd6, %rd154;
	st.global.u32 	[%rd155], %r1535;
$L__BB5_96:
	add.s32 	%r1290, %r1534, 2;
	shr.u32 	%r1291, %r1533, %r1290;
	shl.b32 	%r1292, %r1291, 2;
	cvt.u64.u32 	%rd156, %r1292;
	and.b64  	%rd157, %rd156, 12;
	add.s64 	%rd159, %rd152, %rd157;
	ld.const.u32 	%r1293, [%rd159];
	shl.b32 	%r1294, %r272, 1;
	or.b32  	%r1512, %r1294, %r1293;
	shl.b32 	%r1295, %r273, 1;
	or.b32  	%r1296, %r1295, %r1293;
	and.b32  	%r1297, %r272, %r1512;
	shl.b32 	%r1298, %r1297, 1;
	and.b32  	%r1299, %r1298, %r1296;
	and.b32  	%r1511, %r1299, %r272;
	shl.b32 	%r1300, %r274, 1;
	or.b32  	%r1301, %r1300, %r1293;
	and.b32  	%r1302, %r273, %r1511;
	shl.b32 	%r1303, %r1302, 1;
	and.b32  	%r1304, %r1303, %r1301;
	and.b32  	%r1510, %r1304, %r273;
	shl.b32 	%r1305, %r275, 1;
	or.b32  	%r1306, %r1305, %r1293;
	and.b32  	%r1307, %r274, %r1510;
	shl.b32 	%r1308, %r1307, 1;
	and.b32  	%r1309, %r1308, %r1306;
	and.b32  	%r1509, %r1309, %r274;
	shl.b32 	%r1310, %r276, 1;
	or.b32  	%r1311, %r1310, %r1293;
	and.b32  	%r1312, %r275, %r1509;
	shl.b32 	%r1313, %r1312, 1;
	and.b32  	%r1314, %r1313, %r1311;
	and.b32  	%r1508, %r1314, %r275;
	shl.b32 	%r1315, %r277, 1;
	or.b32  	%r1316, %r1315, %r1293;
	and.b32  	%r1317, %r276, %r1508;
	shl.b32 	%r1318, %r1317, 1;
	and.b32  	%r1319, %r1318, %r1316;
	and.b32  	%r1486, %r1319, %r276;
	and.b32  	%r1320, %r127, %r1486;
	setp.ne.s32 	%p69, %r1320, 0;
	@%p69 bra 	$L__BB5_100;
	ld.volatile.global.u32 	%r1321, [match_count];
	setp.ge.u32 	%p70, %r1321, %r128;
	@%p70 bra 	$L__BB5_100;
	add.s32 	%r284, %r1535, 1;
	setp.gt.u32 	%p71, %r284, %r129;
	@%p71 bra 	$L__BB5_100;
	atom.global.add.u32 	%r1322, [match_count], 1;
	mul.wide.u32 	%rd160, %r1322, 4;
	add.s64 	%rd161, %rd6, %rd160;
	st.global.u32 	[%rd161], %r284;
$L__BB5_100:
	add.s32 	%r1536, %r1536, 2;
	add.s32 	%r1535, %r1535, 2;
	add.s32 	%r1534, %r1534, 4;
	setp.ne.s32 	%p72, %r1536, 4112;
	@%p72 bra 	$L__BB5_92;
	add.s32 	%r1532, %r1532, 1;
	setp.ne.s32 	%p73, %r1532, %r1549;
	@%p73 bra 	$L__BB5_88;
$L__BB5_102:
	mov.u32 	%r1323, %ntid.x;
	add.s32 	%r1324, %r1323, -1;
	setp.ne.s32 	%p74, %r3, %r1324;
	@%p74 bra 	$L__BB5_104;
	shl.b32 	%r1330, %r1549, 7;
	add.s32 	%r1331, %r2, %r1330;
	add.s32 	%r1332, %r1331, 32768;
	mul.wide.u32 	%rd162, %r1332, 4;
	add.s64 	%rd163, %rd3, %rd162;
	ld.global.u32 	%r1550, [%rd163];
	bra.uni 	$L__BB5_105;
$L__BB5_104:
	shl.b32 	%r1325, %r1549, 9;
	mov.u32 	%r1326, scodon_header;
	add.s32 	%r1327, %r1326, %r1325;
	shl.b32 	%r1328, %r3, 2;
	add.s32 	%r1329, %r1327, %r1328;
	ld.shared.u32 	%r1550, [%r1329+4];
$L__BB5_105:
	setp.eq.s32 	%p75, %r40, %r41;
	@%p75 bra 	$L__BB5_122;
	ld.const.u32 	%r299, [test_bit_32];
	ld.const.u32 	%r300, [max_match_count];
	add.s32 	%r1334, %r5, %r1549;
	add.s32 	%r301, %r1334, 256;
	ld.const.u32 	%r302, [character_count];
	ld.const.u64 	%rd164, [match];
	cvta.to.global.u64 	%rd7, %rd164;
	sub.s32 	%r1335, %r40, %r41;
	max.u32 	%r303, %r1335, 1;
	setp.lt.u32 	%p76, %r1335, 2;
	mov.b32 	%r1566, 0;
	@%p76 bra 	$L__BB5_117;
	and.b32  	%r1566, %r303, -2;
	neg.s32 	%r1553, %r1566;
	shl.b32 	%r1337, %r1, 19;
	shl.b32 	%r1338, %r3, 12;
	add.s32 	%r1339, %r1337, %r1338;
	shl.b32 	%r1340, %r1549, 4;
	add.s32 	%r1341, %r1339, %r1340;
	add.s32 	%r1552, %r1341, 4096;
	mov.b32 	%r1551, 0;
	mov.u64 	%rd167, mask_array_32;
$L__BB5_108:
	shr.u32 	%r1342, %r1550, %r1551;
	shl.b32 	%r1343, %r1342, 2;
	cvt.u64.u32 	%rd165, %r1343;
	and.b64  	%rd166, %rd165, 12;
	add.s64 	%rd168, %rd167, %rd166;
	ld.const.u32 	%r1344, [%rd168];
	shl.b32 	%r1345, %r1512, 1;
	or.b32  	%r316, %r1345, %r1344;
	shl.b32 	%r1346, %r1511, 1;
	or.b32  	%r1347, %r1346, %r1344;
	and.b32  	%r1348, %r1512, %r316;
	shl.b32 	%r1349, %r1348, 1;
	and.b32  	%r1350, %r1349, %r1347;
	and.b32  	%r317, %r1350, %r1512;
	shl.b32 	%r1351, %r1510, 1;
	or.b32  	%r1352, %r1351, %r1344;
	and.b32  	%r1353, %r1511, %r317;
	shl.b32 	%r1354, %r1353, 1;
	and.b32  	%r1355, %r1354, %r1352;
	and.b32  	%r318, %r1355, %r1511;
	shl.b32 	%r1356, %r1509, 1;
	or.b32  	%r1357, %r1356, %r1344;
	and.b32  	%r1358, %r1510, %r318;
	shl.b32 	%r1359, %r1358, 1;
	and.b32  	%r1360, %r1359, %r1357;
	and.b32  	%r319, %r1360, %r1510;
	shl.b32 	%r1361, %r1508, 1;
	or.b32  	%r1362, %r1361, %r1344;
	and.b32  	%r1363, %r1509, %r319;
	shl.b32 	%r1364, %r1363, 1;
	and.b32  	%r1365, %r1364, %r1362;
	and.b32  	%r320, %r1365, %r1509;
	shl.b32 	%r1366, %r1486, 1;
	or.b32  	%r1367, %r1366, %r1344;
	and.b32  	%r1368, %r1508, %r320;
	shl.b32 	%r1369, %r1368, 1;
	and.b32  	%r1370, %r1369, %r1367;
	and.b32  	%r321, %r1370, %r1508;
	and.b32  	%r1371, %r299, %r321;
	setp.ne.s32 	%p77, %r1371, 0;
	@%p77 bra 	$L__BB5_112;
	ld.volatile.global.u32 	%r1372, [match_count];
	setp.ge.u32 	%p78, %r1372, %r300;
	@%p78 bra 	$L__BB5_112;
	setp.gt.u32 	%p79, %r1552, %r302;
	@%p79 bra 	$L__BB5_112;
	atom.global.add.u32 	%r1373, [match_count], 1;
	mul.wide.u32 	%rd169, %r1373, 4;
	add.s64 	%rd170, %rd7, %rd169;
	st.global.u32 	[%rd170], %r1552;
$L__BB5_112:
	add.s32 	%r1374, %r1551, 2;
	shr.u32 	%r1375, %r1550, %r1374;
	shl.b32 	%r1376, %r1375, 2;
	cvt.u64.u32 	%rd171, %r1376;
	and.b64  	%rd172, %rd171, 12;
	add.s64 	%rd174, %rd167, %rd172;
	ld.const.u32 	%r1377, [%rd174];
	shl.b32 	%r1378, %r316, 1;
	or.b32  	%r1512, %r1378, %r1377;
	shl.b32 	%r1379, %r317, 1;
	or.b32  	%r1380, %r1379, %r1377;
	and.b32  	%r1381, %r316, %r1512;
	shl.b32 	%r1382, %r1381, 1;
	and.b32  	%r1383, %r1382, %r1380;
	and.b32  	%r1511, %r1383, %r316;
	shl.b32 	%r1384, %r318, 1;
	or.b32  	%r1385, %r1384, %r1377;
	and.b32  	%r1386, %r317, %r1511;
	shl.b32 	%r1387, %r1386, 1;
	and.b32  	%r1388, %r1387, %r1385;
	and.b32  	%r1510, %r1388, %r317;
	shl.b32 	%r1389, %r319, 1;
	or.b32  	%r1390, %r1389, %r1377;
	and.b32  	%r1391, %r318, %r1510;
	shl.b32 	%r1392, %r1391, 1;
	and.b32  	%r1393, %r1392, %r1390;
	and.b32  	%r1509, %r1393, %r318;
	shl.b32 	%r1394, %r320, 1;
	or.b32  	%r1395, %r1394, %r1377;
	and.b32  	%r1396, %r319, %r1509;
	shl.b32 	%r1397, %r1396, 1;
	and.b32  	%r1398, %r1397, %r1395;
	and.b32  	%r1508, %r1398, %r319;
	shl.b32 	%r1399, %r321, 1;
	or.b32  	%r1400, %r1399, %r1377;
	and.b32  	%r1401, %r320, %r1508;
	shl.b32 	%r1402, %r1401, 1;
	and.b32  	%r1403, %r1402, %r1400;
	and.b32  	%r1486, %r1403, %r320;
	and.b32  	%r1404, %r299, %r1486;
	setp.ne.s32 	%p80, %r1404, 0;
	@%p80 bra 	$L__BB5_116;
	ld.volatile.global.u32 	%r1405, [match_count];
	setp.ge.u32 	%p81, %r1405, %r300;
	@%p81 bra 	$L__BB5_116;
	add.s32 	%r328, %r1552, 1;
	setp.gt.u32 	%p82, %r328, %r302;
	@%p82 bra 	$L__BB5_116;
	atom.global.add.u32 	%r1406, [match_count], 1;
	mul.wide.u32 	%rd175, %r1406, 4;
	add.s64 	%rd176, %rd7, %rd175;
	st.global.u32 	[%rd176], %r328;
$L__BB5_116:
	add.s32 	%r1553, %r1553, 2;
	add.s32 	%r1552, %r1552, 2;
	add.s32 	%r1551, %r1551, 4;
	setp.ne.s32 	%p83, %r1553, 0;
	@%p83 bra 	$L__BB5_108;
$L__BB5_117:
	and.b32  	%r1407, %r303, 1;
	setp.eq.b32 	%p84, %r1407, 1;
	not.pred 	%p85, %p84;
	@%p85 bra 	$L__BB5_122;
	shl.b32 	%r1408, %r1566, 1;
	shr.u32 	%r1409, %r1550, %r1408;
	shl.b32 	%r1410, %r1409, 2;
	cvt.u64.u32 	%rd177, %r1410;
	and.b64  	%rd178, %rd177, 12;
	mov.u64 	%rd179, mask_array_32;
	add.s64 	%rd180, %rd179, %rd178;
	ld.const.u32 	%r1411, [%rd180];
	shl.b32 	%r1412, %r1512, 1;
	or.b32  	%r1413, %r1412, %r1411;
	shl.b32 	%r1414, %r1511, 1;
	or.b32  	%r1415, %r1414, %r1411;
	and.b32  	%r1416, %r1512, %r1413;
	shl.b32 	%r1417, %r1416, 1;
	and.b32  	%r1418, %r1417, %r1415;
	and.b32  	%r1419, %r1418, %r1512;
	shl.b32 	%r1420, %r1510, 1;
	or.b32  	%r1421, %r1420, %r1411;
	and.b32  	%r1422, %r1511, %r1419;
	shl.b32 	%r1423, %r1422, 1;
	and.b32  	%r1424, %r1423, %r1421;
	and.b32  	%r1425, %r1424, %r1511;
	shl.b32 	%r1426, %r1509, 1;
	or.b32  	%r1427, %r1426, %r1411;
	and.b32  	%r1428, %r1510, %r1425;
	shl.b32 	%r1429, %r1428, 1;
	and.b32  	%r1430, %r1429, %r1427;
	and.b32  	%r1431, %r1430, %r1510;
	shl.b32 	%r1432, %r1508, 1;
	or.b32  	%r1433, %r1432, %r1411;
	and.b32  	%r1434, %r1509, %r1431;
	shl.b32 	%r1435, %r1434, 1;
	and.b32  	%r1436, %r1435, %r1433;
	and.b32  	%r1437, %r1436, %r1509;
	shl.b32 	%r1438, %r1486, 1;
	or.b32  	%r1439, %r1438, %r1411;
	and.b32  	%r1440, %r1508, %r1437;
	shl.b32 	%r1441, %r1440, 1;
	and.b32  	%r1442, %r1441, %r1439;
	and.b32  	%r1443, %r1442, %r1508;
	and.b32  	%r1444, %r299, %r1443;
	setp.ne.s32 	%p86, %r1444, 0;
	@%p86 bra 	$L__BB5_122;
	ld.volatile.global.u32 	%r1445, [match_count];
	setp.ge.u32 	%p87, %r1445, %r300;
	@%p87 bra 	$L__BB5_122;
	shl.b32 	%r1446, %r301, 4;
	add.s32 	%r339, %r1566, %r1446;
	setp.gt.u32 	%p88, %r339, %r302;
	@%p88 bra 	$L__BB5_122;
	atom.global.add.u32 	%r1447, [match_count], 1;
	mul.wide.u32 	%rd181, %r1447, 4;
	add.s64 	%rd182, %rd7, %rd181;
	st.global.u32 	[%rd182], %r339;
$L__BB5_122:
	ret;

}
	// .globl	_Z13agrepKernel32ILj6EEvv
.visible .entry _Z13agrepKernel32ILj6EEvv()
{
	.reg .pred 	%p<89>;
	.reg .b32 	%r<1790>;
	.reg .b64 	%rd<183>;

	mov.u32 	%r1, %ctaid.x;
	shl.b32 	%r2, %r1, 15;
	mov.u32 	%r3, %tid.x;
	or.b32  	%r4, %r2, %r3;
	mad.lo.s32 	%r5, %r3, 255, %r4;
	ld.const.u32 	%r6, [overlapping_scodon_count];
	setp.eq.s32 	%p1, %r6, 1;
	mov.b32 	%r1678, 0;
	mov.b32 	%r1728, -1;
	mov.b32 	%r1727, -2;
	mov.b32 	%r1726, -4;
	mov.b32 	%r1725, -8;
	mov.b32 	%r1724, -16;
	mov.b32 	%r1723, -32;
	mov.b32 	%r1698, -64;
	ld.const.u64 	%rd1, [scodon];
	@%p1 bra 	$L__BB6_5;
	cvta.to.global.u64 	%rd2, %rd1;
	add.s32 	%r1678, %r6, -1;
	mov.b32 	%r1662, 0;
	mov.b32 	%r1728, -1;
	mov.b32 	%r1727, -2;
	mov.b32 	%r1726, -4;
	mov.b32 	%r1725, -8;
	mov.b32 	%r1724, -16;
	mov.b32 	%r1723, -32;
	mov.b32 	%r1698, -64;
	mov.u64 	%rd12, mask_array_32;
$L__BB6_2:
	shl.b32 	%r396, %r1662, 7;
	add.s32 	%r397, %r396, %r4;
	mul.wide.u32 	%rd8, %r397, 4;
	add.s64 	%rd9, %rd2, %rd8;
	ld.global.u32 	%r16, [%rd9];
	mov.b32 	%r1670, 0;
$L__BB6_3:
	shl.b32 	%r398, %r1670, 1;
	shr.u32 	%r399, %r16, %r398;
	shl.b32 	%r400, %r399, 2;
	cvt.u64.u32 	%rd10, %r400;
	and.b64  	%rd11, %rd10, 12;
	add.s64 	%rd13, %rd12, %rd11;
	ld.const.u32 	%r401, [%rd13];
	shl.b32 	%r402, %r1728, 1;
	or.b32  	%r403, %r402, %r401;
	shl.b32 	%r404, %r1727, 1;
	or.b32  	%r405, %r404, %r401;
	and.b32  	%r406, %r1728, %r403;
	shl.b32 	%r407, %r406, 1;
	and.b32  	%r408, %r407, %r405;
	and.b32  	%r409, %r408, %r1728;
	shl.b32 	%r410, %r1726, 1;
	or.b32  	%r411, %r410, %r401;
	and.b32  	%r412, %r1727, %r409;
	shl.b32 	%r413, %r412, 1;
	and.b32  	%r414, %r413, %r411;
	and.b32  	%r415, %r414, %r1727;
	shl.b32 	%r416, %r1725, 1;
	or.b32  	%r417, %r416, %r401;
	and.b32  	%r418, %r1726, %r415;
	shl.b32 	%r419, %r418, 1;
	and.b32  	%r420, %r419, %r417;
	and.b32  	%r421, %r420, %r1726;
	shl.b32 	%r422, %r1724, 1;
	or.b32  	%r423, %r422, %r401;
	and.b32  	%r424, %r1725, %r421;
	shl.b32 	%r425, %r424, 1;
	and.b32  	%r426, %r425, %r423;
	and.b32  	%r427, %r426, %r1725;
	shl.b32 	%r428, %r1723, 1;
	or.b32  	%r429, %r428, %r401;
	and.b32  	%r430, %r1724, %r427;
	shl.b32 	%r431, %r430, 1;
	and.b32  	%r432, %r431, %r429;
	and.b32  	%r433, %r432, %r1724;
	shl.b32 	%r434, %r1698, 1;
	or.b32  	%r435, %r434, %r401;
	and.b32  	%r436, %r1723, %r433;
	shl.b32 	%r437, %r436, 1;
	and.b32  	%r438, %r437, %r435;
	and.b32  	%r439, %r438, %r1723;
	add.s32 	%r440, %r398, 2;
	shr.u32 	%r441, %r16, %r440;
	shl.b32 	%r442, %r441, 2;
	cvt.u64.u32 	%rd14, %r442;
	and.b64  	%rd15, %rd14, 12;
	add.s64 	%rd16, %rd12, %rd15;
	ld.const.u32 	%r443, [%rd16];
	shl.b32 	%r444, %r403, 1;
	or.b32  	%r445, %r444, %r443;
	shl.b32 	%r446, %r409, 1;
	or.b32  	%r447, %r446, %r443;
	and.b32  	%r448, %r403, %r445;
	shl.b32 	%r449, %r448, 1;
	and.b32  	%r450, %r449, %r447;
	and.b32  	%r451, %r450, %r403;
	shl.b32 	%r452, %r415, 1;
	or.b32  	%r453, %r452, %r443;
	and.b32  	%r454, %r409, %r451;
	shl.b32 	%r455, %r454, 1;
	and.b32  	%r456, %r455, %r453;
	and.b32  	%r457, %r456, %r409;
	shl.b32 	%r458, %r421, 1;
	or.b32  	%r459, %r458, %r443;
	and.b32  	%r460, %r415, %r457;
	shl.b32 	%r461, %r460, 1;
	and.b32  	%r462, %r461, %r459;
	and.b32  	%r463, %r462, %r415;
	shl.b32 	%r464, %r427, 1;
	or.b32  	%r465, %r464, %r443;
	and.b32  	%r466, %r421, %r463;
	shl.b32 	%r467, %r466, 1;
	and.b32  	%r468, %r467, %r465;
	and.b32  	%r469, %r468, %r421;
	shl.b32 	%r470, %r433, 1;
	or.b32  	%r471, %r470, %r443;
	and.b32  	%r472, %r427, %r469;
	shl.b32 	%r473, %r472, 1;
	and.b32  	%r474, %r473, %r471;
	and.b32  	%r475, %r474, %r427;
	shl.b32 	%r476, %r439, 1;
	or.b32  	%r477, %r476, %r443;
	and.b32  	%r478, %r433, %r475;
	shl.b32 	%r479, %r478, 1;
	and.b32  	%r480, %r479, %r477;
	and.b32  	%r481, %r480, %r433;
	add.s32 	%r482, %r398, 4;
	shr.u32 	%r483, %r16, %r482;
	shl.b32 	%r484, %r483, 2;
	cvt.u64.u32 	%rd17, %r484;
	and.b64  	%rd18, %rd17, 12;
	add.s64 	%rd19, %rd12, %rd18;
	ld.const.u32 	%r485, [%rd19];
	shl.b32 	%r486, %r445, 1;
	or.b32  	%r487, %r486, %r485;
	shl.b32 	%r488, %r451, 1;
	or.b32  	%r489, %r488, %r485;
	and.b32  	%r490, %r445, %r487;
	shl.b32 	%r491, %r490, 1;
	and.b32  	%r492, %r491, %r489;
	and.b32  	%r493, %r492, %r445;
	shl.b32 	%r494, %r457, 1;
	or.b32  	%r495, %r494, %r485;
	and.b32  	%r496, %r451, %r493;
	shl.b32 	%r497, %r496, 1;
	and.b32  	%r498, %r497, %r495;
	and.b32  	%r499, %r498, %r451;
	shl.b32 	%r500, %r463, 1;
	or.b32  	%r501, %r500, %r485;
	and.b32  	%r502, %r457, %r499;
	shl.b32 	%r503, %r502, 1;
	and.b32  	%r504, %r503, %r501;
	and.b32  	%r505, %r504, %r457;
	shl.b32 	%r506, %r469, 1;
	or.b32  	%r507, %r506, %r485;
	and.b32  	%r508, %r463, %r505;
	shl.b32 	%r509, %r508, 1;
	and.b32  	%r510, %r509, %r507;
	and.b32  	%r511, %r510, %r463;
	shl.b32 	%r512, %r475, 1;
	or.b32  	%r513, %r512, %r485;
	and.b32  	%r514, %r469, %r511;
	shl.b32 	%r515, %r514, 1;
	and.b32  	%r516, %r515, %r513;
	and.b32  	%r517, %r516, %r469;
	shl.b32 	%r518, %r481, 1;
	or.b32  	%r519, %r518, %r485;
	and.b32  	%r520, %r475, %r517;
	shl.b32 	%r521, %r520, 1;
	and.b32  	%r522, %r521, %r519;
	and.b32  	%r523, %r522, %r475;
	add.s32 	%r524, %r398, 6;
	shr.u32 	%r525, %r16, %r524;
	shl.b32 	%r526, %r525, 2;
	cvt.u64.u32 	%rd20, %r526;
	and.b64  	%rd21, %rd20, 12;
	add.s64 	%rd22, %rd12, %rd21;
	ld.const.u32 	%r527, [%rd22];
	shl.b32 	%r528, %r487, 1;
	or.b32  	%r1728, %r528, %r527;
	shl.b32 	%r529, %r493, 1;
	or.b32  	%r530, %r529, %r527;
	and.b32  	%r531, %r487, %r1728;
	shl.b32 	%r532, %r531, 1;
	and.b32  	%r533, %r532, %r530;
	and.b32  	%r1727, %r533, %r487;
	shl.b32 	%r534, %r499, 1;
	or.b32  	%r535, %r534, %r527;
	and.b32  	%r536, %r493, %r1727;
	shl.b32 	%r537, %r536, 1;
	and.b32  	%r538, %r537, %r535;
	and.b32  	%r1726, %r538, %r493;
	shl.b32 	%r539, %r505, 1;
	or.b32  	%r540, %r539, %r527;
	and.b32  	%r541, %r499, %r1726;
	shl.b32 	%r542, %r541, 1;
	and.b32  	%r543, %r542, %r540;
	and.b32  	%r1725, %r543, %r499;
	shl.b32 	%r544, %r511, 1;
	or.b32  	%r545, %r544, %r527;
	and.b32  	%r546, %r505, %r1725;
	shl.b32 	%r547, %r546, 1;
	and.b32  	%r548, %r547, %r545;
	and.b32  	%r1724, %r548, %r505;
	shl.b32 	%r549, %r517, 1;
	or.b32  	%r550, %r549, %r527;
	and.b32  	%r551, %r511, %r1724;
	shl.b32 	%r552, %r551, 1;
	and.b32  	%r553, %r552, %r550;
	and.b32  	%r1723, %r553, %r511;
	shl.b32 	%r554, %r523, 1;
	or.b32  	%r555, %r554, %r527;
	and.b32  	%r556, %r517, %r1723;
	shl.b32 	%r557, %r556, 1;
	and.b32  	%r558, %r557, %r555;
	and.b32  	%r1698, %r558, %r517;
	sub.s32 	%r1670, %r482, %r1670;
	setp.ne.s32 	%p2, %r1670, 16;
	@%p2 bra 	$L__BB6_3;
	shl.b32 	%r559, %r3, 2;
	mov.u32 	%r560, scodon_header;
	add.s32 	%r561, %r560, %r559;
	shl.b32 	%r562, %r1662, 9;
	add.s32 	%r563, %r561, %r562;
	st.shared.u32 	[%r563], %r16;
	add.s32 	%r1662, %r1662, 1;
	setp.ne.s32 	%p3, %r1662, %r1678;
	@%p3 bra 	$L__BB6_2;
$L__BB6_5:
	cvta.to.global.u64 	%rd3, %rd1;
	shl.b32 	%r565, %r1678, 7;
	add.s32 	%r566, %r565, %r4;
	mul.wide.u32 	%rd23, %r566, 4;
	add.s64 	%rd24, %rd3, %rd23;
	ld.global.u32 	%r42, [%rd24];
	ld.const.u32 	%r567, [overlapping_character_count];
	add.s32 	%r43, %r567, 16;
	shl.b32 	%r44, %r6, 4;
	setp.eq.s32 	%p4, %r43, %r44;
	mov.b32 	%r1705, 0;
	@%p4 bra 	$L__BB6_12;
	sub.s32 	%r570, %r43, %r44;
	max.u32 	%r45, %r570, 1;
	and.b32  	%r46, %r45, 3;
	setp.lt.u32 	%p5, %r570, 4;
	mov.b32 	%r1705, 0;
	@%p5 bra 	$L__BB6_9;
	and.b32  	%r1705, %r45, -4;
	mov.b32 	%r1713, 0;
	mov.u64 	%rd27, mask_array_32;
$L__BB6_8:
	shl.b32 	%r572, %r1713, 1;
	shr.u32 	%r573, %r42, %r572;
	shl.b32 	%r574, %r573, 2;
	cvt.u64.u32 	%rd25, %r574;
	and.b64  	%rd26, %rd25, 12;
	add.s64 	%rd28, %rd27, %rd26;
	ld.const.u32 	%r575, [%rd28];
	shl.b32 	%r576, %r1728, 1;
	or.b32  	%r577, %r576, %r575;
	shl.b32 	%r578, %r1727, 1;
	or.b32  	%r579, %r578, %r575;
	and.b32  	%r580, %r1728, %r577;
	shl.b32 	%r581, %r580, 1;
	and.b32  	%r582, %r581, %r579;
	and.b32  	%r583, %r582, %r1728;
	shl.b32 	%r584, %r1726, 1;
	or.b32  	%r585, %r584, %r575;
	and.b32  	%r586, %r1727, %r583;
	shl.b32 	%r587, %r586, 1;
	and.b32  	%r588, %r587, %r585;
	and.b32  	%r589, %r588, %r1727;
	shl.b32 	%r590, %r1725, 1;
	or.b32  	%r591, %r590, %r575;
	and.b32  	%r592, %r1726, %r589;
	shl.b32 	%r593, %r592, 1;
	and.b32  	%r594, %r593, %r591;
	and.b32  	%r595, %r594, %r1726;
	shl.b32 	%r596, %r1724, 1;
	or.b32  	%r597, %r596, %r575;
	and.b32  	%r598, %r1725, %r595;
	shl.b32 	%r599, %r598, 1;
	and.b32  	%r600, %r599, %r597;
	and.b32  	%r601, %r600, %r1725;
	shl.b32 	%r602, %r1723, 1;
	or.b32  	%r603, %r602, %r575;
	and.b32  	%r604, %r1724, %r601;
	shl.b32 	%r605, %r604, 1;
	and.b32  	%r606, %r605, %r603;
	and.b32  	%r607, %r606, %r1724;
	shl.b32 	%r608, %r1698, 1;
	or.b32  	%r609, %r608, %r575;
	and.b32  	%r610, %r1723, %r607;
	shl.b32 	%r611, %r610, 1;
	and.b32  	%r612, %r611, %r609;
	and.b32  	%r613, %r612, %r1723;
	add.s32 	%r614, %r572, 2;
	shr.u32 	%r615, %r42, %r614;
	shl.b32 	%r616, %r615, 2;
	cvt.u64.u32 	%rd29, %r616;
	and.b64  	%rd30, %rd29, 12;
	add.s64 	%rd31, %rd27, %rd30;
	ld.const.u32 	%r617, [%rd31];
	shl.b32 	%r618, %r577, 1;
	or.b32  	%r619, %r618, %r617;
	shl.b32 	%r620, %r583, 1;
	or.b32  	%r621, %r620, %r617;
	and.b32  	%r622, %r577, %r619;
	shl.b32 	%r623, %r622, 1;
	and.b32  	%r624, %r623, %r621;
	and.b32  	%r625, %r624, %r577;
	shl.b32 	%r626, %r589, 1;
	or.b32  	%r627, %r626, %r617;
	and.b32  	%r628, %r583, %r625;
	shl.b32 	%r629, %r628, 1;
	and.b32  	%r630, %r629, %r627;
	and.b32  	%r631, %r630, %r583;
	shl.b32 	%r632, %r595, 1;
	or.b32  	%r633, %r632, %r617;
	and.b32  	%r634, %r589, %r631;
	shl.b32 	%r635, %r634, 1;
	and.b32  	%r636, %r635, %r633;
	and.b32  	%r637, %r636, %r589;
	shl.b32 	%r638, %r601, 1;
	or.b32  	%r639, %r638, %r617;
	and.b32  	%r640, %r595, %r637;
	shl.b32 	%r641, %r640, 1;
	and.b32  	%r642, %r641, %r639;
	and.b32  	%r643, %r642, %r595;
	shl.b32 	%r644, %r607, 1;
	or.b32  	%r645, %r644, %r617;
	and.b32  	%r646, %r601, %r643;
	shl.b32 	%r647, %r646, 1;
	and.b32  	%r648, %r647, %r645;
	and.b32  	%r649, %r648, %r601;
	shl.b32 	%r650, %r613, 1;
	or.b32  	%r651, %r650, %r617;
	and.b32  	%r652, %r607, %r649;
	shl.b32 	%r653, %r652, 1;
	and.b32  	%r654, %r653, %r651;
	and.b32  	%r655, %r654, %r607;
	add.s32 	%r656, %r572, 4;
	shr.u32 	%r657, %r42, %r656;
	shl.b32 	%r658, %r657, 2;
	cvt.u64.u32 	%rd32, %r658;
	and.b64  	%rd33, %rd32, 12;
	add.s64 	%rd34, %rd27, %rd33;
	ld.const.u32 	%r659, [%rd34];
	shl.b32 	%r660, %r619, 1;
	or.b32  	%r661, %r660, %r659;
	shl.b32 	%r662, %r625, 1;
	or.b32  	%r663, %r662, %r659;
	and.b32  	%r664, %r619, %r661;
	shl.b32 	%r665, %r664, 1;
	and.b32  	%r666, %r665, %r663;
	and.b32  	%r667, %r666, %r619;
	shl.b32 	%r668, %r631, 1;
	or.b32  	%r669, %r668, %r659;
	and.b32  	%r670, %r625, %r667;
	shl.b32 	%r671, %r670, 1;
	and.b32  	%r672, %r671, %r669;
	and.b32  	%r673, %r672, %r625;
	shl.b32 	%r674, %r637, 1;
	or.b32  	%r675, %r674, %r659;
	and.b32  	%r676, %r631, %r673;
	shl.b32 	%r677, %r676, 1;
	and.b32  	%r678, %r677, %r675;
	and.b32  	%r679, %r678, %r631;
	shl.b32 	%r680, %r643, 1;
	or.b32  	%r681, %r680, %r659;
	and.b32  	%r682, %r637, %r679;
	shl.b32 	%r683, %r682, 1;
	and.b32  	%r684, %r683, %r681;
	and.b32  	%r685, %r684, %r637;
	shl.b32 	%r686, %r649, 1;
	or.b32  	%r687, %r686, %r659;
	and.b32  	%r688, %r643, %r685;
	shl.b32 	%r689, %r688, 1;
	and.b32  	%r690, %r689, %r687;
	and.b32  	%r691, %r690, %r643;
	shl.b32 	%r692, %r655, 1;
	or.b32  	%r693, %r692, %r659;
	and.b32  	%r694, %r649, %r691;
	shl.b32 	%r695, %r694, 1;
	and.b32  	%r696, %r695, %r693;
	and.b32  	%r697, %r696, %r649;
	add.s32 	%r698, %r572, 6;
	shr.u32 	%r699, %r42, %r698;
	shl.b32 	%r700, %r699, 2;
	cvt.u64.u32 	%rd35, %r700;
	and.b64  	%rd36, %rd35, 12;
	add.s64 	%rd37, %rd27, %rd36;
	ld.const.u32 	%r701, [%rd37];
	shl.b32 	%r702, %r661, 1;
	or.b32  	%r1728, %r702, %r701;
	shl.b32 	%r703, %r667, 1;
	or.b32  	%r704, %r703, %r701;
	and.b32  	%r705, %r661, %r1728;
	shl.b32 	%r706, %r705, 1;
	and.b32  	%r707, %r706, %r704;
	and.b32  	%r1727, %r707, %r661;
	shl.b32 	%r708, %r673, 1;
	or.b32  	%r709, %r708, %r701;
	and.b32  	%r710, %r667, %r1727;
	shl.b32 	%r711, %r710, 1;
	and.b32  	%r712, %r711, %r709;
	and.b32  	%r1726, %r712, %r667;
	shl.b32 	%r713, %r679, 1;
	or.b32  	%r714, %r713, %r701;
	and.b32  	%r715, %r673, %r1726;
	shl.b32 	%r716, %r715, 1;
	and.b32  	%r717, %r716, %r714;
	and.b32  	%r1725, %r717, %r673;
	shl.b32 	%r718, %r685, 1;
	or.b32  	%r719, %r718, %r701;
	and.b32  	%r720, %r679, %r1725;
	shl.b32 	%r721, %r720, 1;
	and.b32  	%r722, %r721, %r719;
	and.b32  	%r1724, %r722, %r679;
	shl.b32 	%r723, %r691, 1;
	or.b32  	%r724, %r723, %r701;
	and.b32  	%r725, %r685, %r1724;
	shl.b32 	%r726, %r725, 1;
	and.b32  	%r727, %r726, %r724;
	and.b32  	%r1723, %r727, %r685;
	shl.b32 	%r728, %r697, 1;
	or.b32  	%r729, %r728, %r701;
	and.b32  	%r730, %r691, %r1723;
	shl.b32 	%r731, %r730, 1;
	and.b32  	%r732, %r731, %r729;
	and.b32  	%r1698, %r732, %r691;
	sub.s32 	%r1713, %r656, %r1713;
	setp.eq.s32 	%p6, %r1713, %r1705;
	@%p6 bra 	$L__BB6_9;
	bra.uni 	$L__BB6_8;
$L__BB6_9:
	setp.eq.s32 	%p7, %r46, 0;
	@%p7 bra 	$L__BB6_12;
	mov.b32 	%r1697, 0;
	mov.u64 	%rd40, mask_array_32;
	mov.u32 	%r1690, %r1723;
	mov.u32 	%r1691, %r1724;
	mov.u32 	%r1692, %r1725;
	mov.u32 	%r1693, %r1726;
	mov.u32 	%r1694, %r1727;
	mov.u32 	%r1695, %r1728;
$L__BB6_11:
	.pragma "nounroll";
	shl.b32 	%r734, %r1705, 1;
	shr.u32 	%r735, %r42, %r734;
	shl.b32 	%r736, %r735, 2;
	cvt.u64.u32 	%rd38, %r736;
	and.b64  	%rd39, %rd38, 12;
	add.s64 	%rd41, %rd40, %rd39;
	ld.const.u32 	%r737, [%rd41];
	shl.b32 	%r738, %r1695, 1;
	or.b32  	%r1728, %r738, %r737;
	shl.b32 	%r739, %r1694, 1;
	or.b32  	%r740, %r739, %r737;
	and.b32  	%r741, %r1695, %r1728;
	shl.b32 	%r742, %r741, 1;
	and.b32  	%r743, %r742, %r740;
	and.b32  	%r1727, %r743, %r1695;
	shl.b32 	%r744, %r1693, 1;
	or.b32  	%r745, %r744, %r737;
	and.b32  	%r746, %r1694, %r1727;
	shl.b32 	%r747, %r746, 1;
	and.b32  	%r748, %r747, %r745;
	and.b32  	%r1726, %r748, %r1694;
	shl.b32 	%r749, %r1692, 1;
	or.b32  	%r750, %r749, %r737;
	and.b32  	%r751, %r1693, %r1726;
	shl.b32 	%r752, %r751, 1;
	and.b32  	%r753, %r752, %r750;
	and.b32  	%r1725, %r753, %r1693;
	shl.b32 	%r754, %r1691, 1;
	or.b32  	%r755, %r754, %r737;
	and.b32  	%r756, %r1692, %r1725;
	shl.b32 	%r757, %r756, 1;
	and.b32  	%r758, %r757, %r755;
	and.b32  	%r1724, %r758, %r1692;
	shl.b32 	%r759, %r1690, 1;
	or.b32  	%r760, %r759, %r737;
	and.b32  	%r761, %r1691, %r1724;
	shl.b32 	%r762, %r761, 1;
	and.b32  	%r763, %r762, %r760;
	and.b32  	%r1723, %r763, %r1691;
	shl.b32 	%r764, %r1698, 1;
	or.b32  	%r765, %r764, %r737;
	and.b32  	%r766, %r1690, %r1723;
	shl.b32 	%r767, %r766, 1;
	and.b32  	%r768, %r767, %r765;
	and.b32  	%r1698, %r768, %r1690;
	add.s32 	%r1705, %r1705, 1;
	add.s32 	%r1697, %r1697, 1;
	setp.ne.s32 	%p8, %r1697, %r46;
	mov.u32 	%r1690, %r1723;
	mov.u32 	%r1691, %r1724;
	mov.u32 	%r1692, %r1725;
	mov.u32 	%r1693, %r1726;
	mov.u32 	%r1694, %r1727;
	mov.u32 	%r1695, %r1728;
	@%p8 bra 	$L__BB6_11;
$L__BB6_12:
	setp.gt.u32 	%p9, %r1705, 15;
	@%p9 bra 	$L__BB6_19;
	ld.const.u32 	%r84, [test_bit_32];
	ld.const.u32 	%r85, [max_match_count];
	add.s32 	%r769, %r1678, %r5;
	shl.b32 	%r86, %r769, 4;
	ld.const.u32 	%r87, [character_count];
	ld.const.u64 	%rd42, [match];
	cvta.to.global.u64 	%rd4, %rd42;
	mov.u64 	%rd45, mask_array_32;
$L__BB6_14:
	mov.u32 	%r110, %r1728;
	mov.u32 	%r109, %r1727;
	mov.u32 	%r108, %r1726;
	mov.u32 	%r107, %r1725;
	mov.u32 	%r106, %r1724;
	mov.u32 	%r105, %r1723;
	shl.b32 	%r770, %r1705, 1;
	shr.u32 	%r771, %r42, %r770;
	shl.b32 	%r772, %r771, 2;
	cvt.u64.u32 	%rd43, %r772;
	and.b64  	%rd44, %rd43, 12;
	add.s64 	%rd46, %rd45, %rd44;
	ld.const.u32 	%r773, [%rd46];
	shl.b32 	%r774, %r110, 1;
	or.b32  	%r1728, %r774, %r773;
	shl.b32 	%r775, %r109, 1;
	or.b32  	%r776, %r775, %r773;
	and.b32  	%r777, %r110, %r1728;
	shl.b32 	%r778, %r777, 1;
	and.b32  	%r779, %r778, %r776;
	and.b32  	%r1727, %r779, %r110;
	shl.b32 	%r780, %r108, 1;
	or.b32  	%r781, %r780, %r773;
	and.b32  	%r782, %r109, %r1727;
	shl.b32 	%r783, %r782, 1;
	and.b32  	%r784, %r783, %r781;
	and.b32  	%r1726, %r784, %r109;
	shl.b32 	%r785, %r107, 1;
	or.b32  	%r786, %r785, %r773;
	and.b32  	%r787, %r108, %r1726;
	shl.b32 	%r788, %r787, 1;
	and.b32  	%r789, %r788, %r786;
	and.b32  	%r1725, %r789, %r108;
	shl.b32 	%r790, %r106, 1;
	or.b32  	%r791, %r790, %r773;
	and.b32  	%r792, %r107, %r1725;
	shl.b32 	%r793, %r792, 1;
	and.b32  	%r794, %r793, %r791;
	and.b32  	%r1724, %r794, %r107;
	shl.b32 	%r795, %r105, 1;
	or.b32  	%r796, %r795, %r773;
	and.b32  	%r797, %r106, %r1724;
	shl.b32 	%r798, %r797, 1;
	and.b32  	%r799, %r798, %r796;
	and.b32  	%r1723, %r799, %r106;
	shl.b32 	%r800, %r1698, 1;
	or.b32  	%r801, %r800, %r773;
	and.b32  	%r802, %r105, %r1723;
	shl.b32 	%r803, %r802, 1;
	and.b32  	%r804, %r803, %r801;
	and.b32  	%r1698, %r804, %r105;
	and.b32  	%r805, %r84, %r1698;
	setp.ne.s32 	%p10, %r805, 0;
	@%p10 bra 	$L__BB6_18;
	ld.volatile.global.u32 	%r806, [match_count];
	setp.ge.u32 	%p11, %r806, %r85;
	@%p11 bra 	$L__BB6_18;
	add.s32 	%r119, %r1705, %r86;
	setp.gt.u32 	%p12, %r119, %r87;
	@%p12 bra 	$L__BB6_18;
	atom.global.add.u32 	%r807, [match_count], 1;
	mul.wide.u32 	%rd47, %r807, 4;
	add.s64 	%rd48, %rd4, %rd47;
	st.global.u32 	[%rd48], %r119;
$L__BB6_18:
	add.s32 	%r1705, %r1705, 1;
	setp.ne.s32 	%p13, %r1705, 16;
	@%p13 bra 	$L__BB6_14;
$L__BB6_19:
	shl.b32 	%r808, %r1678, 9;
	mov.u32 	%r809, scodon_header;
	add.s32 	%r810, %r809, %r808;
	shl.b32 	%r811, %r3, 2;
	add.s32 	%r812, %r810, %r811;
	st.shared.u32 	[%r812], %r42;
	bar.sync 	0;
	add.s32 	%r1743, %r1678, 1;
	setp.gt.u32 	%p14, %r1743, 255;
	@%p14 bra 	$L__BB6_86;
	ld.const.u32 	%r129, [test_bit_32];
	ld.const.u32 	%r130, [max_match_count];
	ld.const.u32 	%r131, [character_count];
	ld.const.u64 	%rd49, [match];
	cvta.to.global.u64 	%rd5, %rd49;
	mov.u64 	%rd54, mask_array_32;
$L__BB6_21:
	shl.b32 	%r813, %r1743, 7;
	add.s32 	%r814, %r813, %r4;
	mul.wide.u32 	%rd50, %r814, 4;
	add.s64 	%rd51, %rd3, %rd50;
	ld.global.u32 	%r152, [%rd51];
	shl.b32 	%r815, %r152, 2;
	cvt.u64.u32 	%rd52, %r815;
	and.b64  	%rd53, %rd52, 12;
	add.s64 	%rd55, %rd54, %rd53;
	ld.const.u32 	%r816, [%rd55];
	shl.b32 	%r817, %r1728, 1;
	or.b32  	%r153, %r817, %r816;
	shl.b32 	%r818, %r1727, 1;
	or.b32  	%r819, %r818, %r816;
	and.b32  	%r820, %r1728, %r153;
	shl.b32 	%r821, %r820, 1;
	and.b32  	%r822, %r821, %r819;
	and.b32  	%r154, %r822, %r1728;
	shl.b32 	%r823, %r1726, 1;
	or.b32  	%r824, %r823, %r816;
	and.b32  	%r825, %r1727, %r154;
	shl.b32 	%r826, %r825, 1;
	and.b32  	%r827, %r826, %r824;
	and.b32  	%r155, %r827, %r1727;
	shl.b32 	%r828, %r1725, 1;
	or.b32  	%r829, %r828, %r816;
	and.b32  	%r830, %r1726, %r155;
	shl.b32 	%r831, %r830, 1;
	and.b32  	%r832, %r831, %r829;
	and.b32  	%r156, %r832, %r1726;
	shl.b32 	%r833, %r1724, 1;
	or.b32  	%r834, %r833, %r816;
	and.b32  	%r835, %r1725, %r156;
	shl.b32 	%r836, %r835, 1;
	and.b32  	%r837, %r836, %r834;
	and.b32  	%r157, %r837, %r1725;
	shl.b32 	%r838, %r1723, 1;
	or.b32  	%r839, %r838, %r816;
	and.b32  	%r840, %r1724, %r157;
	shl.b32 	%r841, %r840, 1;
	and.b32  	%r842, %r841, %r839;
	and.b32  	%r158, %r842, %r1724;
	shl.b32 	%r843, %r1698, 1;
	or.b32  	%r844, %r843, %r816;
	and.b32  	%r845, %r1723, %r158;
	shl.b32 	%r846, %r845, 1;
	and.b32  	%r847, %r846, %r844;
	and.b32  	%r159, %r847, %r1723;
	and.b32  	%r848, %r129, %r159;
	setp.ne.s32 	%p15, %r848, 0;
	@%p15 bra 	$L__BB6_25;
	ld.volatile.global.u32 	%r849, [match_count];
	setp.ge.u32 	%p16, %r849, %r130;
	@%p16 bra 	$L__BB6_25;
	add.s32 	%r850, %r1743, %r5;
	shl.b32 	%r160, %r850, 4;
	setp.gt.u32 	%p17, %r160, %r131;
	@%p17 bra 	$L__BB6_25;
	atom.global.add.u32 	%r851, [match_count], 1;
	mul.wide.u32 	%rd56, %r851, 4;
	add.s64 	%rd57, %rd5, %rd56;
	st.global.u32 	[%rd57], %r160;
$L__BB6_25:
	cvt.u64.u32 	%rd58, %r152;
	and.b64  	%rd59, %rd58, 12;
	add.s64 	%rd61, %rd54, %rd59;
	ld.const.u32 	%r852, [%rd61];
	shl.b32 	%r853, %r153, 1;
	or.b32  	%r161, %r853, %r852;
	shl.b32 	%r854, %r154, 1;
	or.b32  	%r855, %r854, %r852;
	and.b32  	%r856, %r153, %r161;
	shl.b32 	%r857, %r856, 1;
	and.b32  	%r858, %r857, %r855;
	and.b32  	%r162, %r858, %r153;
	shl.b32 	%r859, %r155, 1;
	or.b32  	%r860, %r859, %r852;
	and.b32  	%r861, %r154, %r162;
	shl.b32 	%r862, %r861, 1;
	and.b32  	%r863, %r862, %r860;
	and.b32  	%r163, %r863, %r154;
	shl.b32 	%r864, %r156, 1;
	or.b32  	%r865, %r864, %r852;
	and.b32  	%r866, %r155, %r163;
	shl.b32 	%r867, %r866, 1;
	and.b32  	%r868, %r867, %r865;
	and.b32  	%r164, %r868, %r155;
	shl.b32 	%r869, %r157, 1;
	or.b32  	%r870, %r869, %r852;
	and.b32  	%r871, %r156, %r164;
	shl.b32 	%r872, %r871, 1;
	and.b32  	%r873, %r872, %r870;
	and.b32  	%r165, %r873, %r156;
	shl.b32 	%r874, %r158, 1;
	or.b32  	%r875, %r874, %r852;
	and.b32  	%r876, %r157, %r165;
	shl.b32 	%r877, %r876, 1;
	and.b32  	%r878, %r877, %r875;
	and.b32  	%r166, %r878, %r157;
	shl.b32 	%r879, %r159, 1;
	or.b32  	%r880, %r879, %r852;
	and.b32  	%r881, %r158, %r166;
	shl.b32 	%r882, %r881, 1;
	and.b32  	%r883, %r882, %r880;
	and.b32  	%r167, %r883, %r158;
	and.b32  	%r884, %r129, %r167;
	setp.ne.s32 	%p18, %r884, 0;
	@%p18 bra 	$L__BB6_29;
	ld.volatile.global.u32 	%r885, [match_count];
	setp.ge.u32 	%p19, %r885, %r130;
	@%p19 bra 	$L__BB6_29;
	add.s32 	%r886, %r1743, %r5;
	shl.b32 	%r168, %r886, 4;
	setp.ge.u32 	%p20, %r168, %r131;
	@%p20 bra 	$L__BB6_29;
	add.s32 	%r887, %r168, 1;
	atom.global.add.u32 	%r888, [match_count], 1;
	mul.wide.u32 	%rd62, %r888, 4;
	add.s64 	%rd63, %rd5, %rd62;
	st.global.u32 	[%rd63], %r887;
$L__BB6_29:
	shr.u32 	%r889, %r152, 2;
	cvt.u64.u32 	%rd64, %r889;
	and.b64  	%rd65, %rd64, 12;
	add.s64 	%rd67, %rd54, %rd65;
	ld.const.u32 	%r890, [%rd67];
	shl.b32 	%r891, %r161, 1;
	or.b32  	%r169, %r891, %r890;
	shl.b32 	%r892, %r162, 1;
	or.b32  	%r893, %r892, %r890;
	and.b32  	%r894, %r161, %r169;
	shl.b32 	%r895, %r894, 1;
	and.b32  	%r896, %r895, %r893;
	and.b32  	%r170, %r896, %r161;
	shl.b32 	%r897, %r163, 1;
	or.b32  	%r898, %r897, %r890;
	and.b32  	%r899, %r162, %r170;
	shl.b32 	%r900, %r899, 1;
	and.b32  	%r901, %r900, %r898;
	and.b32  	%r171, %r901, %r162;
	shl.b32 	%r902, %r164, 1;
	or.b32  	%r903, %r902, %r890;
	and.b32  	%r904, %r163, %r171;
	shl.b32 	%r905, %r904, 1;
	and.b32  	%r906, %r905, %r903;
	and.b32  	%r172, %r906, %r163;
	shl.b32 	%r907, %r165, 1;
	or.b32  	%r908, %r907, %r890;
	and.b32  	%r909, %r164, %r172;
	shl.b32 	%r910, %r909, 1;
	and.b32  	%r911, %r910, %r908;
	and.b32  	%r173, %r911, %r164;
	shl.b32 	%r912, %r166, 1;
	or.b32  	%r913, %r912, %r890;
	and.b32  	%r914, %r165, %r173;
	shl.b32 	%r915, %r914, 1;
	and.b32  	%r916, %r915, %r913;
	and.b32  	%r174, %r916, %r165;
	shl.b32 	%r917, %r167, 1;
	or.b32  	%r918, %r917, %r890;
	and.b32  	%r919, %r166, %r174;
	shl.b32 	%r920, %r919, 1;
	and.b32  	%r921, %r920, %r918;
	and.b32  	%r175, %r921, %r166;
	and.b32  	%r922, %r129, %r175;
	setp.ne.s32 	%p21, %r922, 0;
	@%p21 bra 	$L__BB6_33;
	ld.volatile.global.u32 	%r923, [match_count];
	setp.ge.u32 	%p22, %r923, %r130;
	@%p22 bra 	$L__BB6_33;
	add.s32 	%r924, %r1743, %r5;
	shl.b32 	%r925, %r924, 4;
	or.b32  	%r176, %r925, 2;
	setp.gt.u32 	%p23, %r176, %r131;
	@%p23 bra 	$L__BB6_33;
	atom.global.add.u32 	%r926, [match_count], 1;
	mul.wide.u32 	%rd68, %r926, 4;
	add.s64 	%rd69, %rd5, %rd68;
	st.global.u32 	[%rd69], %r176;
$L__BB6_33:
	shr.u32 	%r927, %r152, 4;
	cvt.u64.u32 	%rd70, %r927;
	and.b64  	%rd71, %rd70, 12;
	add.s64 	%rd73, %rd54, %rd71;
	ld.const.u32 	%r928, [%rd73];
	shl.b32 	%r929, %r169, 1;
	or.b32  	%r177, %r929, %r928;
	shl.b32 	%r930, %r170, 1;
	or.b32  	%r931, %r930, %r928;
	and.b32  	%r932, %r169, %r177;
	shl.b32 	%r933, %r932, 1;
	and.b32  	%r934, %r933, %r931;
	and.b32  	%r178, %r934, %r169;
	shl.b32 	%r935, %r171, 1;
	or.b32  	%r936, %r935, %r928;
	and.b32  	%r937, %r170, %r178;
	shl.b32 	%r938, %r937, 1;
	and.b32  	%r939, %r938, %r936;
	and.b32  	%r179, %r939, %r170;
	shl.b32 	%r940, %r172, 1;
	or.b32  	%r941, %r940, %r928;
	and.b32  	%r942, %r171, %r179;
	shl.b32 	%r943, %r942, 1;
	and.b32  	%r944, %r943, %r941;
	and.b32  	%r180, %r944, %r171;
	shl.b32 	%r945, %r173, 1;
	or.b32  	%r946, %r945, %r928;
	and.b32  	%r947, %r172, %r180;
	shl.b32 	%r948, %r947, 1;
	and.b32  	%r949, %r948, %r946;
	and.b32  	%r181, %r949, %r172;
	shl.b32 	%r950, %r174, 1;
	or.b32  	%r951, %r950, %r928;
	and.b32  	%r952, %r173, %r181;
	shl.b32 	%r953, %r952, 1;
	and.b32  	%r954, %r953, %r951;
	and.b32  	%r182, %r954, %r173;
	shl.b32 	%r955, %r175, 1;
	or.b32  	%r956, %r955, %r928;
	and.b32  	%r957, %r174, %r182;
	shl.b32 	%r958, %r957, 1;
	and.b32  	%r959, %r958, %r956;
	and.b32  	%r183, %r959, %r174;
	and.b32  	%r960, %r129, %r183;
	setp.ne.s32 	%p24, %r960, 0;
	@%p24 bra 	$L__BB6_37;
	ld.volatile.global.u32 	%r961, [match_count];
	setp.ge.u32 	%p25, %r961, %r130;
	@%p25 bra 	$L__BB6_37;
	add.s32 	%r962, %r1743, %r5;
	shl.b32 	%r963, %r962, 4;
	or.b32  	%r184, %r963, 3;
	setp.gt.u32 	%p26, %r184, %r131;
	@%p26 bra 	$L__BB6_37;
	atom.global.add.u32 	%r964, [match_count], 1;
	mul.wide.u32 	%rd74, %r964, 4;
	add.s64 	%rd75, %rd5, %rd74;
	st.global.u32 	[%rd75], %r184;
$L__BB6_37:
	shr.u32 	%r965, %r152, 6;
	cvt.u64.u32 	%rd76, %r965;
	and.b64  	%rd77, %rd76, 12;
	add.s64 	%rd79, %rd54, %rd77;
	ld.const.u32 	%r966, [%rd79];
	shl.b32 	%r967, %r177, 1;
	or.b32  	%r185, %r967, %r966;
	shl.b32 	%r968, %r178, 1;
	or.b32  	%r969, %r968, %r966;
	and.b32  	%r970, %r177, %r185;
	shl.b32 	%r971, %r970, 1;
	and.b32  	%r972, %r971, %r969;
	and.b32  	%r186, %r972, %r177;
	shl.b32 	%r973, %r179, 1;
	or.b32  	%r974, %r973, %r966;
	and.b32  	%r975, %r178, %r186;
	shl.b32 	%r976, %r975, 1;
	and.b32  	%r977, %r976, %r974;
	and.b32  	%r187, %r977, %r178;
	shl.b32 	%r978, %r180, 1;
	or.b32  	%r979, %r978, %r966;
	and.b32  	%r980, %r179, %r187;
	shl.b32 	%r981, %r980, 1;
	and.b32  	%r982, %r981, %r979;
	and.b32  	%r188, %r982, %r179;
	shl.b32 	%r983, %r181, 1;
	or.b32  	%r984, %r983, %r966;
	and.b32  	%r985, %r180, %r188;
	shl.b32 	%r986, %r985, 1;
	and.b32  	%r987, %r986, %r984;
	and.b32  	%r189, %r987, %r180;
	shl.b32 	%r988, %r182, 1;
	or.b32  	%r989, %r988, %r966;
	and.b32  	%r990, %r181, %r189;
	shl.b32 	%r991, %r990, 1;
	and.b32  	%r992, %r991, %r989;
	and.b32  	%r190, %r992, %r181;
	shl.b32 	%r993, %r183, 1;
	or.b32  	%r994, %r993, %r966;
	and.b32  	%r995, %r182, %r190;
	shl.b32 	%r996, %r995, 1;
	and.b32  	%r997, %r996, %r994;
	and.b32  	%r191, %r997, %r182;
	and.b32  	%r998, %r129, %r191;
	setp.ne.s32 	%p27, %r998, 0;
	@%p27 bra 	$L__BB6_41;
	ld.volatile.global.u32 	%r999, [match_count];
	setp.ge.u32 	%p28, %r999, %r130;
	@%p28 bra 	$L__BB6_41;
	add.s32 	%r1000, %r1743, %r5;
	shl.b32 	%r1001, %r1000, 4;
	or.b32  	%r192, %r1001, 4;
	setp.gt.u32 	%p29, %r192, %r131;
	@%p29 bra 	$L__BB6_41;
	atom.global.add.u32 	%r1002, [match_count], 1;
	mul.wide.u32 	%rd80, %r1002, 4;
	add.s64 	%rd81, %rd5, %rd80;
	st.global.u32 	[%rd81], %r192;
$L__BB6_41:
	shr.u32 	%r1003, %r152, 8;
	cvt.u64.u32 	%rd82, %r1003;
	and.b64  	%rd83, %rd82, 12;
	add.s64 	%rd85, %rd54, %rd83;
	ld.const.u32 	%r1004, [%rd85];
	shl.b32 	%r1005, %r185, 1;
	or.b32  	%r193, %r1005, %r1004;
	shl.b32 	%r1006, %r186, 1;
	or.b32  	%r1007, %r1006, %r1004;
	and.b32  	%r1008, %r185, %r193;
	shl.b32 	%r1009, %r1008, 1;
	and.b32  	%r1010, %r1009, %r1007;
	and.b32  	%r194, %r1010, %r185;
	shl.b32 	%r1011, %r187, 1;
	or.b32  	%r1012, %r1011, %r1004;
	and.b32  	%r1013, %r186, %r194;
	shl.b32 	%r1014, %r1013, 1;
	and.b32  	%r1015, %r1014, %r1012;
	and.b32  	%r195, %r1015, %r186;
	shl.b32 	%r1016, %r188, 1;
	or.b32  	%r1017, %r1016, %r1004;
	and.b32  	%r1018, %r187, %r195;
	shl.b32 	%r1019, %r1018, 1;
	and.b32  	%r1020, %r1019, %r1017;
	and.b32  	%r196, %r1020, %r187;
	shl.b32 	%r1021, %r189, 1;
	or.b32  	%r1022, %r1021, %r1004;
	and.b32  	%r1023, %r188, %r196;
	shl.b32 	%r1024, %r1023, 1;
	and.b32  	%r1025, %r1024, %r1022;
	and.b32  	%r197, %r1025, %r188;
	shl.b32 	%r1026, %r190, 1;
	or.b32  	%r1027, %r1026, %r1004;
	and.b32  	%r1028, %r189, %r197;
	shl.b32 	%r1029, %r1028, 1;
	and.b32  	%r1030, %r1029, %r1027;
	and.b32  	%r198, %r1030, %r189;
	shl.b32 	%r1031, %r191, 1;
	or.b32  	%r1032, %r1031, %r1004;
	and.b32  	%r1033, %r190, %r198;
	shl.b32 	%r1034, %r1033, 1;
	and.b32  	%r1035, %r1034, %r1032;
	and.b32  	%r199, %r1035, %r190;
	and.b32  	%r1036, %r129, %r199;
	setp.ne.s32 	%p30, %r1036, 0;
	@%p30 bra 	$L__BB6_45;
	ld.volatile.global.u32 	%r1037, [match_count];
	setp.ge.u32 	%p31, %r1037, %r130;
	@%p31 bra 	$L__BB6_45;
	add.s32 	%r1038, %r1743, %r5;
	shl.b32 	%r1039, %r1038, 4;
	or.b32  	%r200, %r1039, 5;
	setp.gt.u32 	%p32, %r200, %r131;
	@%p32 bra 	$L__BB6_45;
	atom.global.add.u32 	%r1040, [match_count], 1;
	mul.wide.u32 	%rd86, %r1040, 4;
	add.s64 	%rd87, %rd5, %rd86;
	st.global.u32 	[%rd87], %r200;
$L__BB6_45:
	shr.u32 	%r1041, %r152, 10;
	cvt.u64.u32 	%rd88, %r1041;
	and.b64  	%rd89, %rd88, 12;
	add.s64 	%rd91, %rd54, %rd89;
	ld.const.u32 	%r1042, [%rd91];
	shl.b32 	%r1043, %r193, 1;
	or.b32  	%r201, %r1043, %r1042;
	shl.b32 	%r1044, %r194, 1;
	or.b32  	%r1045, %r1044, %r1042;
	and.b32  	%r1046, %r193, %r201;
	shl.b32 	%r1047, %r1046, 1;
	and.b32  	%r1048, %r1047, %r1045;
	and.b32  	%r202, %r1048, %r193;
	shl.b32 	%r1049, %r195, 1;
	or.b32  	%r1050, %r1049, %r1042;
	and.b32  	%r1051, %r194, %r202;
	shl.b32 	%r1052, %r1051, 1;
	and.b32  	%r1053, %r1052, %r1050;
	and.b32  	%r203, %r1053, %r194;
	shl.b32 	%r1054, %r196, 1;
	or.b32  	%r1055, %r1054, %r1042;
	and.b32  	%r1056, %r195, %r203;
	shl.b32 	%r1057, %r1056, 1;
	and.b32  	%r1058, %r1057, %r1055;
	and.b32  	%r204, %r1058, %r195;
	shl.b32 	%r1059, %r197, 1;
	or.b32  	%r1060, %r1059, %r1042;
	and.b32  	%r1061, %r196, %r204;
	shl.b32 	%r1062, %r1061, 1;
	and.b32  	%r1063, %r1062, %r1060;
	and.b32  	%r205, %r1063, %r196;
	shl.b32 	%r1064, %r198, 1;
	or.b32  	%r1065, %r1064, %r1042;
	and.b32  	%r1066, %r197, %r205;
	shl.b32 	%r1067, %r1066, 1;
	and.b32  	%r1068, %r1067, %r1065;
	and.b32  	%r206, %r1068, %r197;
	shl.b32 	%r1069, %r199, 1;
	or.b32  	%r1070, %r1069, %r1042;
	and.b32  	%r1071, %r198, %r206;
	shl.b32 	%r1072, %r1071, 1;
	and.b32  	%r1073, %r1072, %r1070;
	and.b32  	%r207, %r1073, %r198;
	and.b32  	%r1074, %r129, %r207;
	setp.ne.s32 	%p33, %r1074, 0;
	@%p33 bra 	$L__BB6_49;
	ld.volatile.global.u32 	%r1075, [match_count];
	setp.ge.u32 	%p34, %r1075, %r130;
	@%p34 bra 	$L__BB6_49;
	add.s32 	%r1076, %r1743, %r5;
	shl.b32 	%r1077, %r1076, 4;
	or.b32  	%r208, %r1077, 6;
	setp.gt.u32 	%p35, %r208, %r131;
	@%p35 bra 	$L__BB6_49;
	atom.global.add.u32 	%r1078, [match_count], 1;
	mul.wide.u32 	%rd92, %r1078, 4;
	add.s64 	%rd93, %rd5, %rd92;
	st.global.u32 	[%rd93], %r208;
$L__BB6_49:
	shr.u32 	%r1079, %r152, 12;
	cvt.u64.u32 	%rd94, %r1079;
	and.b64  	%rd95, %rd94, 12;
	add.s64 	%rd97, %rd54, %rd95;
	ld.const.u32 	%r1080, [%rd97];
	shl.b32 	%r1081, %r201, 1;
	or.b32  	%r209, %r1081, %r1080;
	shl.b32 	%r1082, %r202, 1;
	or.b32  	%r1083, %r1082, %r1080;
	and.b32  	%r1084, %r201, %r209;
	shl.b32 	%r1085, %r1084, 1;
	and.b32  	%r1086, %r1085, %r1083;
	and.b32  	%r210, %r1086, %r201;
	shl.b32 	%r1087, %r203, 1;
	or.b32  	%r1088, %r1087, %r1080;
	and.b32  	%r1089, %r202, %r210;
	shl.b32 	%r1090, %r1089, 1;
	and.b32  	%r1091, %r1090, %r1088;
	and.b32  	%r211, %r1091, %r202;
	shl.b32 	%r1092, %r204, 1;
	or.b32  	%r1093, %r1092, %r1080;
	and.b32  	%r1094, %r203, %r211;
	shl.b32 	%r1095, %r1094, 1;
	and.b32  	%r1096, %r1095, %r1093;
	and.b32  	%r212, %r1096, %r203;
	shl.b32 	%r1097, %r205, 1;
	or.b32  	%r1098, %r1097, %r1080;
	and.b32  	%r1099, %r204, %r212;
	shl.b32 	%r1100, %r1099, 1;
	and.b32  	%r1101, %r1100, %r1098;
	and.b32  	%r213, %r1101, %r204;
	shl.b32 	%r1102, %r206, 1;
	or.b32  	%r1103, %r1102, %r1080;
	and.b32  	%r1104, %r205, %r213;
	shl.b32 	%r1105, %r1104, 1;
	and.b32  	%r1106, %r1105, %r1103;
	and.b32  	%r214, %r1106, %r205;
	shl.b32 	%r1107, %r207, 1;
	or.b32  	%r1108, %r1107, %r1080;
	and.b32  	%r1109, %r206, %r214;
	shl.b32 	%r1110, %r1109, 1;
	and.b32  	%r1111, %r1110, %r1108;
	and.b32  	%r215, %r1111, %r206;
	and.b32  	%r1112, %r129, %r215;
	setp.ne.s32 	%p36, %r1112, 0;
	@%p36 bra 	$L__BB6_53;
	ld.volatile.global.u32 	%r1113, [match_count];
	setp.ge.u32 	%p37, %r1113, %r130;
	@%p37 bra 	$L__BB6_53;
	add.s32 	%r1114, %r1743, %r5;
	shl.b32 	%r1115, %r1114, 4;
	or.b32  	%r216, %r1115, 7;
	setp.gt.u32 	%p38, %r216, %r131;
	@%p38 bra 	$L__BB6_53;
	atom.global.add.u32 	%r1116, [match_count], 1;
	mul.wide.u32 	%rd98, %r1116, 4;
	add.s64 	%rd99, %rd5, %rd98;
	st.global.u32 	[%rd99], %r216;
$L__BB6_53:
	shr.u32 	%r1117, %r152, 14;
	cvt.u64.u32 	%rd100, %r1117;
	and.b64  	%rd101, %rd100, 12;
	add.s64 	%rd103, %rd54, %rd101;
	ld.const.u32 	%r1118, [%rd103];
	shl.b32 	%r1119, %r209, 1;
	or.b32  	%r217, %r1119, %r1118;
	shl.b32 	%r1120, %r210, 1;
	or.b32  	%r1121, %r1120, %r1118;
	and.b32  	%r1122, %r209, %r217;
	shl.b32 	%r1123, %r1122, 1;
	and.b32  	%r1124, %r1123, %r1121;
	and.b32  	%r218, %r1124, %r209;
	shl.b32 	%r1125, %r211, 1;
	or.b32  	%r1126, %r1125, %r1118;
	and.b32  	%r1127, %r210, %r218;
	shl.b32 	%r1128, %r1127, 1;
	and.b32  	%r1129, %r1128, %r1126;
	and.b32  	%r219, %r1129, %r210;
	shl.b32 	%r1130, %r212, 1;
	or.b32  	%r1131, %r1130, %r1118;
	and.b32  	%r1132, %r211, %r219;
	shl.b32 	%r1133, %r1132, 1;
	and.b32  	%r1134, %r1133, %r1131;
	and.b32  	%r220, %r1134, %r211;
	shl.b32 	%r1135, %r213, 1;
	or.b32  	%r1136, %r1135, %r1118;
	and.b32  	%r1137, %r212, %r220;
	shl.b32 	%r1138, %r1137, 1;
	and.b32  	%r1139, %r1138, %r1136;
	and.b32  	%r221, %r1139, %r212;
	shl.b32 	%r1140, %r214, 1;
	or.b32  	%r1141, %r1140, %r1118;
	and.b32  	%r1142, %r213, %r221;
	shl.b32 	%r1143, %r1142, 1;
	and.b32  	%r1144, %r1143, %r1141;
	and.b32  	%r222, %r1144, %r213;
	shl.b32 	%r1145, %r215, 1;
	or.b32  	%r1146, %r1145, %r1118;
	and.b32  	%r1147, %r214, %r222;
	shl.b32 	%r1148, %r1147, 1;
	and.b32  	%r1149, %r1148, %r1146;
	and.b32  	%r223, %r1149, %r214;
	and.b32  	%r1150, %r129, %r223;
	setp.ne.s32 	%p39, %r1150, 0;
	@%p39 bra 	$L__BB6_57;
	ld.volatile.global.u32 	%r1151, [match_count];
	setp.ge.u32 	%p40, %r1151, %r130;
	@%p40 bra 	$L__BB6_57;
	add.s32 	%r1152, %r1743, %r5;
	shl.b32 	%r1153, %r1152, 4;
	or.b32  	%r224, %r1153, 8;
	setp.gt.u32 	%p41, %r224, %r131;
	@%p41 bra 	$L__BB6_57;
	atom.global.add.u32 	%r1154, [match_count], 1;
	mul.wide.u32 	%rd104, %r1154, 4;
	add.s64 	%rd105, %rd5, %rd104;
	st.global.u32 	[%rd105], %r224;
$L__BB6_57:
	shr.u32 	%r1155, %r152, 16;
	cvt.u64.u32 	%rd106, %r1155;
	and.b64  	%rd107, %rd106, 12;
	add.s64 	%rd109, %rd54, %rd107;
	ld.const.u32 	%r1156, [%rd109];
	shl.b32 	%r1157, %r217, 1;
	or.b32  	%r225, %r1157, %r1156;
	shl.b32 	%r1158, %r218, 1;
	or.b32  	%r1159, %r1158, %r1156;
	and.b32  	%r1160, %r217, %r225;
	shl.b32 	%r1161, %r1160, 1;
	and.b32  	%r1162, %r1161, %r1159;
	and.b32  	%r226, %r1162, %r217;
	shl.b32 	%r1163, %r219, 1;
	or.b32  	%r1164, %r1163, %r1156;
	and.b32  	%r1165, %r218, %r226;
	shl.b32 	%r1166, %r1165, 1;
	and.b32  	%r1167, %r1166, %r1164;
	and.b32  	%r227, %r1167, %r218;
	shl.b32 	%r1168, %r220, 1;
	or.b32  	%r1169, %r1168, %r1156;
	and.b32  	%r1170, %r219, %r227;
	shl.b32 	%r1171, %r1170, 1;
	and.b32  	%r1172, %r1171, %r1169;
	and.b32  	%r228, %r1172, %r219;
	shl.b32 	%r1173, %r221, 1;
	or.b32  	%r1174, %r1173, %r1156;
	and.b32  	%r1175, %r220, %r228;
	shl.b32 	%r1176, %r1175, 1;
	and.b32  	%r1177, %r1176, %r1174;
	and.b32  	%r229, %r1177, %r220;
	shl.b32 	%r1178, %r222, 1;
	or.b32  	%r1179, %r1178, %r1156;
	and.b32  	%r1180, %r221, %r229;
	shl.b32 	%r1181, %r1180, 1;
	and.b32  	%r1182, %r1181, %r1179;
	and.b32  	%r230, %r1182, %r221;
	shl.b32 	%r1183, %r223, 1;
	or.b32  	%r1184, %r1183, %r1156;
	and.b32  	%r1185, %r222, %r230;
	shl.b32 	%r1186, %r1185, 1;
	and.b32  	%r1187, %r1186, %r1184;
	and.b32  	%r231, %r1187, %r222;
	and.b32  	%r1188, %r129, %r231;
	setp.ne.s32 	%p42, %r1188, 0;
	@%p42 bra 	$L__BB6_61;
	ld.volatile.global.u32 	%r1189, [match_count];
	setp.ge.u32 	%p43, %r1189, %r130;
	@%p43 bra 	$L__BB6_61;
	add.s32 	%r1190, %r1743, %r5;
	shl.b32 	%r1191, %r1190, 4;
	or.b32  	%r232, %r1191, 9;
	setp.gt.u32 	%p44, %r232, %r131;
	@%p44 bra 	$L__BB6_61;
	atom.global.add.u32 	%r1192, [match_count], 1;
	mul.wide.u32 	%rd110, %r1192, 4;
	add.s64 	%rd111, %rd5, %rd110;
	st.global.u32 	[%rd111], %r232;
$L__BB6_61:
	shr.u32 	%r1193, %r152, 18;
	cvt.u64.u32 	%rd112, %r1193;
	and.b64  	%rd113, %rd112, 12;
	add.s64 	%rd115, %rd54, %rd113;
	ld.const.u32 	%r1194, [%rd115];
	shl.b32 	%r1195, %r225, 1;
	or.b32  	%r233, %r1195, %r1194;
	shl.b32 	%r1196, %r226, 1;
	or.b32  	%r1197, %r1196, %r1194;
	and.b32  	%r1198, %r225, %r233;
	shl.b32 	%r1199, %r1198, 1;
	and.b32  	%r1200, %r1199, %r1197;
	and.b32  	%r234, %r1200, %r225;
	shl.b32 	%r1201, %r227, 1;
	or.b32  	%r1202, %r1201, %r1194;
	and.b32  	%r1203, %r226, %r234;
	shl.b32 	%r1204, %r1203, 1;
	and.b32  	%r1205, %r1204, %r1202;
	and.b32  	%r235, %r1205, %r226;
	shl.b32 	%r1206, %r228, 1;
	or.b32  	%r1207, %r1206, %r1194;
	and.b32  	%r1208, %r227, %r235;
	shl.b32 	%r1209, %r1208, 1;
	and.b32  	%r1210, %r1209, %r1207;
	and.b32  	%r236, %r1210, %r227;
	shl.b32 	%r1211, %r229, 1;
	or.b32  	%r1212, %r1211, %r1194;
	and.b32  	%r1213, %r228, %r236;
	shl.b32 	%r1214, %r1213, 1;
	and.b32  	%r1215, %r1214, %r1212;
	and.b32  	%r237, %r1215, %r228;
	shl.b32 	%r1216, %r230, 1;
	or.b32  	%r1217, %r1216, %r1194;
	and.b32  	%r1218, %r229, %r237;
	shl.b32 	%r1219, %r1218, 1;
	and.b32  	%r1220, %r1219, %r1217;
	and.b32  	%r238, %r1220, %r229;
	shl.b32 	%r1221, %r231, 1;
	or.b32  	%r1222, %r1221, %r1194;
	and.b32  	%r1223, %r230, %r238;
	shl.b32 	%r1224, %r1223, 1;
	and.b32  	%r1225, %r1224, %r1222;
	and.b32  	%r239, %r1225, %r230;
	and.b32  	%r1226, %r129, %r239;
	setp.ne.s32 	%p45, %r1226, 0;
	@%p45 bra 	$L__BB6_65;
	ld.volatile.global.u32 	%r1227, [match_count];
	setp.ge.u32 	%p46, %r1227, %r130;
	@%p46 bra 	$L__BB6_65;
	add.s32 	%r1228, %r1743, %r5;
	shl.b32 	%r1229, %r1228, 4;
	or.b32  	%r240, %r1229, 10;
	setp.gt.u32 	%p47, %r240, %r131;
	@%p47 bra 	$L__BB6_65;
	atom.global.add.u32 	%r1230, [match_count], 1;
	mul.wide.u32 	%rd116, %r1230, 4;
	add.s64 	%rd117, %rd5, %rd116;
	st.global.u32 	[%rd117], %r240;
$L__BB6_65:
	shr.u32 	%r1231, %r152, 20;
	cvt.u64.u32 	%rd118, %r1231;
	and.b64  	%rd119, %rd118, 12;
	add.s64 	%rd121, %rd54, %rd119;
	ld.const.u32 	%r1232, [%rd121];
	shl.b32 	%r1233, %r233, 1;
	or.b32  	%r241, %r1233, %r1232;
	shl.b32 	%r1234, %r234, 1;
	or.b32  	%r1235, %r1234, %r1232;
	and.b32  	%r1236, %r233, %r241;
	shl.b32 	%r1237, %r1236, 1;
	and.b32  	%r1238, %r1237, %r1235;
	and.b32  	%r242, %r1238, %r233;
	shl.b32 	%r1239, %r235, 1;
	or.b32  	%r1240, %r1239, %r1232;
	and.b32  	%r1241, %r234, %r242;
	shl.b32 	%r1242, %r1241, 1;
	and.b32  	%r1243, %r1242, %r1240;
	and.b32  	%r243, %r1243, %r234;
	shl.b32 	%r1244, %r236, 1;
	or.b32  	%r1245, %r1244, %r1232;
	and.b32  	%r1246, %r235, %r243;
	shl.b32 	%r1247, %r1246, 1;
	and.b32  	%r1248, %r1247, %r1245;
	and.b32  	%r244, %r1248, %r235;
	shl.b32 	%r1249, %r237, 1;
	or.b32  	%r1250, %r1249, %r1232;
	and.b32  	%r1251, %r236, %r244;
	shl.b32 	%r1252, %r1251, 1;
	and.b32  	%r1253, %r1252, %r1250;
	and.b32  	%r245, %r1253, %r236;
	shl.b32 	%r1254, %r238, 1;
	or.b32  	%r1255, %r1254, %r1232;
	and.b32  	%r1256, %r237, %r245;
	shl.b32 	%r1257, %r1256, 1;
	and.b32  	%r1258, %r1257, %r1255;
	and.b32  	%r246, %r1258, %r237;
	shl.b32 	%r1259, %r239, 1;
	or.b32  	%r1260, %r1259, %r1232;
	and.b32  	%r1261, %r238, %r246;
	shl.b32 	%r1262, %r1261, 1;
	and.b32  	%r1263, %r1262, %r1260;
	and.b32  	%r247, %r1263, %r238;
	and.b32  	%r1264, %r129, %r247;
	setp.ne.s32 	%p48, %r1264, 0;
	@%p48 bra 	$L__BB6_69;
	ld.volatile.global.u32 	%r1265, [match_count];
	setp.ge.u32 	%p49, %r1265, %r130;
	@%p49 bra 	$L__BB6_69;
	add.s32 	%r1266, %r1743, %r5;
	shl.b32 	%r1267, %r1266, 4;
	or.b32  	%r248, %r1267, 11;
	setp.gt.u32 	%p50, %r248, %r131;
	@%p50 bra 	$L__BB6_69;
	atom.global.add.u32 	%r1268, [match_count], 1;
	mul.wide.u32 	%rd122, %r1268, 4;
	add.s64 	%rd123, %rd5, %rd122;
	st.global.u32 	[%rd123], %r248;
$L__BB6_69:
	shr.u32 	%r1269, %r152, 22;
	cvt.u64.u32 	%rd124, %r1269;
	and.b64  	%rd125, %rd124, 12;
	add.s64 	%rd127, %rd54, %rd125;
	ld.const.u32 	%r1270, [%rd127];
	shl.b32 	%r1271, %r241, 1;
	or.b32  	%r249, %r1271, %r1270;
	shl.b32 	%r1272, %r242, 1;
	or.b32  	%r1273, %r1272, %r1270;
	and.b32  	%r1274, %r241, %r249;
	shl.b32 	%r1275, %r1274, 1;
	and.b32  	%r1276, %r1275, %r1273;
	and.b32  	%r250, %r1276, %r241;
	shl.b32 	%r1277, %r243, 1;
	or.b32  	%r1278, %r1277, %r1270;
	and.b32  	%r1279, %r242, %r250;
	shl.b32 	%r1280, %r1279, 1;
	and.b32  	%r1281, %r1280, %r1278;
	and.b32  	%r251, %r1281, %r242;
	shl.b32 	%r1282, %r244, 1;
	or.b32  	%r1283, %r1282, %r1270;
	and.b32  	%r1284, %r243, %r251;
	shl.b32 	%r1285, %r1284, 1;
	and.b32  	%r1286, %r1285, %r1283;
	and.b32  	%r252, %r1286, %r243;
	shl.b32 	%r1287, %r245, 1;
	or.b32  	%r1288, %r1287, %r1270;
	and.b32  	%r1289, %r244, %r252;
	shl.b32 	%r1290, %r1289, 1;
	and.b32  	%r1291, %r1290, %r1288;
	and.b32  	%r253, %r1291, %r244;
	shl.b32 	%r1292, %r246, 1;
	or.b32  	%r1293, %r1292, %r1270;
	and.b32  	%r1294, %r245, %r253;
	shl.b32 	%r1295, %r1294, 1;
	and.b32  	%r1296, %r1295, %r1293;
	and.b32  	%r254, %r1296, %r245;
	shl.b32 	%r1297, %r247, 1;
	or.b32  	%r1298, %r1297, %r1270;
	and.b32  	%r1299, %r246, %r254;
	shl.b32 	%r1300, %r1299, 1;
	and.b32  	%r1301, %r1300, %r1298;
	and.b32  	%r255, %r1301, %r246;
	and.b32  	%r1302, %r129, %r255;
	setp.ne.s32 	%p51, %r1302, 0;
	@%p51 bra 	$L__BB6_73;
	ld.volatile.global.u32 	%r1303, [match_count];
	setp.ge.u32 	%p52, %r1303, %r130;
	@%p52 bra 	$L__BB6_73;
	add.s32 	%r1304, %r1743, %r5;
	shl.b32 	%r1305, %r1304, 4;
	or.b32  	%r256, %r1305, 12;
	setp.gt.u32 	%p53, %r256, %r131;
	@%p53 bra 	$L__BB6_73;
	atom.global.add.u32 	%r1306, [match_count], 1;
	mul.wide.u32 	%rd128, %r1306, 4;
	add.s64 	%rd129, %rd5, %rd128;
	st.global.u32 	[%rd129], %r256;
$L__BB6_73:
	shr.u32 	%r1307, %r152, 24;
	cvt.u64.u32 	%rd130, %r1307;
	and.b64  	%rd131, %rd130, 12;
	add.s64 	%rd133, %rd54, %rd131;
	ld.const.u32 	%r1308, [%rd133];
	shl.b32 	%r1309, %r249, 1;
	or.b32  	%r257, %r1309, %r1308;
	shl.b32 	%r1310, %r250, 1;
	or.b32  	%r1311, %r1310, %r1308;
	and.b32  	%r1312, %r249, %r257;
	shl.b32 	%r1313, %r1312, 1;
	and.b32  	%r1314, %r1313, %r1311;
	and.b32  	%r258, %r1314, %r249;
	shl.b32 	%r1315, %r251, 1;
	or.b32  	%r1316, %r1315, %r1308;
	and.b32  	%r1317, %r250, %r258;
	shl.b32 	%r1318, %r1317, 1;
	and.b32  	%r1319, %r1318, %r1316;
	and.b32  	%r259, %r1319, %r250;
	shl.b32 	%r1320, %r252, 1;
	or.b32  	%r1321, %r1320, %r1308;
	and.b32  	%r1322, %r251, %r259;
	shl.b32 	%r1323, %r1322, 1;
	and.b32  	%r1324, %r1323, %r1321;
	and.b32  	%r260, %r1324, %r251;
	shl.b32 	%r1325, %r253, 1;
	or.b32  	%r1326, %r1325, %r1308;
	and.b32  	%r1327, %r252, %r260;
	shl.b32 	%r1328, %r1327, 1;
	and.b32  	%r1329, %r1328, %r1326;
	and.b32  	%r261, %r1329, %r252;
	shl.b32 	%r1330, %r254, 1;
	or.b32  	%r1331, %r1330, %r1308;
	and.b32  	%r1332, %r253, %r261;
	shl.b32 	%r1333, %r1332, 1;
	and.b32  	%r1334, %r1333, %r1331;
	and.b32  	%r262, %r1334, %r253;
	shl.b32 	%r1335, %r255, 1;
	or.b32  	%r1336, %r1335, %r1308;
	and.b32  	%r1337, %r254, %r262;
	shl.b32 	%r1338, %r1337, 1;
	and.b32  	%r1339, %r1338, %r1336;
	and.b32  	%r263, %r1339, %r254;
	and.b32  	%r1340, %r129, %r263;
	setp.ne.s32 	%p54, %r1340, 0;
	@%p54 bra 	$L__BB6_77;
	ld.volatile.global.u32 	%r1341, [match_count];
	setp.ge.u32 	%p55, %r1341, %r130;
	@%p55 bra 	$L__BB6_77;
	add.s32 	%r1342, %r1743, %r5;
	shl.b32 	%r1343, %r1342, 4;
	or.b32  	%r264, %r1343, 13;
	setp.gt.u32 	%p56, %r264, %r131;
	@%p56 bra 	$L__BB6_77;
	atom.global.add.u32 	%r1344, [match_count], 1;
	mul.wide.u32 	%rd134, %r1344, 4;
	add.s64 	%rd135, %rd5, %rd134;
	st.global.u32 	[%rd135], %r264;
$L__BB6_77:
	shr.u32 	%r1345, %r152, 26;
	cvt.u64.u32 	%rd136, %r1345;
	and.b64  	%rd137, %rd136, 12;
	add.s64 	%rd139, %rd54, %rd137;
	ld.const.u32 	%r1346, [%rd139];
	shl.b32 	%r1347, %r257, 1;
	or.b32  	%r265, %r1347, %r1346;
	shl.b32 	%r1348, %r258, 1;
	or.b32  	%r1349, %r1348, %r1346;
	and.b32  	%r1350, %r257, %r265;
	shl.b32 	%r1351, %r1350, 1;
	and.b32  	%r1352, %r1351, %r1349;
	and.b32  	%r266, %r1352, %r257;
	shl.b32 	%r1353, %r259, 1;
	or.b32  	%r1354, %r1353, %r1346;
	and.b32  	%r1355, %r258, %r266;
	shl.b32 	%r1356, %r1355, 1;
	and.b32  	%r1357, %r1356, %r1354;
	and.b32  	%r267, %r1357, %r258;
	shl.b32 	%r1358, %r260, 1;
	or.b32  	%r1359, %r1358, %r1346;
	and.b32  	%r1360, %r259, %r267;
	shl.b32 	%r1361, %r1360, 1;
	and.b32  	%r1362, %r1361, %r1359;
	and.b32  	%r268, %r1362, %r259;
	shl.b32 	%r1363, %r261, 1;
	or.b32  	%r1364, %r1363, %r1346;
	and.b32  	%r1365, %r260, %r268;
	shl.b32 	%r1366, %r1365, 1;
	and.b32  	%r1367, %r1366, %r1364;
	and.b32  	%r269, %r1367, %r260;
	shl.b32 	%r1368, %r262, 1;
	or.b32  	%r1369, %r1368, %r1346;
	and.b32  	%r1370, %r261, %r269;
	shl.b32 	%r1371, %r1370, 1;
	and.b32  	%r1372, %r1371, %r1369;
	and.b32  	%r270, %r1372, %r261;
	shl.b32 	%r1373, %r263, 1;
	or.b32  	%r1374, %r1373, %r1346;
	and.b32  	%r1375, %r262, %r270;
	shl.b32 	%r1376, %r1375, 1;
	and.b32  	%r1377, %r1376, %r1374;
	and.b32  	%r271, %r1377, %r262;
	and.b32  	%r1378, %r129, %r271;
	setp.ne.s32 	%p57, %r1378, 0;
	@%p57 bra 	$L__BB6_81;
	ld.volatile.global.u32 	%r1379, [match_count];
	setp.ge.u32 	%p58, %r1379, %r130;
	@%p58 bra 	$L__BB6_81;
	add.s32 	%r1380, %r1743, %r5;
	shl.b32 	%r1381, %r1380, 4;
	or.b32  	%r272, %r1381, 14;
	setp.gt.u32 	%p59, %r272, %r131;
	@%p59 bra 	$L__BB6_81;
	atom.global.add.u32 	%r1382, [match_count], 1;
	mul.wide.u32 	%rd140, %r1382, 4;
	add.s64 	%rd141, %rd5, %rd140;
	st.global.u32 	[%rd141], %r272;
$L__BB6_81:
	shr.u32 	%r1383, %r152, 30;
	mul.wide.u32 	%rd142, %r1383, 4;
	add.s64 	%rd144, %rd54, %rd142;
	ld.const.u32 	%r1384, [%rd144];
	shl.b32 	%r1385, %r265, 1;
	or.b32  	%r1728, %r1385, %r1384;
	shl.b32 	%r1386, %r266, 1;
	or.b32  	%r1387, %r1386, %r1384;
	and.b32  	%r1388, %r265, %r1728;
	shl.b32 	%r1389, %r1388, 1;
	and.b32  	%r1390, %r1389, %r1387;
	and.b32  	%r1727, %r1390, %r265;
	shl.b32 	%r1391, %r267, 1;
	or.b32  	%r1392, %r1391, %r1384;
	and.b32  	%r1393, %r266, %r1727;
	shl.b32 	%r1394, %r1393, 1;
	and.b32  	%r1395, %r1394, %r1392;
	and.b32  	%r1726, %r1395, %r266;
	shl.b32 	%r1396, %r268, 1;
	or.b32  	%r1397, %r1396, %r1384;
	and.b32  	%r1398, %r267, %r1726;
	shl.b32 	%r1399, %r1398, 1;
	and.b32  	%r1400, %r1399, %r1397;
	and.b32  	%r1725, %r1400, %r267;
	shl.b32 	%r1401, %r269, 1;
	or.b32  	%r1402, %r1401, %r1384;
	and.b32  	%r1403, %r268, %r1725;
	shl.b32 	%r1404, %r1403, 1;
	and.b32  	%r1405, %r1404, %r1402;
	and.b32  	%r1724, %r1405, %r268;
	shl.b32 	%r1406, %r270, 1;
	or.b32  	%r1407, %r1406, %r1384;
	and.b32  	%r1408, %r269, %r1724;
	shl.b32 	%r1409, %r1408, 1;
	and.b32  	%r1410, %r1409, %r1407;
	and.b32  	%r1723, %r1410, %r269;
	shl.b32 	%r1411, %r271, 1;
	or.b32  	%r1412, %r1411, %r1384;
	and.b32  	%r1413, %r270, %r1723;
	shl.b32 	%r1414, %r1413, 1;
	and.b32  	%r1415, %r1414, %r1412;
	and.b32  	%r1698, %r1415, %r270;
	and.b32  	%r1416, %r129, %r1698;
	setp.ne.s32 	%p60, %r1416, 0;
	@%p60 bra 	$L__BB6_85;
	ld.volatile.global.u32 	%r1417, [match_count];
	setp.ge.u32 	%p61, %r1417, %r130;
	@%p61 bra 	$L__BB6_85;
	add.s32 	%r1418, %r1743, %r5;
	shl.b32 	%r1419, %r1418, 4;
	or.b32  	%r280, %r1419, 15;
	setp.gt.u32 	%p62, %r280, %r131;
	@%p62 bra 	$L__BB6_85;
	atom.global.add.u32 	%r1420, [match_count], 1;
	mul.wide.u32 	%rd145, %r1420, 4;
	add.s64 	%rd146, %rd5, %rd145;
	st.global.u32 	[%rd146], %r280;
$L__BB6_85:
	add.s32 	%r1743, %r1743, 1;
	setp.eq.s32 	%p63, %r1743, 256;
	@%p63 bra 	$L__BB6_86;
	bra.uni 	$L__BB6_21;
$L__BB6_86:
	setp.eq.s32 	%p64, %r6, 1;
	mov.b32 	%r1770, 0;
	@%p64 bra 	$L__BB6_102;
	mov.u32 	%r1423, %ntid.x;
	add.s32 	%r139, %r1423, -1;
	ld.const.u32 	%r140, [test_bit_32];
	ld.const.u32 	%r141, [max_match_count];
	ld.const.u32 	%r142, [character_count];
	ld.const.u64 	%rd147, [match];
	cvta.to.global.u64 	%rd6, %rd147;
	add.s32 	%r1770, %r6, -1;
	mov.b32 	%r1751, 0;
	mov.u64 	%rd152, mask_array_32;
$L__BB6_88:
	setp.ne.s32 	%p65, %r3, %r139;
	@%p65 bra 	$L__BB6_90;
	shl.b32 	%r1429, %r1751, 7;
	add.s32 	%r1430, %r2, %r1429;
	add.s32 	%r1431, %r1430, 32768;
	mul.wide.u32 	%rd148, %r1431, 4;
	add.s64 	%rd149, %rd3, %rd148;
	ld.global.u32 	%r1752, [%rd149];
	bra.uni 	$L__BB6_91;
$L__BB6_90:
	shl.b32 	%r1424, %r3, 2;
	mov.u32 	%r1425, scodon_header;
	add.s32 	%r1426, %r1425, %r1424;
	shl.b32 	%r1427, %r1751, 9;
	add.s32 	%r1428, %r1426, %r1427;
	ld.shared.u32 	%r1752, [%r1428+4];
$L__BB6_91:
	shl.b32 	%r1434, %r1751, 4;
	shl.b32 	%r1435, %r1, 19;
	shl.b32 	%r1436, %r3, 12;
	add.s32 	%r1437, %r1435, %r1436;
	add.s32 	%r1438, %r1437, %r1434;
	add.s32 	%r1754, %r1438, 4096;
	mov.b32 	%r1755, 4096;
	mov.b32 	%r1753, 0;
$L__BB6_92:
	shr.u32 	%r1439, %r1752, %r1753;
	shl.b32 	%r1440, %r1439, 2;
	cvt.u64.u32 	%rd150, %r1440;
	and.b64  	%rd151, %rd150, 12;
	add.s64 	%rd153, %rd152, %rd151;
	ld.const.u32 	%r1441, [%rd153];
	shl.b32 	%r1442, %r1728, 1;
	or.b32  	%r304, %r1442, %r1441;
	shl.b32 	%r1443, %r1727, 1;
	or.b32  	%r1444, %r1443, %r1441;
	and.b32  	%r1445, %r1728, %r304;
	shl.b32 	%r1446, %r1445, 1;
	and.b32  	%r1447, %r1446, %r1444;
	and.b32  	%r305, %r1447, %r1728;
	shl.b32 	%r1448, %r1726, 1;
	or.b32  	%r1449, %r1448, %r1441;
	and.b32  	%r1450, %r1727, %r305;
	shl.b32 	%r1451, %r1450, 1;
	and.b32  	%r1452, %r1451, %r1449;
	and.b32  	%r306, %r1452, %r1727;
	shl.b32 	%r1453, %r1725, 1;
	or.b32  	%r1454, %r1453, %r1441;
	and.b32  	%r1455, %r1726, %r306;
	shl.b32 	%r1456, %r1455, 1;
	and.b32  	%r1457, %r1456, %r1454;
	and.b32  	%r307, %r1457, %r1726;
	shl.b32 	%r1458, %r1724, 1;
	or.b32  	%r1459, %r1458, %r1441;
	and.b32  	%r1460, %r1725, %r307;
	shl.b32 	%r1461, %r1460, 1;
	and.b32  	%r1462, %r1461, %r1459;
	and.b32  	%r308, %r1462, %r1725;
	shl.b32 	%r1463, %r1723, 1;
	or.b32  	%r1464, %r1463, %r1441;
	and.b32  	%r1465, %r1724, %r308;
	shl.b32 	%r1466, %r1465, 1;
	and.b32  	%r1467, %r1466, %r1464;
	and.b32  	%r309, %r1467, %r1724;
	shl.b32 	%r1468, %r1698, 1;
	or.b32  	%r1469, %r1468, %r1441;
	and.b32  	%r1470, %r1723, %r309;
	shl.b32 	%r1471, %r1470, 1;
	and.b32  	%r1472, %r1471, %r1469;
	and.b32  	%r310, %r1472, %r1723;
	and.b32  	%r1473, %r140, %r310;
	setp.ne.s32 	%p66, %r1473, 0;
	@%p66 bra 	$L__BB6_96;
	ld.volatile.global.u32 	%r1474, [match_count];
	setp.ge.u32 	%p67, %r1474, %r141;
	@%p67 bra 	$L__BB6_96;
	setp.gt.u32 	%p68, %r1754, %r142;
	@%p68 bra 	$L__BB6_96;
	atom.global.add.u32 	%r1475, [match_count], 1;
	mul.wide.u32 	%rd154, %r1475, 4;
	add.s64 	%rd155, %rd6, %rd154;
	st.global.u32 	[%rd155], %r1754;
$L__BB6_96:
	add.s32 	%r1476, %r1753, 2;
	shr.u32 	%r1477, %r1752, %r1476;
	shl.b32 	%r1478, %r1477, 2;
	cvt.u64.u32 	%rd156, %r1478;
	and.b64  	%rd157, %rd156, 12;
	add.s64 	%rd159, %rd152, %rd157;
	ld.const.u32 	%r1479, [%rd159];
	shl.b32 	%r1480, %r304, 1;
	or.b32  	%r1728, %r1480, %r1479;
	shl.b32 	%r1481, %r305, 1;
	or.b32  	%r1482, %r1481, %r1479;
	and.b32  	%r1483, %r304, %r1728;
	shl.b32 	%r1484, %r1483, 1;
	and.b32  	%r1485, %r1484, %r1482;
	and.b32  	%r1727, %r1485, %r304;
	shl.b32 	%r1486, %r306, 1;
	or.b32  	%r1487, %r1486, %r1479;
	and.b32  	%r1488, %r305, %r1727;
	shl.b32 	%r1489, %r1488, 1;
	and.b32  	%r1490, %r1489, %r1487;
	and.b32  	%r1726, %r1490, %r305;
	shl.b32 	%r1491, %r307, 1;
	or.b32  	%r1492, %r1491, %r1479;
	and.b32  	%r1493, %r306, %r1726;
	shl.b32 	%r1494, %r1493, 1;
	and.b32  	%r1495, %r1494, %r1492;
	and.b32  	%r1725, %r1495, %r306;
	shl.b32 	%r1496, %r308, 1;
	or.b32  	%r1497, %r1496, %r1479;
	and.b32  	%r1498, %r307, %r1725;
	shl.b32 	%r1499, %r1498, 1;
	and.b32  	%r1500, %r1499, %r1497;
	and.b32  	%r1724, %r1500, %r307;
	shl.b32 	%r1501, %r309, 1;
	or.b32  	%r1502, %r1501, %r1479;
	and.b32  	%r1503, %r308, %r1724;
	shl.b32 	%r1504, %r1503, 1;
	and.b32  	%r1505, %r1504, %r1502;
	and.b32  	%r1723, %r1505, %r308;
	shl.b32 	%r1506, %r310, 1;
	or.b32  	%r1507, %r1506, %r1479;
	and.b32  	%r1508, %r309, %r1723;
	shl.b32 	%r1509, %r1508, 1;
	and.b32  	%r1510, %r1509, %r1507;
	and.b32  	%r1698, %r1510, %r309;
	and.b32  	%r1511, %r140, %r1698;
	setp.ne.s32 	%p69, %r1511, 0;
	@%p69 bra 	$L__BB6_100;
	ld.volatile.global.u32 	%r1512, [match_count];
	setp.ge.u32 	%p70, %r1512, %r141;
	@%p70 bra 	$L__BB6_100;
	add.s32 	%r318, %r1754, 1;
	setp.gt.u32 	%p71, %r318, %r142;
	@%p71 bra 	$L__BB6_100;
	atom.global.add.u32 	%r1513, [match_count], 1;
	mul.wide.u32 	%rd160, %r1513, 4;
	add.s64 	%rd161, %rd6, %rd160;
	st.global.u32 	[%rd161], %r318;
$L__BB6_100:
	add.s32 	%r1755, %r1755, 2;
	add.s32 	%r1754, %r1754, 2;
	add.s32 	%r1753, %r1753, 4;
	setp.ne.s32 	%p72, %r1755, 4112;
	@%p72 bra 	$L__BB6_92;
	add.s32 	%r1751, %r1751, 1;
	setp.ne.s32 	%p73, %r1751, %r1770;
	@%p73 bra 	$L__BB6_88;
$L__BB6_102:
	mov.u32 	%r1514, %ntid.x;
	add.s32 	%r1515, %r1514, -1;
	setp.ne.s32 	%p74, %r3, %r1515;
	@%p74 bra 	$L__BB6_104;
	shl.b32 	%r1521, %r1770, 7;
	add.s32 	%r1522, %r2, %r1521;
	add.s32 	%r1523, %r1522, 32768;
	mul.wide.u32 	%rd162, %r1523, 4;
	add.s64 	%rd163, %rd3, %rd162;
	ld.global.u32 	%r1771, [%rd163];
	bra.uni 	$L__BB6_105;
$L__BB6_104:
	shl.b32 	%r1516, %r1770, 9;
	mov.u32 	%r1517, scodon_header;
	add.s32 	%r1518, %r1517, %r1516;
	shl.b32 	%r1519, %r3, 2;
	add.s32 	%r1520, %r1518, %r1519;
	ld.shared.u32 	%r1771, [%r1520+4];
$L__BB6_105:
	setp.eq.s32 	%p75, %r43, %r44;
	@%p75 bra 	$L__BB6_122;
	ld.const.u32 	%r334, [test_bit_32];
	ld.const.u32 	%r335, [max_match_count];
	add.s32 	%r1525, %r5, %r1770;
	add.s32 	%r336, %r1525, 256;
	ld.const.u32 	%r337, [character_count];
	ld.const.u64 	%rd164, [match];
	cvta.to.global.u64 	%rd7, %rd164;
	sub.s32 	%r1526, %r43, %r44;
	max.u32 	%r338, %r1526, 1;
	setp.lt.u32 	%p76, %r1526, 2;
	mov.b32 	%r1789, 0;
	@%p76 bra 	$L__BB6_117;
	and.b32  	%r1789, %r338, -2;
	neg.s32 	%r1774, %r1789;
	shl.b32 	%r1528, %r1, 19;
	shl.b32 	%r1529, %r3, 12;
	add.s32 	%r1530, %r1528, %r1529;
	shl.b32 	%r1531, %r1770, 4;
	add.s32 	%r1532, %r1530, %r1531;
	add.s32 	%r1773, %r1532, 4096;
	mov.b32 	%r1772, 0;
	mov.u64 	%rd167, mask_array_32;
$L__BB6_108:
	shr.u32 	%r1533, %r1771, %r1772;
	shl.b32 	%r1534, %r1533, 2;
	cvt.u64.u32 	%rd165, %r1534;
	and.b64  	%rd166, %rd165, 12;
	add.s64 	%rd168, %rd167, %rd166;
	ld.const.u32 	%r1535, [%rd168];
	shl.b32 	%r1536, %r1728, 1;
	or.b32  	%r352, %r1536, %r1535;
	shl.b32 	%r1537, %r1727, 1;
	or.b32  	%r1538, %r1537, %r1535;
	and.b32  	%r1539, %r1728, %r352;
	shl.b32 	%r1540, %r1539, 1;
	and.b32  	%r1541, %r1540, %r1538;
	and.b32  	%r353, %r1541, %r1728;
	shl.b32 	%r1542, %r1726, 1;
	or.b32  	%r1543, %r1542, %r1535;
	and.b32  	%r1544, %r1727, %r353;
	shl.b32 	%r1545, %r1544, 1;
	and.b32  	%r1546, %r1545, %r1543;
	and.b32  	%r354, %r1546, %r1727;
	shl.b32 	%r1547, %r1725, 1;
	or.b32  	%r1548, %r1547, %r1535;
	and.b32  	%r1549, %r1726, %r354;
	shl.b32 	%r1550, %r1549, 1;
	and.b32  	%r1551, %r1550, %r1548;
	and.b32  	%r355, %r1551, %r1726;
	shl.b32 	%r1552, %r1724, 1;
	or.b32  	%r1553, %r1552, %r1535;
	and.b32  	%r1554, %r1725, %r355;
	shl.b32 	%r1555, %r1554, 1;
	and.b32  	%r1556, %r1555, %r1553;
	and.b32  	%r356, %r1556, %r1725;
	shl.b32 	%r1557, %r1723, 1;
	or.b32  	%r1558, %r1557, %r1535;
	and.b32  	%r1559, %r1724, %r356;
	shl.b32 	%r1560, %r1559, 1;
	and.b32  	%r1561, %r1560, %r1558;
	and.b32  	%r357, %r1561, %r1724;
	shl.b32 	%r1562, %r1698, 1;
	or.b32  	%r1563, %r1562, %r1535;
	and.b32  	%r1564, %r1723, %r357;
	shl.b32 	%r1565, %r1564, 1;
	and.b32  	%r1566, %r1565, %r1563;
	and.b32  	%r358, %r1566, %r1723;
	and.b32  	%r1567, %r334, %r358;
	setp.ne.s32 	%p77, %r1567, 0;
	@%p77 bra 	$L__BB6_112;
	ld.volatile.global.u32 	%r1568, [match_count];
	setp.ge.u32 	%p78, %r1568, %r335;
	@%p78 bra 	$L__BB6_112;
	setp.gt.u32 	%p79, %r1773, %r337;
	@%p79 bra 	$L__BB6_112;
	atom.global.add.u32 	%r1569, [match_count], 1;
	mul.wide.u32 	%rd169, %r1569, 4;
	add.s64 	%rd170, %rd7, %rd169;
	st.global.u32 	[%rd170], %r1773;
$L__BB6_112:
	add.s32 	%r1570, %r1772, 2;
	shr.u32 	%r1571, %r1771, %r1570;
	shl.b32 	%r1572, %r1571, 2;
	cvt.u64.u32 	%rd171, %r1572;
	and.b64  	%rd172, %rd171, 12;
	add.s64 	%rd174, %rd167, %rd172;
	ld.const.u32 	%r1573, [%rd174];
	shl.b32 	%r1574, %r352, 1;
	or.b32  	%r1728, %r1574, %r1573;
	shl.b32 	%r1575, %r353, 1;
	or.b32  	%r1576, %r1575, %r1573;
	and.b32  	%r1577, %r352, %r1728;
	shl.b32 	%r1578, %r1577, 1;
	and.b32  	%r1579, %r1578, %r1576;
	and.b32  	%r1727, %r1579, %r352;
	shl.b32 	%r1580, %r354, 1;
	or.b32  	%r1581, %r1580, %r1573;
	and.b32  	%r1582, %r353, %r1727;
	shl.b32 	%r1583, %r1582, 1;
	and.b32  	%r1584, %r1583, %r1581;
	and.b32  	%r1726, %r1584, %r353;
	shl.b32 	%r1585, %r355, 1;
	or.b32  	%r1586, %r1585, %r1573;
	and.b32  	%r1587, %r354, %r1726;
	shl.b32 	%r1588, %r1587, 1;
	and.b32  	%r1589, %r1588, %r1586;
	and.b32  	%r1725, %r1589, %r354;
	shl.b32 	%r1590, %r356, 1;
	or.b32  	%r1591, %r1590, %r1573;
	and.b32  	%r1592, %r355, %r1725;
	shl.b32 	%r1593, %r1592, 1;
	and.b32  	%r1594, %r1593, %r1591;
	and.b32  	%r1724, %r1594, %r355;
	shl.b32 	%r1595, %r357, 1;
	or.b32  	%r1596, %r1595, %r1573;
	and.b32  	%r1597, %r356, %r1724;
	shl.b32 	%r1598, %r1597, 1;
	and.b32  	%r1599, %r1598, %r1596;
	and.b32  	%r1723, %r1599, %r356;
	shl.b32 	%r1600, %r358, 1;
	or.b32  	%r1601, %r1600, %r1573;
	and.b32  	%r1602, %r357, %r1723;
	shl.b32 	%r1603, %r1602, 1;
	and.b32  	%r1604, %r1603, %r1601;
	and.b32  	%r1698, %r1604, %r357;
	and.b32  	%r1605, %r334, %r1698;
	setp.ne.s32 	%p80, %r1605, 0;
	@%p80 bra 	$L__BB6_116;
	ld.volatile.global.u32 	%r1606, [match_count];
	setp.ge.u32 	%p81, %r1606, %r335;
	@%p81 bra 	$L__BB6_116;
	add.s32 	%r366, %r1773, 1;
	setp.gt.u32 	%p82, %r366, %r337;
	@%p82 bra 	$L__BB6_116;
	atom.global.add.u32 	%r1607, [match_count], 1;
	mul.wide.u32 	%rd175, %r1607, 4;
	add.s64 	%rd176, %rd7, %rd175;
	st.global.u32 	[%rd176], %r366;
$L__BB6_116:
	add.s32 	%r1774, %r1774, 2;
	add.s32 	%r1773, %r1773, 2;
	add.s32 	%r1772, %r1772, 4;
	setp.ne.s32 	%p83, %r1774, 0;
	@%p83 bra 	$L__BB6_108;
$L__BB6_117:
	and.b32  	%r1608, %r338, 1;
	setp.eq.b32 	%p84, %r1608, 1;
	not.pred 	%p85, %p84;
	@%p85 bra 	$L__BB6_122;
	shl.b32 	%r1609, %r1789, 1;
	shr.u32 	%r1610, %r1771, %r1609;
	shl.b32 	%r1611, %r1610, 2;
	cvt.u64.u32 	%rd177, %r1611;
	and.b64  	%rd178, %rd177, 12;
	mov.u64 	%rd179, mask_array_32;
	add.s64 	%rd180, %rd179, %rd178;
	ld.const.u32 	%r1612, [%rd180];
	shl.b32 	%r1613, %r1728, 1;
	or.b32  	%r1614, %r1613, %r1612;
	shl.b32 	%r1615, %r1727, 1;
	or.b32  	%r1616, %r1615, %r1612;
	and.b32  	%r1617, %r1728, %r1614;
	shl.b32 	%r1618, %r1617, 1;
	and.b32  	%r1619, %r1618, %r1616;
	and.b32  	%r1620, %r1619, %r1728;
	shl.b32 	%r1621, %r1726, 1;
	or.b32  	%r1622, %r1621, %r1612;
	and.b32  	%r1623, %r1727, %r1620;
	shl.b32 	%r1624, %r1623, 1;
	and.b32  	%r1625, %r1624, %r1622;
	and.b32  	%r1626, %r1625, %r1727;
	shl.b32 	%r1627, %r1725, 1;
	or.b32  	%r1628, %r1627, %r1612;
	and.b32  	%r1629, %r1726, %r1626;
	shl.b32 	%r1630, %r1629, 1;
	and.b32  	%r1631, %r1630, %r1628;
	and.b32  	%r1632, %r1631, %r1726;
	shl.b32 	%r1633, %r1724, 1;
	or.b32  	%r1634, %r1633, %r1612;
	and.b32  	%r1635, %r1725, %r1632;
	shl.b32 	%r1636, %r1635, 1;
	and.b32  	%r1637, %r1636, %r1634;
	and.b32  	%r1638, %r1637, %r1725;
	shl.b32 	%r1639, %r1723, 1;
	or.b32  	%r1640, %r1639, %r1612;
	and.b32  	%r1641, %r1724, %r1638;
	shl.b32 	%r1642, %r1641, 1;
	and.b32  	%r1643, %r1642, %r1640;
	and.b32  	%r1644, %r1643, %r1724;
	shl.b32 	%r1645, %r1698, 1;
	or.b32  	%r1646, %r1645, %r1612;
	and.b32  	%r1647, %r1723, %r1644;
	shl.b32 	%r1648, %r1647, 1;
	and.b32  	%r1649, %r1648, %r1646;
	and.b32  	%r1650, %r1649, %r1723;
	and.b32  	%r1651, %r334, %r1650;
	setp.ne.s32 	%p86, %r1651, 0;
	@%p86 bra 	$L__BB6_122;
	ld.volatile.global.u32 	%r1652, [match_count];
	setp.ge.u32 	%p87, %r1652, %r335;
	@%p87 bra 	$L__BB6_122;
	shl.b32 	%r1653, %r336, 4;
	add.s32 	%r378, %r1789, %r1653;
	setp.gt.u32 	%p88, %r378, %r337;
	@%p88 bra 	$L__BB6_122;
	atom.global.add.u32 	%r1654, [match_count], 1;
	mul.wide.u32 	%rd181, %r1654, 4;
	add.s64 	%rd182, %rd7, %rd181;
	st.global.u32 	[%rd182], %r378;
$L__BB6_122:
	ret;

}
	// .globl	_Z13agrepKernel32ILj7EEvv
.visible .entry _Z13agrepKernel32ILj7EEvv()
{
	.reg .pred 	%p<89>;
	.reg .b32 	%r<1796>;
	.reg .b64 	%rd<171>;

	mov.u32 	%r1, %ctaid.x;
	shl.b32 	%r2, %r1, 15;
	mov.u32 	%r3, %tid.x;
	or.b32  	%r4, %r2, %r3;
	mad.lo.s32 	%r5, %r3, 255, %r4;
	ld.const.u32 	%r6, [overlapping_scodon_count];
	setp.eq.s32 	%p1, %r6, 1;
	mov.b32 	%r1681, 0;
	mov.b32 	%r1727, -1;
	mov.b32 	%r1726, -2;
	mov.b32 	%r1725, -4;
	mov.b32 	%r1724, -8;
	mov.b32 	%r1723, -16;
	mov.b32 	%r1722, -32;
	mov.b32 	%r1721, -64;
	mov.b32 	%r1720, -128;
	ld.const.u64 	%rd1, [scodon];
	@%p1 bra 	$L__BB7_5;
	cvta.to.global.u64 	%rd2, %rd1;
	add.s32 	%r1681, %r6, -1;
	mov.b32 	%r1663, 0;
	mov.b32 	%r1727, -1;
	mov.b32 	%r1726, -2;
	mov.b32 	%r1725, -4;
	mov.b32 	%r1724, -8;
	mov.b32 	%r1723, -16;
	mov.b32 	%r1722, -32;
	mov.b32 	%r1721, -64;
	mov.b32 	%r1720, -128;
	mov.u64 	%rd12, mask_array_32;
$L__BB7_2:
	shl.b32 	%r421, %r1663, 7;
	add.s32 	%r422, %r421, %r4;
	mul.wide.u32 	%rd8, %r422, 4;
	add.s64 	%rd9, %rd2, %rd8;
	ld.global.u32 	%r17, [%rd9];
	mov.b32 	%r1672, 0;
$L__BB7_3:
	shl.b32 	%r423, %r1672, 1;
	shr.u32 	%r424, %r17, %r423;
	shl.b32 	%r425, %r424, 2;
	cvt.u64.u32 	%rd10, %r425;
	and.b64  	%rd11, %rd10, 12;
	add.s64 	%rd13, %rd12, %rd11;
	ld.const.u32 	%r426, [%rd13];
	shl.b32 	%r427, %r1727, 1;
	or.b32  	%r428, %r427, %r426;
	shl.b32 	%r429, %r1726, 1;
	or.b32  	%r430, %r429, %r426;
	and.b32  	%r431, %r1727, %r428;
	shl.b32 	%r432, %r431, 1;
	and.b32  	%r433, %r432, %r430;
	and.b32  	%r434, %r433, %r1727;
	shl.b32 	%r435, %r1725, 1;
	or.b32  	%r436, %r435, %r426;
	and.b32  	%r437, %r1726, %r434;
	shl.b32 	%r438, %r437, 1;
	and.b32  	%r439, %r438, %r436;
	and.b32  	%r440, %r439, %r1726;
	shl.b32 	%r441, %r1724, 1;
	or.b32  	%r442, %r441, %r426;
	and.b32  	%r443, %r1725, %r440;
	shl.b32 	%r444, %r443, 1;
	and.b32  	%r445, %r444, %r442;
	and.b32  	%r446, %r445, %r1725;
	shl.b32 	%r447, %r1723, 1;
	or.b32  	%r448, %r447, %r426;
	and.b32  	%r449, %r1724, %r446;
	shl.b32 	%r450, %r449, 1;
	and.b32  	%r451, %r450, %r448;
	and.b32  	%r452, %r451, %r1724;
	shl.b32 	%r453, %r1722, 1;
	or.b32  	%r454, %r453, %r426;
	and.b32  	%r455, %r1723, %r452;
	shl.b32 	%r456, %r455, 1;
	and.b32  	%r457, %r456, %r454;
	and.b32  	%r458, %r457, %r1723;
	shl.b32 	%r459, %r1721, 1;
	or.b32  	%r460, %r459, %r426;
	and.b32  	%r461, %r1722, %r458;
	shl.b32 	%r462, %r461, 1;
	and.b32  	%r463, %r462, %r460;
	and.b32  	%r464, %r463, %r1722;
	shl.b32 	%r465, %r1720, 1;
	or.b32  	%r466, %r465, %r426;
	and.b32  	%r467, %r1721, %r464;
	shl.b32 	%r468, %r467, 1;
	and.b32  	%r469, %r468, %r466;
	and.b32  	%r470, %r469, %r1721;
	add.s32 	%r471, %r423, 2;
	shr.u32 	%r472, %r17, %r471;
	shl.b32 	%r473, %r472, 2;
	cvt.u64.u32 	%rd14, %r473;
	and.b64  	%rd15, %rd14, 12;
	add.s64 	%rd16, %rd12, %rd15;
	ld.const.u32 	%r474, [%rd16];
	shl.b32 	%r475, %r428, 1;
	or.b32  	%r1727, %r475, %r474;
	shl.b32 	%r476, %r434, 1;
	or.b32  	%r477, %r476, %r474;
	and.b32  	%r478, %r428, %r1727;
	shl.b32 	%r479, %r478, 1;
	and.b32  	%r480, %r479, %r477;
	and.b32  	%r1726, %r480, %r428;
	shl.b32 	%r481, %r440, 1;
	or.b32  	%r482, %r481, %r474;
	and.b32  	%r483, %r434, %r1726;
	shl.b32 	%r484, %r483, 1;
	and.b32  	%r485, %r484, %r482;
	and.b32  	%r1725, %r485, %r434;
	shl.b32 	%r486, %r446, 1;
	or.b32  	%r487, %r486, %r474;
	and.b32  	%r488, %r440, %r1725;
	shl.b32 	%r489, %r488, 1;
	and.b32  	%r490, %r489, %r487;
	and.b32  	%r1724, %r490, %r440;
	shl.b32 	%r491, %r452, 1;
	or.b32  	%r492, %r491, %r474;
	and.b32  	%r493, %r446, %r1724;
	shl.b32 	%r494, %r493, 1;
	and.b32  	%r495, %r494, %r492;
	and.b32  	%r1723, %r495, %r446;
	shl.b32 	%r496, %r458, 1;
	or.b32  	%r497, %r496, %r474;
	and.b32  	%r498, %r452, %r1723;
	shl.b32 	%r499, %r498, 1;
	and.b32  	%r500, %r499, %r497;
	and.b32  	%r1722, %r500, %r452;
	shl.b32 	%r501, %r464, 1;
	or.b32  	%r502, %r501, %r474;
	and.b32  	%r503, %r458, %r1722;
	shl.b32 	%r504, %r503, 1;
	and.b32  	%r505, %r504, %r502;
	and.b32  	%r1721, %r505, %r458;
	shl.b32 	%r506, %r470, 1;
	or.b32  	%r507, %r506, %r474;
	and.b32  	%r508, %r464, %r1721;
	shl.b32 	%r509, %r508, 1;
	and.b32  	%r510, %r509, %r507;
	and.b32  	%r1720, %r510, %r464;
	sub.s32 	%r1672, %r471, %r1672;
	setp.ne.s32 	%p2, %r1672, 16;
	@%p2 bra 	$L__BB7_3;
	shl.b32 	%r511, %r3, 2;
	mov.u32 	%r512, scodon_header;
	add.s32 	%r513, %r512, %r511;
	shl.b32 	%r514, %r1663, 9;
	add.s32 	%r515, %r513, %r514;
	st.shared.u32 	[%r515], %r17;
	add.s32 	%r1663, %r1663, 1;
	setp.ne.s32 	%p3, %r1663, %r1681;
	@%p3 bra 	$L__BB7_2;
$L__BB7_5:
	cvta.to.global.u64 	%rd3, %rd1;
	shl.b32 	%r517, %r1681, 7;
	add.s32 	%r518, %r517, %r4;
	mul.wide.u32 	%rd17, %r518, 4;
	add.s64 	%rd18, %rd3, %rd17;
	ld.global.u32 	%r46, [%rd18];
	ld.const.u32 	%r519, [overlapping_character_count];
	add.s32 	%r47, %r519, 16;
	shl.b32 	%r48, %r6, 4;
	setp.eq.s32 	%p4, %r47, %r48;
	mov.b32 	%r1701, 0;
	@%p4 bra 	$L__BB7_11;
	sub.s32 	%r522, %r47, %r48;
	max.u32 	%r49, %r522, 1;
	setp.lt.u32 	%p5, %r522, 2;
	mov.b32 	%r1701, 0;
	@%p5 bra 	$L__BB7_9;
	and.b32  	%r1701, %r49, -2;
	mov.b32 	%r1710, 0;
	mov.u64 	%rd21, mask_array_32;
$L__BB7_8:
	shl.b32 	%r524, %r1710, 1;
	shr.u32 	%r525, %r46, %r524;
	shl.b32 	%r526, %r525, 2;
	cvt.u64.u32 	%rd19, %r526;
	and.b64  	%rd20, %rd19, 12;
	add.s64 	%rd22, %rd21, %rd20;
	ld.const.u32 	%r527, [%rd22];
	shl.b32 	%r528, %r1727, 1;
	or.b32  	%r529, %r528, %r527;
	shl.b32 	%r530, %r1726, 1;
	or.b32  	%r531, %r530, %r527;
	and.b32  	%r532, %r1727, %r529;
	shl.b32 	%r533, %r532, 1;
	and.b32  	%r534, %r533, %r531;
	and.b32  	%r535, %r534, %r1727;
	shl.b32 	%r536, %r1725, 1;
	or.b32  	%r537, %r536, %r527;
	and.b32  	%r538, %r1726, %r535;
	shl.b32 	%r539, %r538, 1;
	and.b32  	%r540, %r539, %r537;
	and.b32  	%r541, %r540, %r1726;
	shl.b32 	%r542, %r1724, 1;
	or.b32  	%r543, %r542, %r527;
	and.b32  	%r544, %r1725, %r541;
	shl.b32 	%r545, %r544, 1;
	and.b32  	%r546, %r545, %r543;
	and.b32  	%r547, %r546, %r1725;
	shl.b32 	%r548, %r1723, 1;
	or.b32  	%r549, %r548, %r527;
	and.b32  	%r550, %r1724, %r547;
	shl.b32 	%r551, %r550, 1;
	and.b32  	%r552, %r551, %r549;
	and.b32  	%r553, %r552, %r1724;
	shl.b32 	%r554, %r1722, 1;
	or.b32  	%r555, %r554, %r527;
	and.b32  	%r556, %r1723, %r553;
	shl.b32 	%r557, %r556, 1;
	and.b32  	%r558, %r557, %r555;
	and.b32  	%r559, %r558, %r1723;
	shl.b32 	%r560, %r1721, 1;
	or.b32  	%r561, %r560, %r527;
	and.b32  	%r562, %r1722, %r559;
	shl.b32 	%r563, %r562, 1;
	and.b32  	%r564, %r563, %r561;
	and.b32  	%r565, %r564, %r1722;
	shl.b32 	%r566, %r1720, 1;
	or.b32  	%r567, %r566, %r527;
	and.b32  	%r568, %r1721, %r565;
	shl.b32 	%r569, %r568, 1;
	and.b32  	%r570, %r569, %r567;
	and.b32  	%r571, %r570, %r1721;
	add.s32 	%r572, %r524, 2;
	shr.u32 	%r573, %r46, %r572;
	shl.b32 	%r574, %r573, 2;
	cvt.u64.u32 	%rd23, %r574;
	and.b64  	%rd24, %rd23, 12;
	add.s64 	%rd25, %rd21, %rd24;
	ld.const.u32 	%r575, [%rd25];
	shl.b32 	%r576, %r529, 1;
	or.b32  	%r1727, %r576, %r575;
	shl.b32 	%r577, %r535, 1;
	or.b32  	%r578, %r577, %r575;
	and.b32  	%r579, %r529, %r1727;
	shl.b32 	%r580, %r579, 1;
	and.b32  	%r581, %r580, %r578;
	and.b32  	%r1726, %r581, %r529;
	shl.b32 	%r582, %r541, 1;
	or.b32  	%r583, %r582, %r575;
	and.b32  	%r584, %r535, %r1726;
	shl.b32 	%r585, %r584, 1;
	and.b32  	%r586, %r585, %r583;
	and.b32  	%r1725, %r586, %r535;
	shl.b32 	%r587, %r547, 1;
	or.b32  	%r588, %r587, %r575;
	and.b32  	%r589, %r541, %r1725;
	shl.b32 	%r590, %r589, 1;
	and.b32  	%r591, %r590, %r588;
	and.b32  	%r1724, %r591, %r541;
	shl.b32 	%r592, %r553, 1;
	or.b32  	%r593, %r592, %r575;
	and.b32  	%r594, %r547, %r1724;
	shl.b32 	%r595, %r594, 1;
	and.b32  	%r596, %r595, %r593;
	and.b32  	%r1723, %r596, %r547;
	shl.b32 	%r597, %r559, 1;
	or.b32  	%r598, %r597, %r575;
	and.b32  	%r599, %r553, %r1723;
	shl.b32 	%r600, %r599, 1;
	and.b32  	%r601, %r600, %r598;
	and.b32  	%r1722, %r601, %r553;
	shl.b32 	%r602, %r565, 1;
	or.b32  	%r603, %r602, %r575;
	and.b32  	%r604, %r559, %r1722;
	shl.b32 	%r605, %r604, 1;
	and.b32  	%r606, %r605, %r603;
	and.b32  	%r1721, %r606, %r559;
	shl.b32 	%r607, %r571, 1;
	or.b32  	%r608, %r607, %r575;
	and.b32  	%r609, %r565, %r1721;
	shl.b32 	%r610, %r609, 1;
	and.b32  	%r611, %r610, %r608;
	and.b32  	%r1720, %r611, %r565;
	sub.s32 	%r1710, %r572, %r1710;
	setp.eq.s32 	%p6, %r1710, %r1701;
	@%p6 bra 	$L__BB7_9;
	bra.uni 	$L__BB7_8;
$L__BB7_9:
	and.b32  	%r612, %r49, 1;
	setp.eq.b32 	%p7, %r612, 1;
	not.pred 	%p8, %p7;
	@%p8 bra 	$L__BB7_11;
	shl.b32 	%r613, %r1701, 1;
	shr.u32 	%r614, %r46, %r613;
	shl.b32 	%r615, %r614, 2;
	cvt.u64.u32 	%rd26, %r615;
	and.b64  	%rd27, %rd26, 12;
	mov.u64 	%rd28, mask_array_32;
	add.s64 	%rd29, %rd28, %rd27;
	ld.const.u32 	%r616, [%rd29];
	shl.b32 	%r617, %r1727, 1;
	or.b32  	%r62, %r617, %r616;
	shl.b32 	%r618, %r1726, 1;
	or.b32  	%r619, %r618, %r616;
	and.b32  	%r620, %r1727, %r62;
	shl.b32 	%r621, %r620, 1;
	and.b32  	%r622, %r621, %r619;
	and.b32  	%r63, %r622, %r1727;
	shl.b32 	%r623, %r1725, 1;
	or.b32  	%r624, %r623, %r616;
	and.b32  	%r625, %r1726, %r63;
	shl.b32 	%r626, %r625, 1;
	and.b32  	%r627, %r626, %r624;
	and.b32  	%r64, %r627, %r1726;
	shl.b32 	%r628, %r1724, 1;
	or.b32  	%r629, %r628, %r616;
	and.b32  	%r630, %r1725, %r64;
	shl.b32 	%r631, %r630, 1;
	and.b32  	%r632, %r631, %r629;
	and.b32  	%r65, %r632, %r1725;
	shl.b32 	%r633, %r1723, 1;
	or.b32  	%r634, %r633, %r616;
	and.b32  	%r635, %r1724, %r65;
	shl.b32 	%r636, %r635, 1;
	and.b32  	%r637, %r636, %r634;
	and.b32  	%r66, %r637, %r1724;
	shl.b32 	%r638, %r1722, 1;
	or.b32  	%r639, %r638, %r616;
	and.b32  	%r640, %r1723, %r66;
	shl.b32 	%r641, %r640, 1;
	and.b32  	%r642, %r641, %r639;
	and.b32  	%r67, %r642, %r1723;
	shl.b32 	%r643, %r1721, 1;
	or.b32  	%r644, %r643, %r616;
	and.b32  	%r645, %r1722, %r67;
	shl.b32 	%r646, %r645, 1;
	and.b32  	%r647, %r646, %r644;
	and.b32  	%r68, %r647, %r1722;
	shl.b32 	%r648, %r1720, 1;
	or.b32  	%r649, %r648, %r616;
	and.b32  	%r650, %r1721, %r68;
	shl.b32 	%r651, %r650, 1;
	and.b32  	%r652, %r651, %r649;
	and.b32  	%r1720, %r652, %r1721;
	add.s32 	%r1701, %r1701, 1;
	mov.u32 	%r1721, %r68;
	mov.u32 	%r1722, %r67;
	mov.u32 	%r1723, %r66;
	mov.u32 	%r1724, %r65;
	mov.u32 	%r1725, %r64;
	mov.u32 	%r1726, %r63;
	mov.u32 	%r1727, %r62;
$L__BB7_11:
	setp.gt.u32 	%p9, %r1701, 15;
	@%p9 bra 	$L__BB7_18;
	ld.const.u64 	%rd30, [match];
	cvta.to.global.u64 	%rd4, %rd30;
	mov.u64 	%rd33, mask_array_32;
	ld.const.u32 	%r693, [test_bit_32];
$L__BB7_13:
	mov.u32 	%r105, %r1727;
	mov.u32 	%r104, %r1726;
	mov.u32 	%r103, %r1725;
	mov.u32 	%r102, %r1724;
	mov.u32 	%r101, %r1723;
	mov.u32 	%r100, %r1722;
	mov.u32 	%r99, %r1721;
	shl.b32 	%r653, %r1701, 1;
	shr.u32 	%r654, %r46, %r653;
	shl.b32 	%r655, %r654, 2;
	cvt.u64.u32 	%rd31, %r655;
	and.b64  	%rd32, %rd31, 12;
	add.s64 	%rd34, %rd33, %rd32;
	ld.const.u32 	%r656, [%rd34];
	shl.b32 	%r657, %r105, 1;
	or.b32  	%r1727, %r657, %r656;
	shl.b32 	%r658, %r104, 1;
	or.b32  	%r659, %r658, %r656;
	and.b32  	%r660, %r105, %r1727;
	shl.b32 	%r661, %r660, 1;
	and.b32  	%r662, %r661, %r659;
	and.b32  	%r1726, %r662, %r105;
	shl.b32 	%r663, %r103, 1;
	or.b32  	%r664, %r663, %r656;
	and.b32  	%r665, %r104, %r1726;
	shl.b32 	%r666, %r665, 1;
	and.b32  	%r667, %r666, %r664;
	and.b32  	%r1725, %r667, %r104;
	shl.b32 	%r668, %r102, 1;
	or.b32  	%r669, %r668, %r656;
	and.b32  	%r670, %r103, %r1725;
	shl.b32 	%r671, %r670, 1;
	and.b32  	%r672, %r671, %r669;
	and.b32  	%r1724, %r672, %r103;
	shl.b32 	%r673, %r101, 1;
	or.b32  	%r674, %r673, %r656;
	and.b32  	%r675, %r102, %r1724;
	shl.b32 	%r676, %r675, 1;
	and.b32  	%r677, %r676, %r674;
	and.b32  	%r1723, %r677, %r102;
	shl.b32 	%r678, %r100, 1;
	or.b32  	%r679, %r678, %r656;
	and.b32  	%r680, %r101, %r1723;
	shl.b32 	%r681, %r680, 1;
	and.b32  	%r682, %r681, %r679;
	and.b32  	%r1722, %r682, %r101;
	shl.b32 	%r683, %r99, 1;
	or.b32  	%r684, %r683, %r656;
	and.b32  	%r685, %r100, %r1722;
	shl.b32 	%r686, %r685, 1;
	and.b32  	%r687, %r686, %r684;
	and.b32  	%r1721, %r687, %r100;
	shl.b32 	%r688, %r1720, 1;
	or.b32  	%r689, %r688, %r656;
	and.b32  	%r690, %r99, %r1721;
	shl.b32 	%r691, %r690, 1;
	and.b32  	%r692, %r691, %r689;
	and.b32  	%r1720, %r692, %r99;
	and.b32  	%r694, %r693, %r1720;
	setp.ne.s32 	%p10, %r694, 0;
	@%p10 bra 	$L__BB7_17;
	ld.volatile.global.u32 	%r695, [match_count];
	ld.const.u32 	%r696, [max_match_count];
	setp.ge.u32 	%p11, %r695, %r696;
	@%p11 bra 	$L__BB7_17;
	add.s32 	%r697, %r1681, %r5;
	shl.b32 	%r698, %r697, 4;
	add.s32 	%r115, %r1701, %r698;
	ld.const.u32 	%r699, [character_count];
	setp.gt.u32 	%p12, %r115, %r699;
	@%p12 bra 	$L__BB7_17;
	atom.global.add.u32 	%r700, [match_count], 1;
	mul.wide.u32 	%rd35, %r700, 4;
	add.s64 	%rd36, %rd4, %rd35;
	st.global.u32 	[%rd36], %r115;
$L__BB7_17:
	add.s32 	%r1701, %r1701, 1;
	setp.ne.s32 	%p13, %r1701, 16;
	@%p13 bra 	$L__BB7_13;
$L__BB7_18:
	shl.b32 	%r701, %r1681, 9;
	mov.u32 	%r702, scodon_header;
	add.s32 	%r703, %r702, %r701;
	shl.b32 	%r704, %r3, 2;
	add.s32 	%r705, %r703, %r704;
	st.shared.u32 	[%r705], %r46;
	bar.sync 	0;
	add.s32 	%r1744, %r1681, 1;
	setp.gt.u32 	%p14, %r1744, 255;
	@%p14 bra 	$L__BB7_85;
	ld.const.u32 	%r126, [test_bit_32];
	ld.const.u32 	%r127, [max_match_count];
	ld.const.u32 	%r128, [character_count];
	ld.const.u64 	%rd37, [match];
	cvta.to.global.u64 	%rd5, %rd37;
	mov.u64 	%rd42, mask_array_32;
$L__BB7_20:
	shl.b32 	%r706, %r1744, 7;
	add.s32 	%r707, %r706, %r4;
	mul.wide.u32 	%rd38, %r707, 4;
	add.s64 	%rd39, %rd3, %rd38;
	ld.global.u32 	%r150, [%rd39];
	shl.b32 	%r708, %r150, 2;
	cvt.u64.u32 	%rd40, %r708;
	and.b64  	%rd41, %rd40, 12;
	add.s64 	%rd43, %rd42, %rd41;
	ld.const.u32 	%r709, [%rd43];
	shl.b32 	%r710, %r1727, 1;
	or.b32  	%r151, %r710, %r709;
	shl.b32 	%r711, %r1726, 1;
	or.b32  	%r712, %r711, %r709;
	and.b32  	%r713, %r1727, %r151;
	shl.b32 	%r714, %r713, 1;
	and.b32  	%r715, %r714, %r712;
	and.b32  	%r152, %r715, %r1727;
	shl.b32 	%r716, %r1725, 1;
	or.b32  	%r717, %r716, %r709;
	and.b32  	%r718, %r1726, %r152;
	shl.b32 	%r719, %r718, 1;
	and.b32  	%r720, %r719, %r717;
	and.b32  	%r153, %r720, %r1726;
	shl.b32 	%r721, %r1724, 1;
	or.b32  	%r722, %r721, %r709;
	and.b32  	%r723, %r1725, %r153;
	shl.b32 	%r724, %r723, 1;
	and.b32  	%r725, %r724, %r722;
	and.b32  	%r154, %r725, %r1725;
	shl.b32 	%r726, %r1723, 1;
	or.b32  	%r727, %r726, %r709;
	and.b32  	%r728, %r1724, %r154;
	shl.b32 	%r729, %r728, 1;
	and.b32  	%r730, %r729, %r727;
	and.b32  	%r155, %r730, %r1724;
	shl.b32 	%r731, %r1722, 1;
	or.b32  	%r732, %r731, %r709;
	and.b32  	%r733, %r1723, %r155;
	shl.b32 	%r734, %r733, 1;
	and.b32  	%r735, %r734, %r732;
	and.b32  	%r156, %r735, %r1723;
	shl.b32 	%r736, %r1721, 1;
	or.b32  	%r737, %r736, %r709;
	and.b32  	%r738, %r1722, %r156;
	shl.b32 	%r739, %r738, 1;
	and.b32  	%r740, %r739, %r737;
	and.b32  	%r157, %r740, %r1722;
	shl.b32 	%r741, %r1720, 1;
	or.b32  	%r742, %r741, %r709;
	and.b32  	%r743, %r1721, %r157;
	shl.b32 	%r744, %r743, 1;
	and.b32  	%r745, %r744, %r742;
	and.b32  	%r158, %r745, %r1721;
	and.b32  	%r746, %r126, %r158;
	setp.ne.s32 	%p15, %r746, 0;
	@%p15 bra 	$L__BB7_24;
	ld.volatile.global.u32 	%r747, [match_count];
	setp.ge.u32 	%p16, %r747, %r127;
	@%p16 bra 	$L__BB7_24;
	add.s32 	%r748, %r1744, %r5;
	shl.b32 	%r159, %r748, 4;
	setp.gt.u32 	%p17, %r159, %r128;
	@%p17 bra 	$L__BB7_24;
	atom.global.add.u32 	%r749, [match_count], 1;
	mul.wide.u32 	%rd44, %r749, 4;
	add.s64 	%rd45, %rd5, %rd44;
	st.global.u32 	[%rd45], %r159;
$L__BB7_24:
	cvt.u64.u32 	%rd46, %r150;
	and.b64  	%rd47, %rd46, 12;
	add.s64 	%rd49, %rd42, %rd47;
	ld.const.u32 	%r750, [%rd49];
	shl.b32 	%r751, %r151, 1;
	or.b32  	%r160, %r751, %r750;
	shl.b32 	%r752, %r152, 1;
	or.b32  	%r753, %r752, %r750;
	and.b32  	%r754, %r151, %r160;
	shl.b32 	%r755, %r754, 1;
	and.b32  	%r756, %r755, %r753;
	and.b32  	%r161, %r756, %r151;
	shl.b32 	%r757, %r153, 1;
	or.b32  	%r758, %r757, %r750;
	and.b32  	%r759, %r152, %r161;
	shl.b32 	%r760, %r759, 1;
	and.b32  	%r761, %r760, %r758;
	and.b32  	%r162, %r761, %r152;
	shl.b32 	%r762, %r154, 1;
	or.b32  	%r763, %r762, %r750;
	and.b32  	%r764, %r153, %r162;
	shl.b32 	%r765, %r764, 1;
	and.b32  	%r766, %r765, %r763;
	and.b32  	%r163, %r766, %r153;
	shl.b32 	%r767, %r155, 1;
	or.b32  	%r768, %r767, %r750;
	and.b32  	%r769, %r154, %r163;
	shl.b32 	%r770, %r769, 1;
	and.b32  	%r771, %r770, %r768;
	and.b32  	%r164, %r771, %r154;
	shl.b32 	%r772, %r156, 1;
	or.b32  	%r773, %r772, %r750;
	and.b32  	%r774, %r155, %r164;
	shl.b32 	%r775, %r774, 1;
	and.b32  	%r776, %r775, %r773;
	and.b32  	%r165, %r776, %r155;
	shl.b32 	%r777, %r157, 1;
	or.b32  	%r778, %r777, %r750;
	and.b32  	%r779, %r156, %r165;
	shl.b32 	%r780, %r779, 1;
	and.b32  	%r781, %r780, %r778;
	and.b32  	%r166, %r781, %r156;
	shl.b32 	%r782, %r158, 1;
	or.b32  	%r783, %r782, %r750;
	and.b32  	%r784, %r157, %r166;
	shl.b32 	%r785, %r784, 1;
	and.b32  	%r786, %r785, %r783;
	and.b32  	%r167, %r786, %r157;
	and.b32  	%r787, %r126, %r167;
	setp.ne.s32 	%p18, %r787, 0;
	@%p18 bra 	$L__BB7_28;
	ld.volatile.global.u32 	%r788, [match_count];
	setp.ge.u32 	%p19, %r788, %r127;
	@%p19 bra 	$L__BB7_28;
	add.s32 	%r789, %r1744, %r5;
	shl.b32 	%r168, %r789, 4;
	setp.ge.u32 	%p20, %r168, %r128;
	@%p20 bra 	$L__BB7_28;
	add.s32 	%r790, %r168, 1;
	atom.global.add.u32 	%r791, [match_count], 1;
	mul.wide.u32 	%rd50, %r791, 4;
	add.s64 	%rd51, %rd5, %rd50;
	st.global.u32 	[%rd51], %r790;
$L__BB7_28:
	shr.u32 	%r792, %r150, 2;
	cvt.u64.u32 	%rd52, %r792;
	and.b64  	%rd53, %rd52, 12;
	add.s64 	%rd55, %rd42, %rd53;
	ld.const.u32 	%r793, [%rd55];
	shl.b32 	%r794, %r160, 1;
	or.b32  	%r169, %r794, %r793;
	shl.b32 	%r795, %r161, 1;
	or.b32  	%r796, %r795, %r793;
	and.b32  	%r797, %r160, %r169;
	shl.b32 	%r798, %r797, 1;
	and.b32  	%r799, %r798, %r796;
	and.b32  	%r170, %r799, %r160;
	shl.b32 	%r800, %r162, 1;
	or.b32  	%r801, %r800, %r793;
	and.b32  	%r802, %r161, %r170;
	shl.b32 	%r803, %r802, 1;
	and.b32  	%r804, %r803, %r801;
	and.b32  	%r171, %r804, %r161;
	shl.b32 	%r805, %r163, 1;
	or.b32  	%r806, %r805, %r793;
	and.b32  	%r807, %r162, %r171;
	shl.b32 	%r808, %r807, 1;
	and.b32  	%r809, %r808, %r806;
	and.b32  	%r172, %r809, %r162;
	shl.b32 	%r810, %r164, 1;
	or.b32  	%r811, %r810, %r793;
	and.b32  	%r812, %r163, %r172;
	shl.b32 	%r813, %r812, 1;
	and.b32  	%r814, %r813, %r811;
	and.b32  	%r173, %r814, %r163;
	shl.b32 	%r815, %r165, 1;
	or.b32  	%r816, %r815, %r793;
	and.b32  	%r817, %r164, %r173;
	shl.b32 	%r818, %r817, 1;
	and.b32  	%r819, %r818, %r816;
	and.b32  	%r174, %r819, %r164;
	shl.b32 	%r820, %r166, 1;
	or.b32  	%r821, %r820, %r793;
	and.b32  	%r822, %r165, %r174;
	shl.b32 	%r823, %r822, 1;
	and.b32  	%r824, %r823, %r821;
	and.b32  	%r175, %r824, %r165;
	shl.b32 	%r825, %r167, 1;
	or.b32  	%r826, %r825, %r793;
	and.b32  	%r827, %r166, %r175;
	shl.b32 	%r828, %r827, 1;
	and.b32  	%r829, %r828, %r826;
	and.b32  	%r176, %r829, %r166;
	and.b32  	%r830, %r126, %r176;
	setp.ne.s32 	%p21, %r830, 0;
	@%p21 bra 	$L__BB7_32;
	ld.volatile.global.u32 	%r831, [match_count];
	setp.ge.u32 	%p22, %r831, %r127;
	@%p22 bra 	$L__BB7_32;
	add.s32 	%r832, %r1744, %r5;
	shl.b32 	%r833, %r832, 4;
	or.b32  	%r177, %r833, 2;
	setp.gt.u32 	%p23, %r177, %r128;
	@%p23 bra 	$L__BB7_32;
	atom.global.add.u32 	%r834, [match_count], 1;
	mul.wide.u32 	%rd56, %r834, 4;
	add.s64 	%rd57, %rd5, %rd56;
	st.global.u32 	[%rd57], %r177;
$L__BB7_32:
	shr.u32 	%r835, %r150, 4;
	cvt.u64.u32 	%rd58, %r835;
	and.b64  	%rd59, %rd58, 12;
	add.s64 	%rd61, %rd42, %rd59;
	ld.const.u32 	%r836, [%rd61];
	shl.b32 	%r837, %r169, 1;
	or.b32  	%r178, %r837, %r836;
	shl.b32 	%r838, %r170, 1;
	or.b32  	%r839, %r838, %r836;
	and.b32  	%r840, %r169, %r178;
	shl.b32 	%r841, %r840, 1;
	and.b32  	%r842, %r841, %r839;
	and.b32  	%r179, %r842, %r169;
	shl.b32 	%r843, %r171, 1;
	or.b32  	%r844, %r843, %r836;
	and.b32  	%r845, %r170, %r179;
	shl.b32 	%r846, %r845, 1;
	and.b32  	%r847, %r846, %r844;
	and.b32  	%r180, %r847, %r170;
	shl.b32 	%r848, %r172, 1;
	or.b32  	%r849, %r848, %r836;
	and.b32  	%r850, %r171, %r180;
	shl.b32 	%r851, %r850, 1;
	and.b32  	%r852, %r851, %r849;
	and.b32  	%r181, %r852, %r171;
	shl.b32 	%r853, %r173, 1;
	or.b32  	%r854, %r853, %r836;
	and.b32  	%r855, %r172, %r181;
	shl.b32 	%r856, %r855, 1;
	and.b32  	%r857, %r856, %r854;
	and.b32  	%r182, %r857, %r172;
	shl.b32 	%r858, %r174, 1;
	or.b32  	%r859, %r858, %r836;
	and.b32  	%r860, %r173, %r182;
	shl.b32 	%r861, %r860, 1;
	and.b32  	%r862, %r861, %r859;
	and.b32  	%r183, %r862, %r173;
	shl.b32 	%r863, %r175, 1;
	or.b32  	%r864, %r863, %r836;
	and.b32  	%r865, %r174, %r183;
	shl.b32 	%r866, %r865, 1;
	and.b32  	%r867, %r866, %r864;
	and.b32  	%r184, %r867, %r174;
	shl.b32 	%r868, %r176, 1;
	or.b32  	%r869, %r868, %r836;
	and.b32  	%r870, %r175, %r184;
	shl.b32 	%r871, %r870, 1;
	and.b32  	%r872, %r871, %r869;
	and.b32  	%r185, %r872, %r175;
	and.b32  	%r873, %r126, %r185;
	setp.ne.s32 	%p24, %r873, 0;
	@%p24 bra 	$L__BB7_36;
	ld.volatile.global.u32 	%r874, [match_count];
	setp.ge.u32 	%p25, %r874, %r127;
	@%p25 bra 	$L__BB7_36;
	add.s32 	%r875, %r1744, %r5;
	shl.b32 	%r876, %r875, 4;
	or.b32  	%r186, %r876, 3;
	setp.gt.u32 	%p26, %r186, %r128;
	@%p26 bra 	$L__BB7_36;
	atom.global.add.u32 	%r877, [match_count], 1;
	mul.wide.u32 	%rd62, %r877, 4;
	add.s64 	%rd63, %rd5, %rd62;
	st.global.u32 	[%rd63], %r186;
$L__BB7_36:
	shr.u32 	%r878, %r150, 6;
	cvt.u64.u32 	%rd64, %r878;
	and.b64  	%rd65, %rd64, 12;
	add.s64 	%rd67, %rd42, %rd65;
	ld.const.u32 	%r879, [%rd67];
	shl.b32 	%r880, %r178, 1;
	or.b32  	%r187, %r880, %r879;
	shl.b32 	%r881, %r179, 1;
	or.b32  	%r882, %r881, %r879;
	and.b32  	%r883, %r178, %r187;
	shl.b32 	%r884, %r883, 1;
	and.b32  	%r885, %r884, %r882;
	and.b32  	%r188, %r885, %r178;
	shl.b32 	%r886, %r180, 1;
	or.b32  	%r887, %r886, %r879;
	and.b32  	%r888, %r179, %r188;
	shl.b32 	%r889, %r888, 1;
	and.b32  	%r890, %r889, %r887;
	and.b32  	%r189, %r890, %r179;
	shl.b32 	%r891, %r181, 1;
	or.b32  	%r892, %r891, %r879;
	and.b32  	%r893, %r180, %r189;
	shl.b32 	%r894, %r893, 1;
	and.b32  	%r895, %r894, %r892;
	and.b32  	%r190, %r895, %r180;
	shl.b32 	%r896, %r182, 1;
	or.b32  	%r897, %r896, %r879;
	and.b32  	%r898, %r181, %r190;
	shl.b32 	%r899, %r898, 1;
	and.b32  	%r900, %r899, %r897;
	and.b32  	%r191, %r900, %r181;
	shl.b32 	%r901, %r183, 1;
	or.b32  	%r902, %r901, %r879;
	and.b32  	%r903, %r182, %r191;
	shl.b32 	%r904, %r903, 1;
	and.b32  	%r905, %r904, %r902;
	and.b32  	%r192, %r905, %r182;
	shl.b32 	%r906, %r184, 1;
	or.b32  	%r907, %r906, %r879;
	and.b32  	%r908, %r183, %r192;
	shl.b32 	%r909, %r908, 1;
	and.b32  	%r910, %r909, %r907;
	and.b32  	%r193, %r910, %r183;
	shl.b32 	%r911, %r185, 1;
	or.b32  	%r912, %r911, %r879;
	and.b32  	%r913, %r184, %r193;
	shl.b32 	%r914, %r913, 1;
	and.b32  	%r915, %r914, %r912;
	and.b32  	%r194, %r915, %r184;
	and.b32  	%r916, %r126, %r194;
	setp.ne.s32 	%p27, %r916, 0;
	@%p27 bra 	$L__BB7_40;
	ld.volatile.global.u32 	%r917, [match_count];
	setp.ge.u32 	%p28, %r917, %r127;
	@%p28 bra 	$L__BB7_40;
	add.s32 	%r918, %r1744, %r5;
	shl.b32 	%r919, %r918, 4;
	or.b32  	%r195, %r919, 4;
	setp.gt.u32 	%p29, %r195, %r128;
	@%p29 bra 	$L__BB7_40;
	atom.global.add.u32 	%r920, [match_count], 1;
	mul.wide.u32 	%rd68, %r920, 4;
	add.s64 	%rd69, %rd5, %rd68;
	st.global.u32 	[%rd69], %r195;
$L__BB7_40:
	shr.u32 	%r921, %r150, 8;
	cvt.u64.u32 	%rd70, %r921;
	and.b64  	%rd71, %rd70, 12;
	add.s64 	%rd73, %rd42, %rd71;
	ld.const.u32 	%r922, [%rd73];
	shl.b32 	%r923, %r187, 1;
	or.b32  	%r196, %r923, %r922;
	shl.b32 	%r924, %r188, 1;
	or.b32  	%r925, %r924, %r922;
	and.b32  	%r926, %r187, %r196;
	shl.b32 	%r927, %r926, 1;
	and.b32  	%r928, %r927, %r925;
	and.b32  	%r197, %r928, %r187;
	shl.b32 	%r929, %r189, 1;
	or.b32  	%r930, %r929, %r922;
	and.b32  	%r931, %r188, %r197;
	shl.b32 	%r932, %r931, 1;
	and.b32  	%r933, %r932, %r930;
	and.b32  	%r198, %r933, %r188;
	shl.b32 	%r934, %r190, 1;
	or.b32  	%r935, %r934, %r922;
	and.b32  	%r936, %r189, %r198;
	shl.b32 	%r937, %r936, 1;
	and.b32  	%r938, %r937, %r935;
	and.b32  	%r199, %r938, %r189;
	shl.b32 	%r939, %r191, 1;
	or.b32  	%r940, %r939, %r922;
	and.b32  	%r941, %r190, %r199;
	shl.b32 	%r942, %r941, 1;
	and.b32  	%r943, %r942, %r940;
	and.b32  	%r200, %r943, %r190;
	shl.b32 	%r944, %r192, 1;
	or.b32  	%r945, %r944, %r922;
	and.b32  	%r946, %r191, %r200;
	shl.b32 	%r947, %r946, 1;
	and.b32  	%r948, %r947, %r945;
	and.b32  	%r201, %r948, %r191;
	shl.b32 	%r949, %r193, 1;
	or.b32  	%r950, %r949, %r922;
	and.b32  	%r951, %r192, %r201;
	shl.b32 	%r952, %r951, 1;
	and.b32  	%r953, %r952, %r950;
	and.b32  	%r202, %r953, %r192;
	shl.b32 	%r954, %r194, 1;
	or.b32  	%r955, %r954, %r922;
	and.b32  	%r956, %r193, %r202;
	shl.b32 	%r957, %r956, 1;
	and.b32  	%r958, %r957, %r955;
	and.b32  	%r203, %r958, %r193;
	and.b32  	%r959, %r126, %r203;
	setp.ne.s32 	%p30, %r959, 0;
	@%p30 bra 	$L__BB7_44;
	ld.volatile.global.u32 	%r960, [match_count];
	setp.ge.u32 	%p31, %r960, %r127;
	@%p31 bra 	$L__BB7_44;
	add.s32 	%r961, %r1744, %r5;
	shl.b32 	%r962, %r961, 4;
	or.b32  	%r204, %r962, 5;
	setp.gt.u32 	%p32, %r204, %r128;
	@%p32 bra 	$L__BB7_44;
	atom.global.add.u32 	%r963, [match_count], 1;
	mul.wide.u32 	%rd74, %r963, 4;
	add.s64 	%rd75, %rd5, %rd74;
	st.global.u32 	[%rd75], %r204;
$L__BB7_44:
	shr.u32 	%r964, %r150, 10;
	cvt.u64.u32 	%rd76, %r964;
	and.b64  	%rd77, %rd76, 12;
	add.s64 	%rd79, %rd42, %rd77;
	ld.const.u32 	%r965, [%rd79];
	shl.b32 	%r966, %r196, 1;
	or.b32  	%r205, %r966, %r965;
	shl.b32 	%r967, %r197, 1;
	or.b32  	%r968, %r967, %r965;
	and.b32  	%r969, %r196, %r205;
	shl.b32 	%r970, %r969, 1;
	and.b32  	%r971, %r970, %r968;
	and.b32  	%r206, %r971, %r196;
	shl.b32 	%r972, %r198, 1;
	or.b32  	%r973, %r972, %r965;
	and.b32  	%r974, %r197, %r206;
	shl.b32 	%r975, %r974, 1;
	and.b32  	%r976, %r975, %r973;
	and.b32  	%r207, %r976, %r197;
	shl.b32 	%r977, %r199, 1;
	or.b32  	%r978, %r977, %r965;
	and.b32  	%r979, %r198, %r207;
	shl.b32 	%r980, %r979, 1;
	and.b32  	%r981, %r980, %r978;
	and.b32  	%r208, %r981, %r198;
	shl.b32 	%r982, %r200, 1;
	or.b32  	%r983, %r982, %r965;
	and.b32  	%r984, %r199, %r208;
	shl.b32 	%r985, %r984, 1;
	and.b32  	%r986, %r985, %r983;
	and.b32  	%r209, %r986, %r199;
	shl.b32 	%r987, %r201, 1;
	or.b32  	%r988, %r987, %r965;
	and.b32  	%r989, %r200, %r209;
	shl.b32 	%r990, %r989, 1;
	and.b32  	%r991, %r990, %r988;
	and.b32  	%r210, %r991, %r200;
	shl.b32 	%r992, %r202, 1;
	or.b32  	%r993, %r992, %r965;
	and.b32  	%r994, %r201, %r210;
	shl.b32 	%r995, %r994, 1;
	and.b32  	%r996, %r995, %r993;
	and.b32  	%r211, %r996, %r201;
	shl.b32 	%r997, %r203, 1;
	or.b32  	%r998, %r997, %r965;
	and.b32  	%r999, %r202, %r211;
	shl.b32 	%r1000, %r999, 1;
	and.b32  	%r1001, %r1000, %r998;
	and.b32  	%r212, %r1001, %r202;
	and.b32  	%r1002, %r126, %r212;
	setp.ne.s32 	%p33, %r1002, 0;
	@%p33 bra 	$L__BB7_48;
	ld.volatile.global.u32 	%r1003, [match_count];
	setp.ge.u32 	%p34, %r1003, %r127;
	@%p34 bra 	$L__BB7_48;
	add.s32 	%r1004, %r1744, %r5;
	shl.b32 	%r1005, %r1004, 4;
	or.b32  	%r213, %r1005, 6;
	setp.gt.u32 	%p35, %r213, %r128;
	@%p35 bra 	$L__BB7_48;
	atom.global.add.u32 	%r1006, [match_count], 1;
	mul.wide.u32 	%rd80, %r1006, 4;
	add.s64 	%rd81, %rd5, %rd80;
	st.global.u32 	[%rd81], %r213;
$L__BB7_48:
	shr.u32 	%r1007, %r150, 12;
	cvt.u64.u32 	%rd82, %r1007;
	and.b64  	%rd83, %rd82, 12;
	add.s64 	%rd85, %rd42, %rd83;
	ld.const.u32 	%r1008, [%rd85];
	shl.b32 	%r1009, %r205, 1;
	or.b32  	%r214, %r1009, %r1008;
	shl.b32 	%r1010, %r206, 1;
	or.b32  	%r1011, %r1010, %r1008;
	and.b32  	%r1012, %r205, %r214;
	shl.b32 	%r1013, %r1012, 1;
	and.b32  	%r1014, %r1013, %r1011;
	and.b32  	%r215, %r1014, %r205;
	shl.b32 	%r1015, %r207, 1;
	or.b32  	%r1016, %r1015, %r1008;
	and.b32  	%r1017, %r206, %r215;
	shl.b32 	%r1018, %r1017, 1;
	and.b32  	%r1019, %r1018, %r1016;
	and.b32  	%r216, %r1019, %r206;
	shl.b32 	%r1020, %r208, 1;
	or.b32  	%r1021, %r1020, %r1008;
	and.b32  	%r1022, %r207, %r216;
	shl.b32 	%r1023, %r1022, 1;
	and.b32  	%r1024, %r1023, %r1021;
	and.b32  	%r217, %r1024, %r207;
	shl.b32 	%r1025, %r209, 1;
	or.b32  	%r1026, %r1025, %r1008;
	and.b32  	%r1027, %r208, %r217;
	shl.b32 	%r1028, %r1027, 1;
	and.b32  	%r1029, %r1028, %r1026;
	and.b32  	%r218, %r1029, %r208;
	shl.b32 	%r1030, %r210, 1;
	or.b32  	%r1031, %r1030, %r1008;
	and.b32  	%r1032, %r209, %r218;
	shl.b32 	%r1033, %r1032, 1;
	and.b32  	%r1034, %r1033, %r1031;
	and.b32  	%r219, %r1034, %r209;
	shl.b32 	%r1035, %r211, 1;
	or.b32  	%r1036, %r1035, %r1008;
	and.b32  	%r1037, %r210, %r219;
	shl.b32 	%r1038, %r1037, 1;
	and.b32  	%r1039, %r1038, %r1036;
	and.b32  	%r220, %r1039, %r210;
	shl.b32 	%r1040, %r212, 1;
	or.b32  	%r1041, %r1040, %r1008;
	and.b32  	%r1042, %r211, %r220;
	shl.b32 	%r1043, %r1042, 1;
	and.b32  	%r1044, %r1043, %r1041;
	and.b32  	%r221, %r1044, %r211;
	and.b32  	%r1045, %r126, %r221;
	setp.ne.s32 	%p36, %r1045, 0;
	@%p36 bra 	$L__BB7_52;
	ld.volatile.global.u32 	%r1046, [match_count];
	setp.ge.u32 	%p37, %r1046, %r127;
	@%p37 bra 	$L__BB7_52;
	add.s32 	%r1047, %r1744, %r5;
	shl.b32 	%r1048, %r1047, 4;
	or.b32  	%r222, %r1048, 7;
	setp.gt.u32 	%p38, %r222, %r128;
	@%p38 bra 	$L__BB7_52;
	atom.global.add.u32 	%r1049, [match_count], 1;
	mul.wide.u32 	%rd86, %r1049, 4;
	add.s64 	%rd87, %rd5, %rd86;
	st.global.u32 	[%rd87], %r222;
$L__BB7_52:
	shr.u32 	%r1050, %r150, 14;
	cvt.u64.u32 	%rd88, %r1050;
	and.b64  	%rd89, %rd88, 12;
	add.s64 	%rd91, %rd42, %rd89;
	ld.const.u32 	%r1051, [%rd91];
	shl.b32 	%r1052, %r214, 1;
	or.b32  	%r223, %r1052, %r1051;
	shl.b32 	%r1053, %r215, 1;
	or.b32  	%r1054, %r1053, %r1051;
	and.b32  	%r1055, %r214, %r223;
	shl.b32 	%r1056, %r1055, 1;
	and.b32  	%r1057, %r1056, %r1054;
	and.b32  	%r224, %r1057, %r214;
	shl.b32 	%r1058, %r216, 1;
	or.b32  	%r1059, %r1058, %r1051;
	and.b32  	%r1060, %r215, %r224;
	shl.b32 	%r1061, %r1060, 1;
	and.b32  	%r1062, %r1061, %r1059;
	and.b32  	%r225, %r1062, %r215;
	shl.b32 	%r1063, %r217, 1;
	or.b32  	%r1064, %r1063, %r1051;
	and.b32  	%r1065, %r216, %r225;
	shl.b32 	%r1066, %r1065, 1;
	and.b32  	%r1067, %r1066, %r1064;
	and.b32  	%r226, %r1067, %r216;
	shl.b32 	%r1068, %r218, 1;
	or.b32  	%r1069, %r1068, %r1051;
	and.b32  	%r1070, %r217, %r226;
	shl.b32 	%r1071, %r1070, 1;
	and.b32  	%r1072, %r1071, %r1069;
	and.b32  	%r227, %r1072, %r217;
	shl.b32 	%r1073, %r219, 1;
	or.b32  	%r1074, %r1073, %r1051;
	and.b32  	%r1075, %r218, %r227;
	shl.b32 	%r1076, %r1075, 1;
	and.b32  	%r1077, %r1076, %r1074;
	and.b32  	%r228, %r1077, %r218;
	shl.b32 	%r1078, %r220, 1;
	or.b32  	%r1079, %r1078, %r1051;
	and.b32  	%r1080, %r219, %r228;
	shl.b32 	%r1081, %r1080, 1;
	and.b32  	%r1082, %r1081, %r1079;
	and.b32  	%r229, %r1082, %r219;
	shl.b32 	%r1083, %r221, 1;
	or.b32  	%r1084, %r1083, %r1051;
	and.b32  	%r1085, %r220, %r229;
	shl.b32 	%r1086, %r1085, 1;
	and.b32  	%r1087, %r1086, %r1084;
	and.b32  	%r230, %r1087, %r220;
	and.b32  	%r1088, %r126, %r230;
	setp.ne.s32 	%p39, %r1088, 0;
	@%p39 bra 	$L__BB7_56;
	ld.volatile.global.u32 	%r1089, [match_count];
	setp.ge.u32 	%p40, %r1089, %r127;
	@%p40 bra 	$L__BB7_56;
	add.s32 	%r1090, %r1744, %r5;
	shl.b32 	%r1091, %r1090, 4;
	or.b32  	%r231, %r1091, 8;
	setp.gt.u32 	%p41, %r231, %r128;
	@%p41 bra 	$L__BB7_56;
	atom.global.add.u32 	%r1092, [match_count], 1;
	mul.wide.u32 	%rd92, %r1092, 4;
	add.s64 	%rd93, %rd5, %rd92;
	st.global.u32 	[%rd93], %r231;
$L__BB7_56:
	shr.u32 	%r1093, %r150, 16;
	cvt.u64.u32 	%rd94, %r1093;
	and.b64  	%rd95, %rd94, 12;
	add.s64 	%rd97, %rd42, %rd95;
	ld.const.u32 	%r1094, [%rd97];
	shl.b32 	%r1095, %r223, 1;
	or.b32  	%r232, %r1095, %r1094;
	shl.b32 	%r1096, %r224, 1;
	or.b32  	%r1097, %r1096, %r1094;
	and.b32  	%r1098, %r223, %r232;
	shl.b32 	%r1099, %r1098, 1;
	and.b32  	%r1100, %r1099, %r1097;
	and.b32  	%r233, %r1100, %r223;
	shl.b32 	%r1101, %r225, 1;
	or.b32  	%r1102, %r1101, %r1094;
	and.b32  	%r1103, %r224, %r233;
	shl.b32 	%r1104, %r1103, 1;
	and.b32  	%r1105, %r1104, %r1102;
	and.b32  	%r234, %r1105, %r224;
	shl.b32 	%r1106, %r226, 1;
	or.b32  	%r1107, %r1106, %r1094;
	and.b32  	%r1108, %r225, %r234;
	shl.b32 	%r1109, %r1108, 1;
	and.b32  	%r1110, %r1109, %r1107;
	and.b32  	%r235, %r1110, %r225;
	shl.b32 	%r1111, %r227, 1;
	or.b32  	%r1112, %r1111, %r1094;
	and.b32  	%r1113, %r226, %r235;
	shl.b32 	%r1114, %r1113, 1;
	and.b32  	%r1115, %r1114, %r1112;
	and.b32  	%r236, %r1115, %r226;
	shl.b32 	%r1116, %r228, 1;
	or.b32  	%r1117, %r1116, %r1094;
	and.b32  	%r1118, %r227, %r236;
	shl.b32 	%r1119, %r1118, 1;
	and.b32  	%r1120, %r1119, %r1117;
	and.b32  	%r237, %r1120, %r227;
	shl.b32 	%r1121, %r229, 1;
	or.b32  	%r1122, %r1121, %r1094;
	and.b32  	%r1123, %r228, %r237;
	shl.b32 	%r1124, %r1123, 1;
	and.b32  	%r1125, %r1124, %r1122;
	and.b32  	%r238, %r1125, %r228;
	shl.b32 	%r1126, %r230, 1;
	or.b32  	%r1127, %r1126, %r1094;
	and.b32  	%r1128, %r229, %r238;
	shl.b32 	%r1129, %r1128, 1;
	and.b32  	%r1130, %r1129, %r1127;
	and.b32  	%r239, %r1130, %r229;
	and.b32  	%r1131, %r126, %r239;
	setp.ne.s32 	%p42, %r1131, 0;
	@%p42 bra 	$L__BB7_60;
	ld.volatile.global.u32 	%r1132, [match_count];
	setp.ge.u32 	%p43, %r1132, %r127;
	@%p43 bra 	$L__BB7_60;
	add.s32 	%r1133, %r1744, %r5;
	shl.b32 	%r1134, %r1133, 4;
	or.b32  	%r240, %r1134, 9;
	setp.gt.u32 	%p44, %r240, %r128;
	@%p44 bra 	$L__BB7_60;
	atom.global.add.u32 	%r1135, [match_count], 1;
	mul.wide.u32 	%rd98, %r1135, 4;
	add.s64 	%rd99, %rd5, %rd98;
	st.global.u32 	[%rd99], %r240;
$L__BB7_60:
	shr.u32 	%r1136, %r150, 18;
	cvt.u64.u32 	%rd100, %r1136;
	and.b64  	%rd101, %rd100, 12;
	add.s64 	%rd103, %rd42, %rd101;
	ld.const.u32 	%r1137, [%rd103];
	shl.b32 	%r1138, %r232, 1;
	or.b32  	%r241, %r1138, %r1137;
	shl.b32 	%r1139, %r233, 1;
	or.b32  	%r1140, %r1139, %r1137;
	and.b32  	%r1141, %r232, %r241;
	shl.b32 	%r1142, %r1141, 1;
	and.b32  	%r1143, %r1142, %r1140;
	and.b32  	%r242, %r1143, %r232;
	shl.b32 	%r1144, %r234, 1;
	or.b32  	%r1145, %r1144, %r1137;
	and.b32  	%r1146, %r233, %r242;
	shl.b32 	%r1147, %r1146, 1;
	and.b32  	%r1148, %r1147, %r1145;
	and.b32  	%r243, %r1148, %r233;
	shl.b32 	%r1149, %r235, 1;
	or.b32  	%r1150, %r1149, %r1137;
	and.b32  	%r1151, %r234, %r243;
	shl.b32 	%r1152, %r1151, 1;
	and.b32  	%r1153, %r1152, %r1150;
	and.b32  	%r244, %r1153, %r234;
	shl.b32 	%r1154, %r236, 1;
	or.b32  	%r1155, %r1154, %r1137;
	and.b32  	%r1156, %r235, %r244;
	shl.b32 	%r1157, %r1156, 1;
	and.b32  	%r1158, %r1157, %r1155;
	and.b32  	%r245, %r1158, %r235;
	shl.b32 	%r1159, %r237, 1;
	or.b32  	%r1160, %r1159, %r1137;
	and.b32  	%r1161, %r236, %r245;
	shl.b32 	%r1162, %r1161, 1;
	and.b32  	%r1163, %r1162, %r1160;
	and.b32  	%r246, %r1163, %r236;
	shl.b32 	%r1164, %r238, 1;
	or.b32  	%r1165, %r1164, %r1137;
	and.b32  	%r1166, %r237, %r246;
	shl.b32 	%r1167, %r1166, 1;
	and.b32  	%r1168, %r1167, %r1165;
	and.b32  	%r247, %r1168, %r237;
	shl.b32 	%r1169, %r239, 1;
	or.b32  	%r1170, %r1169, %r1137;
	and.b32  	%r1171, %r238, %r247;
	shl.b32 	%r1172, %r1171, 1;
	and.b32  	%r1173, %r1172, %r1170;
	and.b32  	%r248, %r1173, %r238;
	and.b32  	%r1174, %r126, %r248;
	setp.ne.s32 	%p45, %r1174, 0;
	@%p45 bra 	$L__BB7_64;
	ld.volatile.global.u32 	%r1175, [match_count];
	setp.ge.u32 	%p46, %r1175, %r127;
	@%p46 bra 	$L__BB7_64;
	add.s32 	%r1176, %r1744, %r5;
	shl.b32 	%r1177, %r1176, 4;
	or.b32  	%r249, %r1177, 10;
	setp.gt.u32 	%p47, %r249, %r128;
	@%p47 bra 	$L__BB7_64;
	atom.global.add.u32 	%r1178, [match_count], 1;
	mul.wide.u32 	%rd104, %r1178, 4;
	add.s64 	%rd105, %rd5, %rd104;
	st.global.u32 	[%rd105], %r249;
$L__BB7_64:
	shr.u32 	%r1179, %r150, 20;
	cvt.u64.u32 	%rd106, %r1179;
	and.b64  	%rd107, %rd106, 12;
	add.s64 	%rd109, %rd42, %rd107;
	ld.const.u32 	%r1180, [%rd109];
	shl.b32 	%r1181, %r241, 1;
	or.b32  	%r250, %r1181, %r1180;
	shl.b32 	%r1182, %r242, 1;
	or.b32  	%r1183, %r1182, %r1180;
	and.b32  	%r1184, %r241, %r250;
	shl.b32 	%r1185, %r1184, 1;
	and.b32  	%r1186, %r1185, %r1183;
	and.b32  	%r251, %r1186, %r241;
	shl.b32 	%r1187, %r243, 1;
	or.b32  	%r1188, %r1187, %r1180;
	and.b32  	%r1189, %r242, %r251;
	shl.b32 	%r1190, %r1189, 1;
	and.b32  	%r1191, %r1190, %r1188;
	and.b32  	%r252, %r1191, %r242;
	shl.b32 	%r1192, %r244, 1;
	or.b32  	%r1193, %r1192, %r1180;
	and.b32  	%r1194, %r243, %r252;
	shl.b32 	%r1195, %r1194, 1;
	and.b32  	%r1196, %r1195, %r1193;
	and.b32  	%r253, %r1196, %r243;
	shl.b32 	%r1197, %r245, 1;
	or.b32  	%r1198, %r1197, %r1180;
	and.b32  	%r1199, %r244, %r253;
	shl.b32 	%r1200, %r1199, 1;
	and.b32  	%r1201, %r1200, %r1198;
	and.b32  	%r254, %r1201, %r244;
	shl.b32 	%r1202, %r246, 1;
	or.b32  	%r1203, %r1202, %r1180;
	and.b32  	%r1204, %r245, %r254;
	shl.b32 	%r1205, %r1204, 1;
	and.b32  	%r1206, %r1205, %r1203;
	and.b32  	%r255, %r1206, %r245;
	shl.b32 	%r1207, %r247, 1;
	or.b32  	%r1208, %r1207, %r1180;
	and.b32  	%r1209, %r246, %r255;
	shl.b32 	%r1210, %r1209, 1;
	and.b32  	%r1211, %r1210, %r1208;
	and.b32  	%r256, %r1211, %r246;
	shl.b32 	%r1212, %r248, 1;
	or.b32  	%r1213, %r1212, %r1180;
	and.b32  	%r1214, %r247, %r256;
	shl.b32 	%r1215, %r1214, 1;
	and.b32  	%r1216, %r1215, %r1213;
	and.b32  	%r257, %r1216, %r247;
	and.b32  	%r1217, %r126, %r257;
	setp.ne.s32 	%p48, %r1217, 0;
	@%p48 bra 	$L__BB7_68;
	ld.volatile.global.u32 	%r1218, [match_count];
	setp.ge.u32 	%p49, %r1218, %r127;
	@%p49 bra 	$L__BB7_68;
	add.s32 	%r1219, %r1744, %r5;
	shl.b32 	%r1220, %r1219, 4;
	or.b32  	%r258, %r1220, 11;
	setp.gt.u32 	%p50, %r258, %r128;
	@%p50 bra 	$L__BB7_68;
	atom.global.add.u32 	%r1221, [match_count], 1;
	mul.wide.u32 	%rd110, %r1221, 4;
	add.s64 	%rd111, %rd5, %rd110;
	st.global.u32 	[%rd111], %r258;
$L__BB7_68:
	shr.u32 	%r1222, %r150, 22;
	cvt.u64.u32 	%rd112, %r1222;
	and.b64  	%rd113, %rd112, 12;
	add.s64 	%rd115, %rd42, %rd113;
	ld.const.u32 	%r1223, [%rd115];
	shl.b32 	%r1224, %r250, 1;
	or.b32  	%r259, %r1224, %r1223;
	shl.b32 	%r1225, %r251, 1;
	or.b32  	%r1226, %r1225, %r1223;
	and.b32  	%r1227, %r250, %r259;
	shl.b32 	%r1228, %r1227, 1;
	and.b32  	%r1229, %r1228, %r1226;
	and.b32  	%r260, %r1229, %r250;
	shl.b32 	%r1230, %r252, 1;
	or.b32  	%r1231, %r1230, %r1223;
	and.b32  	%r1232, %r251, %r260;
	shl.b32 	%r1233, %r1232, 1;
	and.b32  	%r1234, %r1233, %r1231;
	and.b32  	%r261, %r1234, %r251;
	shl.b32 	%r1235, %r253, 1;
	or.b32  	%r1236, %r1235, %r1223;
	and.b32  	%r1237, %r252, %r261;
	shl.b32 	%r1238, %r1237, 1;
	and.b32  	%r1239, %r1238, %r1236;
	and.b32  	%r262, %r1239, %r252;
	shl.b32 	%r1240, %r254, 1;
	or.b32  	%r1241, %r1240, %r1223;
	and.b32  	%r1242, %r253, %r262;
	shl.b32 	%r1243, %r1242, 1;
	and.b32  	%r1244, %r1243, %r1241;
	and.b32  	%r263, %r1244, %r253;
	shl.b32 	%r1245, %r255, 1;
	or.b32  	%r1246, %r1245, %r1223;
	and.b32  	%r1247, %r254, %r263;
	shl.b32 	%r1248, %r1247, 1;
	and.b32  	%r1249, %r1248, %r1246;
	and.b32  	%r264, %r1249, %r254;
	shl.b32 	%r1250, %r256, 1;
	or.b32  	%r1251, %r1250, %r1223;
	and.b32  	%r1252, %r255, %r264;
	shl.b32 	%r1253, %r1252, 1;
	and.b32  	%r1254, %r1253, %r1251;
	and.b32  	%r265, %r1254, %r255;
	shl.b32 	%r1255, %r257, 1;
	or.b32  	%r1256, %r1255, %r1223;
	and.b32  	%r1257, %r256, %r265;
	shl.b32 	%r1258, %r1257, 1;
	and.b32  	%r1259, %r1258, %r1256;
	and.b32  	%r266, %r1259, %r256;
	and.b32  	%r1260, %r126, %r266;
	setp.ne.s32 	%p51, %r1260, 0;
	@%p51 bra 	$L__BB7_72;
	ld.volatile.global.u32 	%r1261, [match_count];
	setp.ge.u32 	%p52, %r1261, %r127;
	@%p52 bra 	$L__BB7_72;
	add.s32 	%r1262, %r1744, %r5;
	shl.b32 	%r1263, %r1262, 4;
	or.b32  	%r267, %r1263, 12;
	setp.gt.u32 	%p53, %r267, %r128;
	@%p53 bra 	$L__BB7_72;
	atom.global.add.u32 	%r1264, [match_count], 1;
	mul.wide.u32 	%rd116, %r1264, 4;
	add.s64 	%rd117, %rd5, %rd116;
	st.global.u32 	[%rd117], %r267;
$L__BB7_72:
	shr.u32 	%r1265, %r150, 24;
	cvt.u64.u32 	%rd118, %r1265;
	and.b64  	%rd119, %rd118, 12;
	add.s64 	%rd121, %rd42, %rd119;
	ld.const.u32 	%r1266, [%rd121];
	shl.b32 	%r1267, %r259, 1;
	or.b32  	%r268, %r1267, %r1266;
	shl.b32 	%r1268, %r260, 1;
	or.b32  	%r1269, %r1268, %r1266;
	and.b32  	%r1270, %r259, %r268;
	shl.b32 	%r1271, %r1270, 1;
	and.b32  	%r1272, %r1271, %r1269;
	and.b32  	%r269, %r1272, %r259;
	shl.b32 	%r1273, %r261, 1;
	or.b32  	%r1274, %r1273, %r1266;
	and.b32  	%r1275, %r260, %r269;
	shl.b32 	%r1276, %r1275, 1;
	and.b32  	%r1277, %r1276, %r1274;
	and.b32  	%r270, %r1277, %r260;
	shl.b32 	%r1278, %r262, 1;
	or.b32  	%r1279, %r1278, %r1266;
	and.b32  	%r1280, %r261, %r270;
	shl.b32 	%r1281, %r1280, 1;
	and.b32  	%r1282, %r1281, %r1279;
	and.b32  	%r271, %r1282, %r261;
	shl.b32 	%r1283, %r263, 1;
	or.b32  	%r1284, %r1283, %r1266;
	and.b32  	%r1285, %r262, %r271;
	shl.b32 	%r1286, %r1285, 1;
	and.b32  	%r1287, %r1286, %r1284;
	and.b32  	%r272, %r1287, %r262;
	shl.b32 	%r1288, %r264, 1;
	or.b32  	%r1289, %r1288, %r1266;
	and.b32  	%r1290, %r263, %r272;
	shl.b32 	%r1291, %r1290, 1;
	and.b32  	%r1292, %r1291, %r1289;
	and.b32  	%r273, %r1292, %r263;
	shl.b32 	%r1293, %r265, 1;
	or.b32  	%r1294, %r1293, %r1266;
	and.b32  	%r1295, %r264, %r273;
	shl.b32 	%r1296, %r1295, 1;
	and.b32  	%r1297, %r1296, %r1294;
	and.b32  	%r274, %r1297, %r264;
	shl.b32 	%r1298, %r266, 1;
	or.b32  	%r1299, %r1298, %r1266;
	and.b32  	%r1300, %r265, %r274;
	shl.b32 	%r1301, %r1300, 1;
	and.b32  	%r1302, %r1301, %r1299;
	and.b32  	%r275, %r1302, %r265;
	and.b32  	%r1303, %r126, %r275;
	setp.ne.s32 	%p54, %r1303, 0;
	@%p54 bra 	$L__BB7_76;
	ld.volatile.global.u32 	%r1304, [match_count];
	setp.ge.u32 	%p55, %r1304, %r127;
	@%p55 bra 	$L__BB7_76;
	add.s32 	%r1305, %r1744, %r5;
	shl.b32 	%r1306, %r1305, 4;
	or.b32  	%r276, %r1306, 13;
	setp.gt.u32 	%p56, %r276, %r128;
	@%p56 bra 	$L__BB7_76;
	atom.global.add.u32 	%r1307, [match_count], 1;
	mul.wide.u32 	%rd122, %r1307, 4;
	add.s64 	%rd123, %rd5, %rd122;
	st.global.u32 	[%rd123], %r276;
$L__BB7_76:
	shr.u32 	%r1308, %r150, 26;
	cvt.u64.u32 	%rd124, %r1308;
	and.b64  	%rd125, %rd124, 12;
	add.s64 	%rd127, %rd42, %rd125;
	ld.const.u32 	%r1309, [%rd127];
	shl.b32 	%r1310, %r268, 1;
	or.b32  	%r277, %r1310, %r1309;
	shl.b32 	%r1311, %r269, 1;
	or.b32  	%r1312, %r1311, %r1309;
	and.b32  	%r1313, %r268, %r277;
	shl.b32 	%r1314, %r1313, 1;
	and.b32  	%r1315, %r1314, %r1312;
	and.b32  	%r278, %r1315, %r268;
	shl.b32 	%r1316, %r270, 1;
	or.b32  	%r1317, %r1316, %r1309;
	and.b32  	%r1318, %r269, %r278;
	shl.b32 	%r1319, %r1318, 1;
	and.b32  	%r1320, %r1319, %r1317;
	and.b32  	%r279, %r1320, %r269;
	shl.b32 	%r1321, %r271, 1;
	or.b32  	%r1322, %r1321, %r1309;
	and.b32  	%r1323, %r270, %r279;
	shl.b32 	%r1324, %r1323, 1;
	and.b32  	%r1325, %r1324, %r1322;
	and.b32  	%r280, %r1325, %r270;
	shl.b32 	%r1326, %r272, 1;
	or.b32  	%r1327, %r1326, %r1309;
	and.b32  	%r1328, %r271, %r280;
	shl.b32 	%r1329, %r1328, 1;
	and.b32  	%r1330, %r1329, %r1327;
	and.b32  	%r281, %r1330, %r271;
	shl.b32 	%r1331, %r273, 1;
	or.b32  	%r1332, %r1331, %r1309;
	and.b32  	%r1333, %r272, %r281;
	shl.b32 	%r1334, %r1333, 1;
	and.b32  	%r1335, %r1334, %r1332;
	and.b32  	%r282, %r1335, %r272;
	shl.b32 	%r1336, %r274, 1;
	or.b32  	%r1337, %r1336, %r1309;
	and.b32  	%r1338, %r273, %r282;
	shl.b32 	%r1339, %r1338, 1;
	and.b32  	%r1340, %r1339, %r1337;
	and.b32  	%r283, %r1340, %r273;
	shl.b32 	%r1341, %r275, 1;
	or.b32  	%r1342, %r1341, %r1309;
	and.b32  	%r1343, %r274, %r283;
	shl.b32 	%r1344, %r1343, 1;
	and.b32  	%r1345, %r1344, %r1342;
	and.b32  	%r284, %r1345, %r274;
	and.b32  	%r1346, %r126, %r284;
	setp.ne.s32 	%p57, %r1346, 0;
	@%p57 bra 	$L__BB7_80;
	ld.volatile.global.u32 	%r1347, [match_count];
	setp.ge.u32 	%p58, %r1347, %r127;
	@%p58 bra 	$L__BB7_80;
	add.s32 	%r1348, %r1744, %r5;
	shl.b32 	%r1349, %r1348, 4;
	or.b32  	%r285, %r1349, 14;
	setp.gt.u32 	%p59, %r285, %r128;
	@%p59 bra 	$L__BB7_80;
	atom.global.add.u32 	%r1350, [match_count], 1;
	mul.wide.u32 	%rd128, %r1350, 4;
	add.s64 	%rd129, %rd5, %rd128;
	st.global.u32 	[%rd129], %r285;
$L__BB7_80:
	shr.u32 	%r1351, %r150, 30;
	mul.wide.u32 	%rd130, %r1351, 4;
	add.s64 	%rd132, %rd42, %rd130;
	ld.const.u32 	%r1352, [%rd132];
	shl.b32 	%r1353, %r277, 1;
	or.b32  	%r1727, %r1353, %r1352;
	shl.b32 	%r1354, %r278, 1;
	or.b32  	%r1355, %r1354, %r1352;
	and.b32  	%r1356, %r277, %r1727;
	shl.b32 	%r1357, %r1356, 1;
	and.b32  	%r1358, %r1357, %r1355;
	and.b32  	%r1726, %r1358, %r277;
	shl.b32 	%r1359, %r279, 1;
	or.b32  	%r1360, %r1359, %r1352;
	and.b32  	%r1361, %r278, %r1726;
	shl.b32 	%r1362, %r1361, 1;
	and.b32  	%r1363, %r1362, %r1360;
	and.b32  	%r1725, %r1363, %r278;
	shl.b32 	%r1364, %r280, 1;
	or.b32  	%r1365, %r1364, %r1352;
	and.b32  	%r1366, %r279, %r1725;
	shl.b32 	%r1367, %r1366, 1;
	and.b32  	%r1368, %r1367, %r1365;
	and.b32  	%r1724, %r1368, %r279;
	shl.b32 	%r1369, %r281, 1;
	or.b32  	%r1370, %r1369, %r1352;
	and.b32  	%r1371, %r280, %r1724;
	shl.b32 	%r1372, %r1371, 1;
	and.b32  	%r1373, %r1372, %r1370;
	and.b32  	%r1723, %r1373, %r280;
	shl.b32 	%r1374, %r282, 1;
	or.b32  	%r1375, %r1374, %r1352;
	and.b32  	%r1376, %r281, %r1723;
	shl.b32 	%r1377, %r1376, 1;
	and.b32  	%r1378, %r1377, %r1375;
	and.b32  	%r1722, %r1378, %r281;
	shl.b32 	%r1379, %r283, 1;
	or.b32  	%r1380, %r1379, %r1352;
	and.b32  	%r1381, %r282, %r1722;
	shl.b32 	%r1382, %r1381, 1;
	and.b32  	%r1383, %r1382, %r1380;
	and.b32  	%r1721, %r1383, %r282;
	shl.b32 	%r1384, %r284, 1;
	or.b32  	%r1385, %r1384, %r1352;
	and.b32  	%r1386, %r283, %r1721;
	shl.b32 	%r1387, %r1386, 1;
	and.b32  	%r1388, %r1387, %r1385;
	and.b32  	%r1720, %r1388, %r283;
	and.b32  	%r1389, %r126, %r1720;
	setp.ne.s32 	%p60, %r1389, 0;
	@%p60 bra 	$L__BB7_84;
	ld.volatile.global.u32 	%r1390, [match_count];
	setp.ge.u32 	%p61, %r1390, %r127;
	@%p61 bra 	$L__BB7_84;
	add.s32 	%r1391, %r1744, %r5;
	shl.b32 	%r1392, %r1391, 4;
	or.b32  	%r294, %r1392, 15;
	setp.gt.u32 	%p62, %r294, %r128;
	@%p62 bra 	$L__BB7_84;
	atom.global.add.u32 	%r1393, [match_count], 1;
	mul.wide.u32 	%rd133, %r1393, 4;
	add.s64 	%rd134, %rd5, %rd133;
	st.global.u32 	[%rd134], %r294;
$L__BB7_84:
	add.s32 	%r1744, %r1744, 1;
	setp.eq.s32 	%p63, %r1744, 256;
	@%p63 bra 	$L__BB7_85;
	bra.uni 	$L__BB7_20;
$L__BB7_85:
	setp.eq.s32 	%p64, %r6, 1;
	mov.b32 	%r1774, 0;
	@%p64 bra 	$L__BB7_101;
	ld.const.u32 	%r137, [test_bit_32];
	ld.const.u32 	%r138, [max_match_count];
	ld.const.u32 	%r139, [character_count];
	ld.const.u64 	%rd135, [match];
	cvta.to.global.u64 	%rd6, %rd135;
	add.s32 	%r1774, %r6, -1;
	mov.b32 	%r1753, 0;
	mov.u64 	%rd140, mask_array_32;
$L__BB7_87:
	mov.u32 	%r1396, %ntid.x;
	add.s32 	%r1397, %r1396, -1;
	setp.ne.s32 	%p65, %r3, %r1397;
	@%p65 bra 	$L__BB7_89;
	shl.b32 	%r1403, %r1753, 7;
	add.s32 	%r1404, %r2, %r1403;
	add.s32 	%r1405, %r1404, 32768;
	mul.wide.u32 	%rd136, %r1405, 4;
	add.s64 	%rd137, %rd3, %rd136;
	ld.global.u32 	%r1754, [%rd137];
	bra.uni 	$L__BB7_90;
$L__BB7_89:
	shl.b32 	%r1398, %r3, 2;
	mov.u32 	%r1399, scodon_header;
	add.s32 	%r1400, %r1399, %r1398;
	shl.b32 	%r1401, %r1753, 9;
	add.s32 	%r1402, %r1400, %r1401;
	ld.shared.u32 	%r1754, [%r1402+4];
$L__BB7_90:
	shl.b32 	%r1408, %r1753, 4;
	shl.b32 	%r1409, %r1, 19;
	shl.b32 	%r1410, %r3, 12;
	add.s32 	%r1411, %r1409, %r1410;
	add.s32 	%r1412, %r1411, %r1408;
	add.s32 	%r1756, %r1412, 4096;
	mov.b32 	%r1757, 4096;
	mov.b32 	%r1755, 0;
$L__BB7_91:
	shr.u32 	%r1413, %r1754, %r1755;
	shl.b32 	%r1414, %r1413, 2;
	cvt.u64.u32 	%rd138, %r1414;
	and.b64  	%rd139, %rd138, 12;
	add.s64 	%rd141, %rd140, %rd139;
	ld.const.u32 	%r1415, [%rd141];
	shl.b32 	%r1416, %r1727, 1;
	or.b32  	%r320, %r1416, %r1415;
	shl.b32 	%r1417, %r1726, 1;
	or.b32  	%r1418, %r1417, %r1415;
	and.b32  	%r1419, %r1727, %r320;
	shl.b32 	%r1420, %r1419, 1;
	and.b32  	%r1421, %r1420, %r1418;
	and.b32  	%r321, %r1421, %r1727;
	shl.b32 	%r1422, %r1725, 1;
	or.b32  	%r1423, %r1422, %r1415;
	and.b32  	%r1424, %r1726, %r321;
	shl.b32 	%r1425, %r1424, 1;
	and.b32  	%r1426, %r1425, %r1423;
	and.b32  	%r322, %r1426, %r1726;
	shl.b32 	%r1427, %r1724, 1;
	or.b32  	%r1428, %r1427, %r1415;
	and.b32  	%r1429, %r1725, %r322;
	shl.b32 	%r1430, %r1429, 1;
	and.b32  	%r1431, %r1430, %r1428;
	and.b32  	%r323, %r1431, %r1725;
	shl.b32 	%r1432, %r1723, 1;
	or.b32  	%r1433, %r1432, %r1415;
	and.b32  	%r1434, %r1724, %r323;
	shl.b32 	%r1435, %r1434, 1;
	and.b32  	%r1436, %r1435, %r1433;
	and.b32  	%r324, %r1436, %r1724;
	shl.b32 	%r1437, %r1722, 1;
	or.b32  	%r1438, %r1437, %r1415;
	and.b32  	%r1439, %r1723, %r324;
	shl.b32 	%r1440, %r1439, 1;
	and.b32  	%r1441, %r1440, %r1438;
	and.b32  	%r325, %r1441, %r1723;
	shl.b32 	%r1442, %r1721, 1;
	or.b32  	%r1443, %r1442, %r1415;
	and.b32  	%r1444, %r1722, %r325;
	shl.b32 	%r1445, %r1444, 1;
	and.b32  	%r1446, %r1445, %r1443;
	and.b32  	%r326, %r1446, %r1722;
	shl.b32 	%r1447, %r1720, 1;
	or.b32  	%r1448, %r1447, %r1415;
	and.b32  	%r1449, %r1721, %r326;
	shl.b32 	%r1450, %r1449, 1;
	and.b32  	%r1451, %r1450, %r1448;
	and.b32  	%r327, %r1451, %r1721;
	and.b32  	%r1452, %r137, %r327;
	setp.ne.s32 	%p66, %r1452, 0;
	@%p66 bra 	$L__BB7_95;
	ld.volatile.global.u32 	%r1453, [match_count];
	setp.ge.u32 	%p67, %r1453, %r138;
	@%p67 bra 	$L__BB7_95;
	setp.gt.u32 	%p68, %r1756, %r139;
	@%p68 bra 	$L__BB7_95;
	atom.global.add.u32 	%r1454, [match_count], 1;
	mul.wide.u32 	%rd142, %r1454, 4;
	add.s64 	%rd143, %rd6, %rd142;
	st.global.u32 	[%rd143], %r1756;
$L__BB7_95:
	add.s32 	%r1455, %r1755, 2;
	shr.u32 	%r1456, %r1754, %r1455;
	shl.b32 	%r1457, %r1456, 2;
	cvt.u64.u32 	%rd144, %r1457;
	and.b64  	%rd145, %rd144, 12;
	add.s64 	%rd147, %rd140, %rd145;
	ld.const.u32 	%r1458, [%rd147];
	shl.b32 	%r1459, %r320, 1;
	or.b32  	%r1727, %r1459, %r1458;
	shl.b32 	%r1460, %r321, 1;
	or.b32  	%r1461, %r1460, %r1458;
	and.b32  	%r1462, %r320, %r1727;
	shl.b32 	%r1463, %r1462, 1;
	and.b32  	%r1464, %r1463, %r1461;
	and.b32  	%r1726, %r1464, %r320;
	shl.b32 	%r1465, %r322, 1;
	or.b32  	%r1466, %r1465, %r1458;
	and.b32  	%r1467, %r321, %r1726;
	shl.b32 	%r1468, %r1467, 1;
	and.b32  	%r1469, %r1468, %r1466;
	and.b32  	%r1725, %r1469, %r321;
	shl.b32 	%r1470, %r323, 1;
	or.b32  	%r1471, %r1470, %r1458;
	and.b32  	%r1472, %r322, %r1725;
	shl.b32 	%r1473, %r1472, 1;
	and.b32  	%r1474, %r1473, %r1471;
	and.b32  	%r1724, %r1474, %r322;
	shl.b32 	%r1475, %r324, 1;
	or.b32  	%r1476, %r1475, %r1458;
	and.b32  	%r1477, %r323, %r1724;
	shl.b32 	%r1478, %r1477, 1;
	and.b32  	%r1479, %r1478, %r1476;
	and.b32  	%r1723, %r1479, %r323;
	shl.b32 	%r1480, %r325, 1;
	or.b32  	%r1481, %r1480, %r1458;
	and.b32  	%r1482, %r324, %r1723;
	shl.b32 	%r1483, %r1482, 1;
	and.b32  	%r1484, %r1483, %r1481;
	and.b32  	%r1722, %r1484, %r324;
	shl.b32 	%r1485, %r326, 1;
	or.b32  	%r1486, %r1485, %r1458;
	and.b32  	%r1487, %r325, %r1722;
	shl.b32 	%r1488, %r1487, 1;
	and.b32  	%r1489, %r1488, %r1486;
	and.b32  	%r1721, %r1489, %r325;
	shl.b32 	%r1490, %r327, 1;
	or.b32  	%r1491, %r1490, %r1458;
	and.b32  	%r1492, %r326, %r1721;
	shl.b32 	%r1493, %r1492, 1;
	and.b32  	%r1494, %r1493, %r1491;
	and.b32  	%r1720, %r1494, %r326;
	and.b32  	%r1495, %r137, %r1720;
	setp.ne.s32 	%p69, %r1495, 0;
	@%p69 bra 	$L__BB7_99;
	ld.volatile.global.u32 	%r1496, [match_count];
	setp.ge.u32 	%p70, %r1496, %r138;
	@%p70 bra 	$L__BB7_99;
	add.s32 	%r336, %r1756, 1;
	setp.gt.u32 	%p71, %r336, %r139;
	@%p71 bra 	$L__BB7_99;
	atom.global.add.u32 	%r1497, [match_count], 1;
	mul.wide.u32 	%rd148, %r1497, 4;
	add.s64 	%rd149, %rd6, %rd148;
	st.global.u32 	[%rd149], %r336;
$L__BB7_99:
	add.s32 	%r1757, %r1757, 2;
	add.s32 	%r1756, %r1756, 2;
	add.s32 	%r1755, %r1755, 4;
	setp.ne.s32 	%p72, %r1757, 4112;
	@%p72 bra 	$L__BB7_91;
	add.s32 	%r1753, %r1753, 1;
	setp.ne.s32 	%p73, %r1753, %r1774;
	@%p73 bra 	$L__BB7_87;
$L__BB7_101:
	mov.u32 	%r1498, %ntid.x;
	add.s32 	%r1499, %r1498, -1;
	setp.ne.s32 	%p74, %r3, %r1499;
	@%p74 bra 	$L__BB7_103;
	shl.b32 	%r1505, %r1774, 7;
	add.s32 	%r1506, %r2, %r1505;
	add.s32 	%r1507, %r1506, 32768;
	mul.wide.u32 	%rd150, %r1507, 4;
	add.s64 	%rd151, %rd3, %rd150;
	ld.global.u32 	%r1775, [%rd151];
	bra.uni 	$L__BB7_104;
$L__BB7_103:
	shl.b32 	%r1500, %r1774, 9;
	mov.u32 	%r1501, scodon_header;
	add.s32 	%r1502, %r1501, %r1500;
	shl.b32 	%r1503, %r3, 2;
	add.s32 	%r1504, %r1502, %r1503;
	ld.shared.u32 	%r1775, [%r1504+4];
$L__BB7_104:
	setp.eq.s32 	%p75, %r47, %r48;
	@%p75 bra 	$L__BB7_121;
	ld.const.u32 	%r353, [test_bit_32];
	ld.const.u32 	%r354, [max_match_count];
	add.s32 	%r1509, %r5, %r1774;
	add.s32 	%r355, %r1509, 256;
	ld.const.u32 	%r356, [character_count];
	ld.const.u64 	%rd152, [match];
	cvta.to.global.u64 	%rd7, %rd152;
	sub.s32 	%r1510, %r47, %r48;
	max.u32 	%r357, %r1510, 1;
	setp.lt.u32 	%p76, %r1510, 2;
	mov.b32 	%r1795, 0;
	@%p76 bra 	$L__BB7_116;
	and.b32  	%r1795, %r357, -2;
	neg.s32 	%r1778, %r1795;
	shl.b32 	%r1512, %r1, 19;
	shl.b32 	%r1513, %r3, 12;
	add.s32 	%r1514, %r1512, %r1513;
	shl.b32 	%r1515, %r1774, 4;
	add.s32 	%r1516, %r1514, %r1515;
	add.s32 	%r1777, %r1516, 4096;
	mov.b32 	%r1776, 0;
	mov.u64 	%rd155, mask_array_32;
$L__BB7_107:
	shr.u32 	%r1517, %r1775, %r1776;
	shl.b32 	%r1518, %r1517, 2;
	cvt.u64.u32 	%rd153, %r1518;
	and.b64  	%rd154, %rd153, 12;
	add.s64 	%rd156, %rd155, %rd154;
	ld.const.u32 	%r1519, [%rd156];
	shl.b32 	%r1520, %r1727, 1;
	or.b32  	%r372, %r1520, %r1519;
	shl.b32 	%r1521, %r1726, 1;
	or.b32  	%r1522, %r1521, %r1519;
	and.b32  	%r1523, %r1727, %r372;
	shl.b32 	%r1524, %r1523, 1;
	and.b32  	%r1525, %r1524, %r1522;
	and.b32  	%r373, %r1525, %r1727;
	shl.b32 	%r1526, %r1725, 1;
	or.b32  	%r1527, %r1526, %r1519;
	and.b32  	%r1528, %r1726, %r373;
	shl.b32 	%r1529, %r1528, 1;
	and.b32  	%r1530, %r1529, %r1527;
	and.b32  	%r374, %r1530, %r1726;
	shl.b32 	%r1531, %r1724, 1;
	or.b32  	%r1532, %r1531, %r1519;
	and.b32  	%r1533, %r1725, %r374;
	shl.b32 	%r1534, %r1533, 1;
	and.b32  	%r1535, %r1534, %r1532;
	and.b32  	%r375, %r1535, %r1725;
	shl.b32 	%r1536, %r1723, 1;
	or.b32  	%r1537, %r1536, %r1519;
	and.b32  	%r1538, %r1724, %r375;
	shl.b32 	%r1539, %r1538, 1;
	and.b32  	%r1540, %r1539, %r1537;
	and.b32  	%r376, %r1540, %r1724;
	shl.b32 	%r1541, %r1722, 1;
	or.b32  	%r1542, %r1541, %r1519;
	and.b32  	%r1543, %r1723, %r376;
	shl.b32 	%r1544, %r1543, 1;
	and.b32  	%r1545, %r1544, %r1542;
	and.b32  	%r377, %r1545, %r1723;
	shl.b32 	%r1546, %r1721, 1;
	or.b32  	%r1547, %r1546, %r1519;
	and.b32  	%r1548, %r1722, %r377;
	shl.b32 	%r1549, %r1548, 1;
	and.b32  	%r1550, %r1549, %r1547;
	and.b32  	%r378, %r1550, %r1722;
	shl.b32 	%r1551, %r1720, 1;
	or.b32  	%r1552, %r1551, %r1519;
	and.b32  	%r1553, %r1721, %r378;
	shl.b32 	%r1554, %r1553, 1;
	and.b32  	%r1555, %r1554, %r1552;
	and.b32  	%r379, %r1555, %r1721;
	and.b32  	%r1556, %r353, %r379;
	setp.ne.s32 	%p77, %r1556, 0;
	@%p77 bra 	$L__BB7_111;
	ld.volatile.global.u32 	%r1557, [match_count];
	setp.ge.u32 	%p78, %r1557, %r354;
	@%p78 bra 	$L__BB7_111;
	setp.gt.u32 	%p79, %r1777, %r356;
	@%p79 bra 	$L__BB7_111;
	atom.global.add.u32 	%r1558, [match_count], 1;
	mul.wide.u32 	%rd157, %r1558, 4;
	add.s64 	%rd158, %rd7, %rd157;
	st.global.u32 	[%rd158], %r1777;
$L__BB7_111:
	add.s32 	%r1559, %r1776, 2;
	shr.u32 	%r1560, %r1775, %r1559;
	shl.b32 	%r1561, %r1560, 2;
	cvt.u64.u32 	%rd159, %r1561;
	and.b64  	%rd160, %rd159, 12;
	add.s64 	%rd162, %rd155, %rd160;
	ld.const.u32 	%r1562, [%rd162];
	shl.b32 	%r1563, %r372, 1;
	or.b32  	%r1727, %r1563, %r1562;
	shl.b32 	%r1564, %r373, 1;
	or.b32  	%r1565, %r1564, %r1562;
	and.b32  	%r1566, %r372, %r1727;
	shl.b32 	%r1567, %r1566, 1;
	and.b32  	%r1568, %r1567, %r1565;
	and.b32  	%r1726, %r1568, %r372;
	shl.b32 	%r1569, %r374, 1;
	or.b32  	%r1570, %r1569, %r1562;
	and.b32  	%r1571, %r373, %r1726;
	shl.b32 	%r1572, %r1571, 1;
	and.b32  	%r1573, %r1572, %r1570;
	and.b32  	%r1725, %r1573, %r373;
	shl.b32 	%r1574, %r375, 1;
	or.b32  	%r1575, %r1574, %r1562;
	and.b32  	%r1576, %r374, %r1725;
	shl.b32 	%r1577, %r1576, 1;
	and.b32  	%r1578, %r1577, %r1575;
	and.b32  	%r1724, %r1578, %r374;
	shl.b32 	%r1579, %r376, 1;
	or.b32  	%r1580, %r1579, %r1562;
	and.b32  	%r1581, %r375, %r1724;
	shl.b32 	%r1582, %r1581, 1;
	and.b32  	%r1583, %r1582, %r1580;
	and.b32  	%r1723, %r1583, %r375;
	shl.b32 	%r1584, %r377, 1;
	or.b32  	%r1585, %r1584, %r1562;
	and.b32  	%r1586, %r376, %r1723;
	shl.b32 	%r1587, %r1586, 1;
	and.b32  	%r1588, %r1587, %r1585;
	and.b32  	%r1722, %r1588, %r376;
	shl.b32 	%r1589, %r378, 1;
	or.b32  	%r1590, %r1589, %r1562;
	and.b32  	%r1591, %r377, %r1722;
	shl.b32 	%r1592, %r1591, 1;
	and.b32  	%r1593, %r1592, %r1590;
	and.b32  	%r1721, %r1593, %r377;
	shl.b32 	%r1594, %r379, 1;
	or.b32  	%r1595, %r1594, %r1562;
	and.b32  	%r1596, %r378, %r1721;
	shl.b32 	%r1597, %r1596, 1;
	and.b32  	%r1598, %r1597, %r1595;
	and.b32  	%r1720, %r1598, %r378;
	and.b32  	%r1599, %r353, %r1720;
	setp.ne.s32 	%p80, %r1599, 0;
	@%p80 bra 	$L__BB7_115;
	ld.volatile.global.u32 	%r1600, [match_count];
	setp.ge.u32 	%p81, %r1600, %r354;
	@%p81 bra 	$L__BB7_115;
	add.s32 	%r388, %r1777, 1;
	setp.gt.u32 	%p82, %r388, %r356;
	@%p82 bra 	$L__BB7_115;
	atom.global.add.u32 	%r1601, [match_count], 1;
	mul.wide.u32 	%rd163, %r1601, 4;
	add.s64 	%rd164, %rd7, %rd163;
	st.global.u32 	[%rd164], %r388;
$L__BB7_115:
	add.s32 	%r1778, %r1778, 2;
	add.s32 	%r1777, %r1777, 2;
	add.s32 	%r1776, %r1776, 4;
	setp.ne.s32 	%p83, %r1778, 0;
	@%p83 bra 	$L__BB7_107;
$L__BB7_116:
	and.b32  	%r1602, %r357, 1;
	setp.eq.b32 	%p84, %r1602, 1;
	not.pred 	%p85, %p84;
	@%p85 bra 	$L__BB7_121;
	shl.b32 	%r1603, %r1795, 1;
	shr.u32 	%r1604, %r1775, %r1603;
	shl.b32 	%r1605, %r1604, 2;
	cvt.u64.u32 	%rd165, %r1605;
	and.b64  	%rd166, %rd165, 12;
	mov.u64 	%rd167, mask_array_32;
	add.s64 	%rd168, %rd167, %rd166;
	ld.const.u32 	%r1606, [%rd168];
	shl.b32 	%r1607, %r1727, 1;
	or.b32  	%r1608, %r1607, %r1606;
	shl.b32 	%r1609, %r1726, 1;
	or.b32  	%r1610, %r1609, %r1606;
	and.b32  	%r1611, %r1727, %r1608;
	shl.b32 	%r1612, %r1611, 1;
	and.b32  	%r1613, %r1612, %r1610;
	and.b32  	%r1614, %r1613, %r1727;
	shl.b32 	%r1615, %r1725, 1;
	or.b32  	%r1616, %r1615, %r1606;
	and.b32  	%r1617, %r1726, %r1614;
	shl.b32 	%r1618, %r1617, 1;
	and.b32  	%r1619, %r1618, %r1616;
	and.b32  	%r1620, %r1619, %r1726;
	shl.b32 	%r1621, %r1724, 1;
	or.b32  	%r1622, %r1621, %r1606;
	and.b32  	%r1623, %r1725, %r1620;
	shl.b32 	%r1624, %r1623, 1;
	and.b32  	%r1625, %r1624, %r1622;
	and.b32  	%r1626, %r1625, %r1725;
	shl.b32 	%r1627, %r1723, 1;
	or.b32  	%r1628, %r1627, %r1606;
	and.b32  	%r1629, %r1724, %r1626;
	shl.b32 	%r1630, %r1629, 1;
	and.b32  	%r1631, %r1630, %r1628;
	and.b32  	%r1632, %r1631, %r1724;
	shl.b32 	%r1633, %r1722, 1;
	or.b32  	%r1634, %r1633, %r1606;
	and.b32  	%r1635, %r1723, %r1632;
	shl.b32 	%r1636, %r1635, 1;
	and.b32  	%r1637, %r1636, %r1634;
	and.b32  	%r1638, %r1637, %r1723;
	shl.b32 	%r1639, %r1721, 1;
	or.b32  	%r1640, %r1639, %r1606;
	and.b32  	%r1641, %r1722, %r1638;
	shl.b32 	%r1642, %r1641, 1;
	and.b32  	%r1643, %r1642, %r1640;
	and.b32  	%r1644, %r1643, %r1722;
	shl.b32 	%r1645, %r1720, 1;
	or.b32  	%r1646, %r1645, %r1606;
	and.b32  	%r1647, %r1721, %r1644;
	shl.b32 	%r1648, %r1647, 1;
	and.b32  	%r1649, %r1648, %r1646;
	and.b32  	%r1650, %r1649, %r1721;
	and.b32  	%r1651, %r353, %r1650;
	setp.ne.s32 	%p86, %r1651, 0;
	@%p86 bra 	$L__BB7_121;
	ld.volatile.global.u32 	%r1652, [match_count];
	setp.ge.u32 	%p87, %r1652, %r354;
	@%p87 bra 	$L__BB7_121;
	shl.b32 	%r1653, %r355, 4;
	add.s32 	%r401, %r1795, %r1653;
	setp.gt.u32 	%p88, %r401, %r356;
	@%p88 bra 	$L__BB7_121;
	atom.global.add.u32 	%r1654, [match_count], 1;
	mul.wide.u32 	%rd169, %r1654, 4;
	add.s64 	%rd170, %rd7, %rd169;
	st.global.u32 	[%rd170], %r401;
$L__BB7_121:
	ret;

}
	// .globl	_Z13agrepKernel32ILj8EEvv
.visible .entry _Z13agrepKernel32ILj8EEvv()
{
	.reg .pred 	%p<89>;
	.reg .b32 	%r<1982>;
	.reg .b64 	%rd<171>;

	mov.u32 	%r1, %ctaid.x;
	shl.b32 	%r2, %r1, 15;
	mov.u32 	%r3, %tid.x;
	or.b32  	%r4, %r2, %r3;
	mad.lo.s32 	%r5, %r3, 255, %r4;
	ld.const.u32 	%r6, [overlapping_scodon_count];
	setp.eq.s32 	%p1, %r6, 1;
	mov.b32 	%r1864, 0;
	mov.b32 	%r1905, -1;
	mov.b32 	%r1904, -2;
	mov.b32 	%r1903, -4;
	mov.b32 	%r1902, -8;
	mov.b32 	%r1901, -16;
	mov.b32 	%r1900, -32;
	mov.b32 	%r1899, -64;
	mov.b32 	%r1898, -128;
	mov.b32 	%r1897, -256;
	ld.const.u64 	%rd1, [scodon];
	@%p1 bra 	$L__BB8_5;
	cvta.to.global.u64 	%rd2, %rd1;
	add.s32 	%r1864, %r6, -1;
	mov.b32 	%r1844, 0;
	mov.b32 	%r1905, -1;
	mov.b32 	%r1904, -2;
	mov.b32 	%r1903, -4;
	mov.b32 	%r1902, -8;
	mov.b32 	%r1901, -16;
	mov.b32 	%r1900, -32;
	mov.b32 	%r1899, -64;
	mov.b32 	%r1898, -128;
	mov.b32 	%r1897, -256;
	mov.u64 	%rd11, mask_array_32;
$L__BB8_2:
	shl.b32 	%r462, %r1844, 7;
	add.s32 	%r463, %r462, %r4;
	mul.wide.u32 	%rd7, %r463, 4;
	add.s64 	%rd8, %rd2, %rd7;
	ld.global.u32 	%r18, [%rd8];
	mov.b32 	%r1854, 0;
$L__BB8_3:
	shl.b32 	%r464, %r1854, 1;
	shr.u32 	%r465, %r18, %r464;
	shl.b32 	%r466, %r465, 2;
	cvt.u64.u32 	%rd9, %r466;
	and.b64  	%rd10, %rd9, 12;
	add.s64 	%rd12, %rd11, %rd10;
	ld.const.u32 	%r467, [%rd12];
	shl.b32 	%r468, %r1905, 1;
	or.b32  	%r469, %r468, %r467;
	shl.b32 	%r470, %r1904, 1;
	or.b32  	%r471, %r470, %r467;
	and.b32  	%r472, %r1905, %r469;
	shl.b32 	%r473, %r472, 1;
	and.b32  	%r474, %r473, %r471;
	and.b32  	%r475, %r474, %r1905;
	shl.b32 	%r476, %r1903, 1;
	or.b32  	%r477, %r476, %r467;
	and.b32  	%r478, %r1904, %r475;
	shl.b32 	%r479, %r478, 1;
	and.b32  	%r480, %r479, %r477;
	and.b32  	%r481, %r480, %r1904;
	shl.b32 	%r482, %r1902, 1;
	or.b32  	%r483, %r482, %r467;
	and.b32  	%r484, %r1903, %r481;
	shl.b32 	%r485, %r484, 1;
	and.b32  	%r486, %r485, %r483;
	and.b32  	%r487, %r486, %r1903;
	shl.b32 	%r488, %r1901, 1;
	or.b32  	%r489, %r488, %r467;
	and.b32  	%r490, %r1902, %r487;
	shl.b32 	%r491, %r490, 1;
	and.b32  	%r492, %r491, %r489;
	and.b32  	%r493, %r492, %r1902;
	shl.b32 	%r494, %r1900, 1;
	or.b32  	%r495, %r494, %r467;
	and.b32  	%r496, %r1901, %r493;
	shl.b32 	%r497, %r496, 1;
	and.b32  	%r498, %r497, %r495;
	and.b32  	%r499, %r498, %r1901;
	shl.b32 	%r500, %r1899, 1;
	or.b32  	%r501, %r500, %r467;
	and.b32  	%r502, %r1900, %r499;
	shl.b32 	%r503, %r502, 1;
	and.b32  	%r504, %r503, %r501;
	and.b32  	%r505, %r504, %r1900;
	shl.b32 	%r506, %r1898, 1;
	or.b32  	%r507, %r506, %r467;
	and.b32  	%r508, %r1899, %r505;
	shl.b32 	%r509, %r508, 1;
	and.b32  	%r510, %r509, %r507;
	and.b32  	%r511, %r510, %r1899;
	shl.b32 	%r512, %r1897, 1;
	or.b32  	%r513, %r512, %r467;
	and.b32  	%r514, %r1898, %r511;
	shl.b32 	%r515, %r514, 1;
	and.b32  	%r516, %r515, %r513;
	and.b32  	%r517, %r516, %r1898;
	add.s32 	%r518, %r464, 2;
	shr.u32 	%r519, %r18, %r518;
	shl.b32 	%r520, %r519, 2;
	cvt.u64.u32 	%rd13, %r520;
	and.b64  	%rd14, %rd13, 12;
	add.s64 	%rd15, %rd11, %rd14;
	ld.const.u32 	%r521, [%rd15];
	shl.b32 	%r522, %r469, 1;
	or.b32  	%r1905, %r522, %r521;
	shl.b32 	%r523, %r475, 1;
	or.b32  	%r524, %r523, %r521;
	and.b32  	%r525, %r469, %r1905;
	shl.b32 	%r526, %r525, 1;
	and.b32  	%r527, %r526, %r524;
	and.b32  	%r1904, %r527, %r469;
	shl.b32 	%r528, %r481, 1;
	or.b32  	%r529, %r528, %r521;
	and.b32  	%r530, %r475, %r1904;
	shl.b32 	%r531, %r530, 1;
	and.b32  	%r532, %r531, %r529;
	and.b32  	%r1903, %r532, %r475;
	shl.b32 	%r533, %r487, 1;
	or.b32  	%r534, %r533, %r521;
	and.b32  	%r535, %r481, %r1903;
	shl.b32 	%r536, %r535, 1;
	and.b32  	%r537, %r536, %r534;
	and.b32  	%r1902, %r537, %r481;
	shl.b32 	%r538, %r493, 1;
	or.b32  	%r539, %r538, %r521;
	and.b32  	%r540, %r487, %r1902;
	shl.b32 	%r541, %r540, 1;
	and.b32  	%r542, %r541, %r539;
	and.b32  	%r1901, %r542, %r487;
	shl.b32 	%r543, %r499, 1;
	or.b32  	%r544, %r543, %r521;
	and.b32  	%r545, %r493, %r1901;
	shl.b32 	%r546, %r545, 1;
	and.b32  	%r547, %r546, %r544;
	and.b32  	%r1900, %r547, %r493;
	shl.b32 	%r548, %r505, 1;
	or.b32  	%r549, %r548, %r521;
	and.b32  	%r550, %r499, %r1900;
	shl.b32 	%r551, %r550, 1;
	and.b32  	%r552, %r551, %r549;
	and.b32  	%r1899, %r552, %r499;
	shl.b32 	%r553, %r511, 1;
	or.b32  	%r554, %r553, %r521;
	and.b32  	%r555, %r505, %r1899;
	shl.b32 	%r556, %r555, 1;
	and.b32  	%r557, %r556, %r554;
	and.b32  	%r1898, %r557, %r505;
	shl.b32 	%r558, %r517, 1;
	or.b32  	%r559, %r558, %r521;
	and.b32  	%r560, %r511, %r1898;
	shl.b32 	%r561, %r560, 1;
	and.b32  	%r562, %r561, %r559;
	and.b32  	%r1897, %r562, %r511;
	sub.s32 	%r1854, %r518, %r1854;
	setp.ne.s32 	%p2, %r1854, 16;
	@%p2 bra 	$L__BB8_3;
	shl.b32 	%r563, %r3, 2;
	mov.u32 	%r564, scodon_header;
	add.s32 	%r565, %r564, %r563;
	shl.b32 	%r566, %r1844, 9;
	add.s32 	%r567, %r565, %r566;
	st.shared.u32 	[%r567], %r18;
	add.s32 	%r1844, %r1844, 1;
	setp.ne.s32 	%p3, %r1844, %r1864;
	@%p3 bra 	$L__BB8_2;
$L__BB8_5:
	cvta.to.global.u64 	%rd3, %rd1;
	shl.b32 	%r569, %r1864, 7;
	add.s32 	%r570, %r569, %r4;
	mul.wide.u32 	%rd16, %r570, 4;
	add.s64 	%rd17, %rd3, %rd16;
	ld.global.u32 	%r50, [%rd17];
	ld.const.u32 	%r571, [overlapping_character_count];
	add.s32 	%r51, %r571, 16;
	shl.b32 	%r52, %r6, 4;
	setp.eq.s32 	%p4, %r51, %r52;
	mov.b32 	%r1886, 0;
	@%p4 bra 	$L__BB8_11;
	sub.s32 	%r574, %r51, %r52;
	max.u32 	%r53, %r574, 1;
	setp.lt.u32 	%p5, %r574, 2;
	mov.b32 	%r1886, 0;
	@%p5 bra 	$L__BB8_9;
	and.b32  	%r1886, %r53, -2;
	mov.b32 	%r1896, 0;
	mov.u64 	%rd20, mask_array_32;
$L__BB8_8:
	shl.b32 	%r576, %r1896, 1;
	shr.u32 	%r577, %r50, %r576;
	shl.b32 	%r578, %r577, 2;
	cvt.u64.u32 	%rd18, %r578;
	and.b64  	%rd19, %rd18, 12;
	add.s64 	%rd21, %rd20, %rd19;
	ld.const.u32 	%r579, [%rd21];
	shl.b32 	%r580, %r1905, 1;
	or.b32  	%r581, %r580, %r579;
	shl.b32 	%r582, %r1904, 1;
	or.b32  	%r583, %r582, %r579;
	and.b32  	%r584, %r1905, %r581;
	shl.b32 	%r585, %r584, 1;
	and.b32  	%r586, %r585, %r583;
	and.b32  	%r587, %r586, %r1905;
	shl.b32 	%r588, %r1903, 1;
	or.b32  	%r589, %r588, %r579;
	and.b32  	%r590, %r1904, %r587;
	shl.b32 	%r591, %r590, 1;
	and.b32  	%r592, %r591, %r589;
	and.b32  	%r593, %r592, %r1904;
	shl.b32 	%r594, %r1902, 1;
	or.b32  	%r595, %r594, %r579;
	and.b32  	%r596, %r1903, %r593;
	shl.b32 	%r597, %r596, 1;
	and.b32  	%r598, %r597, %r595;
	and.b32  	%r599, %r598, %r1903;
	shl.b32 	%r600, %r1901, 1;
	or.b32  	%r601, %r600, %r579;
	and.b32  	%r602, %r1902, %r599;
	shl.b32 	%r603, %r602, 1;
	and.b32  	%r604, %r603, %r601;
	and.b32  	%r605, %r604, %r1902;
	shl.b32 	%r606, %r1900, 1;
	or.b32  	%r607, %r606, %r579;
	and.b32  	%r608, %r1901, %r605;
	shl.b32 	%r609, %r608, 1;
	and.b32  	%r610, %r609, %r607;
	and.b32  	%r611, %r610, %r1901;
	shl.b32 	%r612, %r1899, 1;
	or.b32  	%r613, %r612, %r579;
	and.b32  	%r614, %r1900, %r611;
	shl.b32 	%r615, %r614, 1;
	and.b32  	%r616, %r615, %r613;
	and.b32  	%r617, %r616, %r1900;
	shl.b32 	%r618, %r1898, 1;
	or.b32  	%r619, %r618, %r579;
	and.b32  	%r620, %r1899, %r617;
	shl.b32 	%r621, %r620, 1;
	and.b32  	%r622, %r621, %r619;
	and.b32  	%r623, %r622, %r1899;
	shl.b32 	%r624, %r1897, 1;
	or.b32  	%r625, %r624, %r579;
	and.b32  	%r626, %r1898, %r623;
	shl.b32 	%r627, %r626, 1;
	and.b32  	%r628, %r627, %r625;
	and.b32  	%r629, %r628, %r1898;
	add.s32 	%r630, %r576, 2;
	shr.u32 	%r631, %r50, %r630;
	shl.b32 	%r632, %r631, 2;
	cvt.u64.u32 	%rd22, %r632;
	and.b64  	%rd23, %rd22, 12;
	add.s64 	%rd24, %rd20, %rd23;
	ld.const.u32 	%r633, [%rd24];
	shl.b32 	%r634, %r581, 1;
	or.b32  	%r1905, %r634, %r633;
	shl.b32 	%r635, %r587, 1;
	or.b32  	%r636, %r635, %r633;
	and.b32  	%r637, %r581, %r1905;
	shl.b32 	%r638, %r637, 1;
	and.b32  	%r639, %r638, %r636;
	and.b32  	%r1904, %r639, %r581;
	shl.b32 	%r640, %r593, 1;
	or.b32  	%r641, %r640, %r633;
	and.b32  	%r642, %r587, %r1904;
	shl.b32 	%r643, %r642, 1;
	and.b32  	%r644, %r643, %r641;
	and.b32  	%r1903, %r644, %r587;
	shl.b32 	%r645, %r599, 1;
	or.b32  	%r646, %r645, %r633;
	and.b32  	%r647, %r593, %r1903;
	shl.b32 	%r648, %r647, 1;
	and.b32  	%r649, %r648, %r646;
	and.b32  	%r1902, %r649, %r593;
	shl.b32 	%r650, %r605, 1;
	or.b32  	%r651, %r650, %r633;
	and.b32  	%r652, %r599, %r1902;
	shl.b32 	%r653, %r652, 1;
	and.b32  	%r654, %r653, %r651;
	and.b32  	%r1901, %r654, %r599;
	shl.b32 	%r655, %r611, 1;
	or.b32  	%r656, %r655, %r633;
	and.b32  	%r657, %r605, %r1901;
	shl.b32 	%r658, %r657, 1;
	and.b32  	%r659, %r658, %r656;
	and.b32  	%r1900, %r659, %r605;
	shl.b32 	%r660, %r617, 1;
	or.b32  	%r661, %r660, %r633;
	and.b32  	%r662, %r611, %r1900;
	shl.b32 	%r663, %r662, 1;
	and.b32  	%r664, %r663, %r661;
	and.b32  	%r1899, %r664, %r611;
	shl.b32 	%r665, %r623, 1;
	or.b32  	%r666, %r665, %r633;
	and.b32  	%r667, %r617, %r1899;
	shl.b32 	%r668, %r667, 1;
	and.b32  	%r669, %r668, %r666;
	and.b32  	%r1898, %r669, %r617;
	shl.b32 	%r670, %r629, 1;
	or.b32  	%r671, %r670, %r633;
	and.b32  	%r672, %r623, %r1898;
	shl.b32 	%r673, %r672, 1;
	and.b32  	%r674, %r673, %r671;
	and.b32  	%r1897, %r674, %r623;
	sub.s32 	%r1896, %r630, %r1896;
	setp.eq.s32 	%p6, %r1896, %r1886;
	@%p6 bra 	$L__BB8_9;
	bra.uni 	$L__BB8_8;
$L__BB8_9:
	and.b32  	%r675, %r53, 1;
	setp.eq.b32 	%p7, %r675, 1;
	not.pred 	%p8, %p7;
	@%p8 bra 	$L__BB8_11;
	shl.b32 	%r676, %r1886, 1;
	shr.u32 	%r677, %r50, %r676;
	shl.b32 	%r678, %r677, 2;
	cvt.u64.u32 	%rd25, %r678;
	and.b64  	%rd26, %rd25, 12;
	mov.u64 	%rd27, mask_array_32;
	add.s64 	%rd28, %rd27, %rd26;
	ld.const.u32 	%r679, [%rd28];
	shl.b32 	%r680, %r1905, 1;
	or.b32  	%r67, %r680, %r679;
	shl.b32 	%r681, %r1904, 1;
	or.b32  	%r682, %r681, %r679;
	and.b32  	%r683, %r1905, %r67;
	shl.b32 	%r684, %r683, 1;
	and.b32  	%r685, %r684, %r682;
	and.b32  	%r68, %r685, %r1905;
	shl.b32 	%r686, %r1903, 1;
	or.b32  	%r687, %r686, %r679;
	and.b32  	%r688, %r1904, %r68;
	shl.b32 	%r689, %r688, 1;
	and.b32  	%r690, %r689, %r687;
	and.b32  	%r69, %r690, %r1904;
	shl.b32 	%r691, %r1902, 1;
	or.b32  	%r692, %r691, %r679;
	and.b32  	%r693, %r1903, %r69;
	shl.b32 	%r694, %r693, 1;
	and.b32  	%r695, %r694, %r692;
	and.b32  	%r70, %r695, %r1903;
	shl.b32 	%r696, %r1901, 1;
	or.b32  	%r697, %r696, %r679;
	and.b32  	%r698, %r1902, %r70;
	shl.b32 	%r699, %r698, 1;
	and.b32  	%r700, %r699, %r697;
	and.b32  	%r71, %r700, %r1902;
	shl.b32 	%r701, %r1900, 1;
	or.b32  	%r702, %r701, %r679;
	and.b32  	%r703, %r1901, %r71;
	shl.b32 	%r704, %r703, 1;
	and.b32  	%r705, %r704, %r702;
	and.b32  	%r72, %r705, %r1901;
	shl.b32 	%r706, %r1899, 1;
	or.b32  	%r707, %r706, %r679;
	and.b32  	%r708, %r1900, %r72;
	shl.b32 	%r709, %r708, 1;
	and.b32  	%r710, %r709, %r707;
	and.b32  	%r73, %r710, %r1900;
	shl.b32 	%r711, %r1898, 1;
	or.b32  	%r712, %r711, %r679;
	and.b32  	%r713, %r1899, %r73;
	shl.b32 	%r714, %r713, 1;
	and.b32  	%r715, %r714, %r712;
	and.b32  	%r74, %r715, %r1899;
	shl.b32 	%r716, %r1897, 1;
	or.b32  	%r717, %r716, %r679;
	and.b32  	%r718, %r1898, %r74;
	shl.b32 	%r719, %r718, 1;
	and.b32  	%r720, %r719, %r717;
	and.b32  	%r1897, %r720, %r1898;
	add.s32 	%r1886, %r1886, 1;
	mov.u32 	%r1898, %r74;
	mov.u32 	%r1899, %r73;
	mov.u32 	%r1900, %r72;
	mov.u32 	%r1901, %r71;
	mov.u32 	%r1902, %r70;
	mov.u32 	%r1903, %r69;
	mov.u32 	%r1904, %r68;
	mov.u32 	%r1905, %r67;
$L__BB8_11:
	setp.gt.u32 	%p9, %r1886, 15;
	@%p9 bra 	$L__BB8_17;
$L__BB8_12:
	mov.u32 	%r115, %r1905;
	mov.u32 	%r114, %r1904;
	mov.u32 	%r113, %r1903;
	mov.u32 	%r112, %r1902;
	mov.u32 	%r111, %r1901;
	mov.u32 	%r110, %r1900;
	mov.u32 	%r109, %r1899;
	mov.u32 	%r108, %r1898;
	shl.b32 	%r721, %r1886, 1;
	shr.u32 	%r722, %r50, %r721;
	shl.b32 	%r723, %r722, 2;
	cvt.u64.u32 	%rd29, %r723;
	and.b64  	%rd30, %rd29, 12;
	mov.u64 	%rd31, mask_array_32;
	add.s64 	%rd32, %rd31, %rd30;
	ld.const.u32 	%r724, [%rd32];
	shl.b32 	%r725, %r115, 1;
	or.b32  	%r1905, %r725, %r724;
	shl.b32 	%r726, %r114, 1;
	or.b32  	%r727, %r726, %r724;
	and.b32  	%r728, %r115, %r1905;
	shl.b32 	%r729, %r728, 1;
	and.b32  	%r730, %r729, %r727;
	and.b32  	%r1904, %r730, %r115;
	shl.b32 	%r731, %r113, 1;
	or.b32  	%r732, %r731, %r724;
	and.b32  	%r733, %r114, %r1904;
	shl.b32 	%r734, %r733, 1;
	and.b32  	%r735, %r734, %r732;
	and.b32  	%r1903, %r735, %r114;
	shl.b32 	%r736, %r112, 1;
	or.b32  	%r737, %r736, %r724;
	and.b32  	%r738, %r113, %r1903;
	shl.b32 	%r739, %r738, 1;
	and.b32  	%r740, %r739, %r737;
	and.b32  	%r1902, %r740, %r113;
	shl.b32 	%r741, %r111, 1;
	or.b32  	%r742, %r741, %r724;
	and.b32  	%r743, %r112, %r1902;
	shl.b32 	%r744, %r743, 1;
	and.b32  	%r745, %r744, %r742;
	and.b32  	%r1901, %r745, %r112;
	shl.b32 	%r746, %r110, 1;
	or.b32  	%r747, %r746, %r724;
	and.b32  	%r748, %r111, %r1901;
	shl.b32 	%r749, %r748, 1;
	and.b32  	%r750, %r749, %r747;
	and.b32  	%r1900, %r750, %r111;
	shl.b32 	%r751, %r109, 1;
	or.b32  	%r752, %r751, %r724;
	and.b32  	%r753, %r110, %r1900;
	shl.b32 	%r754, %r753, 1;
	and.b32  	%r755, %r754, %r752;
	and.b32  	%r1899, %r755, %r110;
	shl.b32 	%r756, %r108, 1;
	or.b32  	%r757, %r756, %r724;
	and.b32  	%r758, %r109, %r1899;
	shl.b32 	%r759, %r758, 1;
	and.b32  	%r760, %r759, %r757;
	and.b32  	%r1898, %r760, %r109;
	shl.b32 	%r761, %r1897, 1;
	or.b32  	%r762, %r761, %r724;
	and.b32  	%r763, %r108, %r1898;
	shl.b32 	%r764, %r763, 1;
	and.b32  	%r765, %r764, %r762;
	and.b32  	%r1897, %r765, %r108;
	ld.const.u32 	%r766, [test_bit_32];
	and.b32  	%r767, %r766, %r1897;
	setp.ne.s32 	%p10, %r767, 0;
	@%p10 bra 	$L__BB8_16;
	ld.volatile.global.u32 	%r768, [match_count];
	ld.const.u32 	%r769, [max_match_count];
	setp.ge.u32 	%p11, %r768, %r769;
	@%p11 bra 	$L__BB8_16;
	add.s32 	%r770, %r1864, %r5;
	shl.b32 	%r771, %r770, 4;
	add.s32 	%r126, %r1886, %r771;
	ld.const.u32 	%r772, [character_count];
	setp.gt.u32 	%p12, %r126, %r772;
	@%p12 bra 	$L__BB8_16;
	atom.global.add.u32 	%r773, [match_count], 1;
	ld.const.u64 	%rd33, [match];
	cvta.to.global.u64 	%rd34, %rd33;
	mul.wide.u32 	%rd35, %r773, 4;
	add.s64 	%rd36, %rd34, %rd35;
	st.global.u32 	[%rd36], %r126;
$L__BB8_16:
	add.s32 	%r1886, %r1886, 1;
	setp.ne.s32 	%p13, %r1886, 16;
	@%p13 bra 	$L__BB8_12;
$L__BB8_17:
	shl.b32 	%r774, %r1864, 9;
	mov.u32 	%r775, scodon_header;
	add.s32 	%r776, %r775, %r774;
	shl.b32 	%r777, %r3, 2;
	add.s32 	%r778, %r776, %r777;
	st.shared.u32 	[%r778], %r50;
	bar.sync 	0;
	add.s32 	%r1925, %r1864, 1;
	setp.gt.u32 	%p14, %r1925, 255;
	@%p14 bra 	$L__BB8_84;
	ld.const.u32 	%r138, [test_bit_32];
	ld.const.u32 	%r139, [max_match_count];
	ld.const.u32 	%r140, [character_count];
	ld.const.u64 	%rd37, [match];
	cvta.to.global.u64 	%rd4, %rd37;
	mov.u64 	%rd42, mask_array_32;
$L__BB8_19:
	shl.b32 	%r779, %r1925, 7;
	add.s32 	%r780, %r779, %r4;
	mul.wide.u32 	%rd38, %r780, 4;
	add.s64 	%rd39, %rd3, %rd38;
	ld.global.u32 	%r163, [%rd39];
	shl.b32 	%r781, %r163, 2;
	cvt.u64.u32 	%rd40, %r781;
	and.b64  	%rd41, %rd40, 12;
	add.s64 	%rd43, %rd42, %rd41;
	ld.const.u32 	%r782, [%rd43];
	shl.b32 	%r783, %r1905, 1;
	or.b32  	%r164, %r783, %r782;
	shl.b32 	%r784, %r1904, 1;
	or.b32  	%r785, %r784, %r782;
	and.b32  	%r786, %r1905, %r164;
	shl.b32 	%r787, %r786, 1;
	and.b32  	%r788, %r787, %r785;
	and.b32  	%r165, %r788, %r1905;
	shl.b32 	%r789, %r1903, 1;
	or.b32  	%r790, %r789, %r782;
	and.b32  	%r791, %r1904, %r165;
	shl.b32 	%r792, %r791, 1;
	and.b32  	%r793, %r792, %r790;
	and.b32  	%r166, %r793, %r1904;
	shl.b32 	%r794, %r1902, 1;
	or.b32  	%r795, %r794, %r782;
	and.b32  	%r796, %r1903, %r166;
	shl.b32 	%r797, %r796, 1;
	and.b32  	%r798, %r797, %r795;
	and.b32  	%r167, %r798, %r1903;
	shl.b32 	%r799, %r1901, 1;
	or.b32  	%r800, %r799, %r782;
	and.b32  	%r801, %r1902, %r167;
	shl.b32 	%r802, %r801, 1;
	and.b32  	%r803, %r802, %r800;
	and.b32  	%r168, %r803, %r1902;
	shl.b32 	%r804, %r1900, 1;
	or.b32  	%r805, %r804, %r782;
	and.b32  	%r806, %r1901, %r168;
	shl.b32 	%r807, %r806, 1;
	and.b32  	%r808, %r807, %r805;
	and.b32  	%r169, %r808, %r1901;
	shl.b32 	%r809, %r1899, 1;
	or.b32  	%r810, %r809, %r782;
	and.b32  	%r811, %r1900, %r169;
	shl.b32 	%r812, %r811, 1;
	and.b32  	%r813, %r812, %r810;
	and.b32  	%r170, %r813, %r1900;
	shl.b32 	%r814, %r1898, 1;
	or.b32  	%r815, %r814, %r782;
	and.b32  	%r816, %r1899, %r170;
	shl.b32 	%r817, %r816, 1;
	and.b32  	%r818, %r817, %r815;
	and.b32  	%r171, %r818, %r1899;
	shl.b32 	%r819, %r1897, 1;
	or.b32  	%r820, %r819, %r782;
	and.b32  	%r821, %r1898, %r171;
	shl.b32 	%r822, %r821, 1;
	and.b32  	%r823, %r822, %r820;
	and.b32  	%r172, %r823, %r1898;
	and.b32  	%r824, %r138, %r172;
	setp.ne.s32 	%p15, %r824, 0;
	@%p15 bra 	$L__BB8_23;
	ld.volatile.global.u32 	%r825, [match_count];
	setp.ge.u32 	%p16, %r825, %r139;
	@%p16 bra 	$L__BB8_23;
	add.s32 	%r826, %r1925, %r5;
	shl.b32 	%r173, %r826, 4;
	setp.gt.u32 	%p17, %r173, %r140;
	@%p17 bra 	$L__BB8_23;
	atom.global.add.u32 	%r827, [match_count], 1;
	mul.wide.u32 	%rd44, %r827, 4;
	add.s64 	%rd45, %rd4, %rd44;
	st.global.u32 	[%rd45], %r173;
$L__BB8_23:
	cvt.u64.u32 	%rd46, %r163;
	and.b64  	%rd47, %rd46, 12;
	add.s64 	%rd49, %rd42, %rd47;
	ld.const.u32 	%r828, [%rd49];
	shl.b32 	%r829, %r164, 1;
	or.b32  	%r174, %r829, %r828;
	shl.b32 	%r830, %r165, 1;
	or.b32  	%r831, %r830, %r828;
	and.b32  	%r832, %r164, %r174;
	shl.b32 	%r833, %r832, 1;
	and.b32  	%r834, %r833, %r831;
	and.b32  	%r175, %r834, %r164;
	shl.b32 	%r835, %r166, 1;
	or.b32  	%r836, %r835, %r828;
	and.b32  	%r837, %r165, %r175;
	shl.b32 	%r838, %r837, 1;
	and.b32  	%r839, %r838, %r836;
	and.b32  	%r176, %r839, %r165;
	shl.b32 	%r840, %r167, 1;
	or.b32  	%r841, %r840, %r828;
	and.b32  	%r842, %r166, %r176;
	shl.b32 	%r843, %r842, 1;
	and.b32  	%r844, %r843, %r841;
	and.b32  	%r177, %r844, %r166;
	shl.b32 	%r845, %r168, 1;
	or.b32  	%r846, %r845, %r828;
	and.b32  	%r847, %r167, %r177;
	shl.b32 	%r848, %r847, 1;
	and.b32  	%r849, %r848, %r846;
	and.b32  	%r178, %r849, %r167;
	shl.b32 	%r850, %r169, 1;
	or.b32  	%r851, %r850, %r828;
	and.b32  	%r852, %r168, %r178;
	shl.b32 	%r853, %r852, 1;
	and.b32  	%r854, %r853, %r851;
	and.b32  	%r179, %r854, %r168;
	shl.b32 	%r855, %r170, 1;
	or.b32  	%r856, %r855, %r828;
	and.b32  	%r857, %r169, %r179;
	shl.b32 	%r858, %r857, 1;
	and.b32  	%r859, %r858, %r856;
	and.b32  	%r180, %r859, %r169;
	shl.b32 	%r860, %r171, 1;
	or.b32  	%r861, %r860, %r828;
	and.b32  	%r862, %r170, %r180;
	shl.b32 	%r863, %r862, 1;
	and.b32  	%r864, %r863, %r861;
	and.b32  	%r181, %r864, %r170;
	shl.b32 	%r865, %r172, 1;
	or.b32  	%r866, %r865, %r828;
	and.b32  	%r867, %r171, %r181;
	shl.b32 	%r868, %r867, 1;
	and.b32  	%r869, %r868, %r866;
	and.b32  	%r182, %r869, %r171;
	and.b32  	%r870, %r138, %r182;
	setp.ne.s32 	%p18, %r870, 0;
	@%p18 bra 	$L__BB8_27;
	ld.volatile.global.u32 	%r871, [match_count];
	setp.ge.u32 	%p19, %r871, %r139;
	@%p19 bra 	$L__BB8_27;
	add.s32 	%r872, %r1925, %r5;
	shl.b32 	%r183, %r872, 4;
	setp.ge.u32 	%p20, %r183, %r140;
	@%p20 bra 	$L__BB8_27;
	add.s32 	%r873, %r183, 1;
	atom.global.add.u32 	%r874, [match_count], 1;
	mul.wide.u32 	%rd50, %r874, 4;
	add.s64 	%rd51, %rd4, %rd50;
	st.global.u32 	[%rd51], %r873;
$L__BB8_27:
	shr.u32 	%r875, %r163, 2;
	cvt.u64.u32 	%rd52, %r875;
	and.b64  	%rd53, %rd52, 12;
	add.s64 	%rd55, %rd42, %rd53;
	ld.const.u32 	%r876, [%rd55];
	shl.b32 	%r877, %r174, 1;
	or.b32  	%r184, %r877, %r876;
	shl.b32 	%r878, %r175, 1;
	or.b32  	%r879, %r878, %r876;
	and.b32  	%r880, %r174, %r184;
	shl.b32 	%r881, %r880, 1;
	and.b32  	%r882, %r881, %r879;
	and.b32  	%r185, %r882, %r174;
	shl.b32 	%r883, %r176, 1;
	or.b32  	%r884, %r883, %r876;
	and.b32  	%r885, %r175, %r185;
	shl.b32 	%r886, %r885, 1;
	and.b32  	%r887, %r886, %r884;
	and.b32  	%r186, %r887, %r175;
	shl.b32 	%r888, %r177, 1;
	or.b32  	%r889, %r888, %r876;
	and.b32  	%r890, %r176, %r186;
	shl.b32 	%r891, %r890, 1;
	and.b32  	%r892, %r891, %r889;
	and.b32  	%r187, %r892, %r176;
	shl.b32 	%r893, %r178, 1;
	or.b32  	%r894, %r893, %r876;
	and.b32  	%r895, %r177, %r187;
	shl.b32 	%r896, %r895, 1;
	and.b32  	%r897, %r896, %r894;
	and.b32  	%r188, %r897, %r177;
	shl.b32 	%r898, %r179, 1;
	or.b32  	%r899, %r898, %r876;
	and.b32  	%r900, %r178, %r188;
	shl.b32 	%r901, %r900, 1;
	and.b32  	%r902, %r901, %r899;
	and.b32  	%r189, %r902, %r178;
	shl.b32 	%r903, %r180, 1;
	or.b32  	%r904, %r903, %r876;
	and.b32  	%r905, %r179, %r189;
	shl.b32 	%r906, %r905, 1;
	and.b32  	%r907, %r906, %r904;
	and.b32  	%r190, %r907, %r179;
	shl.b32 	%r908, %r181, 1;
	or.b32  	%r909, %r908, %r876;
	and.b32  	%r910, %r180, %r190;
	shl.b32 	%r911, %r910, 1;
	and.b32  	%r912, %r911, %r909;
	and.b32  	%r191, %r912, %r180;
	shl.b32 	%r913, %r182, 1;
	or.b32  	%r914, %r913, %r876;
	and.b32  	%r915, %r181, %r191;
	shl.b32 	%r916, %r915, 1;
	and.b32  	%r917, %r916, %r914;
	and.b32  	%r192, %r917, %r181;
	and.b32  	%r918, %r138, %r192;
	setp.ne.s32 	%p21, %r918, 0;
	@%p21 bra 	$L__BB8_31;
	ld.volatile.global.u32 	%r919, [match_count];
	setp.ge.u32 	%p22, %r919, %r139;
	@%p22 bra 	$L__BB8_31;
	add.s32 	%r920, %r1925, %r5;
	shl.b32 	%r921, %r920, 4;
	or.b32  	%r193, %r921, 2;
	setp.gt.u32 	%p23, %r193, %r140;
	@%p23 bra 	$L__BB8_31;
	atom.global.add.u32 	%r922, [match_count], 1;
	mul.wide.u32 	%rd56, %r922, 4;
	add.s64 	%rd57, %rd4, %rd56;
	st.global.u32 	[%rd57], %r193;
$L__BB8_31:
	shr.u32 	%r923, %r163, 4;
	cvt.u64.u32 	%rd58, %r923;
	and.b64  	%rd59, %rd58, 12;
	add.s64 	%rd61, %rd42, %rd59;
	ld.const.u32 	%r924, [%rd61];
	shl.b32 	%r925, %r184, 1;
	or.b32  	%r194, %r925, %r924;
	shl.b32 	%r926, %r185, 1;
	or.b32  	%r927, %r926, %r924;
	and.b32  	%r928, %r184, %r194;
	shl.b32 	%r929, %r928, 1;
	and.b32  	%r930, %r929, %r927;
	and.b32  	%r195, %r930, %r184;
	shl.b32 	%r931, %r186, 1;
	or.b32  	%r932, %r931, %r924;
	and.b32  	%r933, %r185, %r195;
	shl.b32 	%r934, %r933, 1;
	and.b32  	%r935, %r934, %r932;
	and.b32  	%r196, %r935, %r185;
	shl.b32 	%r936, %r187, 1;
	or.b32  	%r937, %r936, %r924;
	and.b32  	%r938, %r186, %r196;
	shl.b32 	%r939, %r938, 1;
	and.b32  	%r940, %r939, %r937;
	and.b32  	%r197, %r940, %r186;
	shl.b32 	%r941, %r188, 1;
	or.b32  	%r942, %r941, %r924;
	and.b32  	%r943, %r187, %r197;
	shl.b32 	%r944, %r943, 1;
	and.b32  	%r945, %r944, %r942;
	and.b32  	%r198, %r945, %r187;
	shl.b32 	%r946, %r189, 1;
	or.b32  	%r947, %r946, %r924;
	and.b32  	%r948, %r188, %r198;
	shl.b32 	%r949, %r948, 1;
	and.b32  	%r950, %r949, %r947;
	and.b32  	%r199, %r950, %r188;
	shl.b32 	%r951, %r190, 1;
	or.b32  	%r952, %r951, %r924;
	and.b32  	%r953, %r189, %r199;
	shl.b32 	%r954, %r953, 1;
	and.b32  	%r955, %r954, %r952;
	and.b32  	%r200, %r955, %r189;
	shl.b32 	%r956, %r191, 1;
	or.b32  	%r957, %r956, %r924;
	and.b32  	%r958, %r190, %r200;
	shl.b32 	%r959, %r958, 1;
	and.b32  	%r960, %r959, %r957;
	and.b32  	%r201, %r960, %r190;
	shl.b32 	%r961, %r192, 1;
	or.b32  	%r962, %r961, %r924;
	and.b32  	%r963, %r191, %r201;
	shl.b32 	%r964, %r963, 1;
	and.b32  	%r965, %r964, %r962;
	and.b32  	%r202, %r965, %r191;
	and.b32  	%r966, %r138, %r202;
	setp.ne.s32 	%p24, %r966, 0;
	@%p24 bra 	$L__BB8_35;
	ld.volatile.global.u32 	%r967, [match_count];
	setp.ge.u32 	%p25, %r967, %r139;
	@%p25 bra 	$L__BB8_35;
	add.s32 	%r968, %r1925, %r5;
	shl.b32 	%r969, %r968, 4;
	or.b32  	%r203, %r969, 3;
	setp.gt.u32 	%p26, %r203, %r140;
	@%p26 bra 	$L__BB8_35;
	atom.global.add.u32 	%r970, [match_count], 1;
	mul.wide.u32 	%rd62, %r970, 4;
	add.s64 	%rd63, %rd4, %rd62;
	st.global.u32 	[%rd63], %r203;
$L__BB8_35:
	shr.u32 	%r971, %r163, 6;
	cvt.u64.u32 	%rd64, %r971;
	and.b64  	%rd65, %rd64, 12;
	add.s64 	%rd67, %rd42, %rd65;
	ld.const.u32 	%r972, [%rd67];
	shl.b32 	%r973, %r194, 1;
	or.b32  	%r204, %r973, %r972;
	shl.b32 	%r974, %r195, 1;
	or.b32  	%r975, %r974, %r972;
	and.b32  	%r976, %r194, %r204;
	shl.b32 	%r977, %r976, 1;
	and.b32  	%r978, %r977, %r975;
	and.b32  	%r205, %r978, %r194;
	shl.b32 	%r979, %r196, 1;
	or.b32  	%r980, %r979, %r972;
	and.b32  	%r981, %r195, %r205;
	shl.b32 	%r982, %r981, 1;
	and.b32  	%r983, %r982, %r980;
	and.b32  	%r206, %r983, %r195;
	shl.b32 	%r984, %r197, 1;
	or.b32  	%r985, %r984, %r972;
	and.b32  	%r986, %r196, %r206;
	shl.b32 	%r987, %r986, 1;
	and.b32  	%r988, %r987, %r985;
	and.b32  	%r207, %r988, %r196;
	shl.b32 	%r989, %r198, 1;
	or.b32  	%r990, %r989, %r972;
	and.b32  	%r991, %r197, %r207;
	shl.b32 	%r992, %r991, 1;
	and.b32  	%r993, %r992, %r990;
	and.b32  	%r208, %r993, %r197;
	shl.b32 	%r994, %r199, 1;
	or.b32  	%r995, %r994, %r972;
	and.b32  	%r996, %r198, %r208;
	shl.b32 	%r997, %r996, 1;
	and.b32  	%r998, %r997, %r995;
	and.b32  	%r209, %r998, %r198;
	shl.b32 	%r999, %r200, 1;
	or.b32  	%r1000, %r999, %r972;
	and.b32  	%r1001, %r199, %r209;
	shl.b32 	%r1002, %r1001, 1;
	and.b32  	%r1003, %r1002, %r1000;
	and.b32  	%r210, %r1003, %r199;
	shl.b32 	%r1004, %r201, 1;
	or.b32  	%r1005, %r1004, %r972;
	and.b32  	%r1006, %r200, %r210;
	shl.b32 	%r1007, %r1006, 1;
	and.b32  	%r1008, %r1007, %r1005;
	and.b32  	%r211, %r1008, %r200;
	shl.b32 	%r1009, %r202, 1;
	or.b32  	%r1010, %r1009, %r972;
	and.b32  	%r1011, %r201, %r211;
	shl.b32 	%r1012, %r1011, 1;
	and.b32  	%r1013, %r1012, %r1010;
	and.b32  	%r212, %r1013, %r201;
	and.b32  	%r1014, %r138, %r212;
	setp.ne.s32 	%p27, %r1014, 0;
	@%p27 bra 	$L__BB8_39;
	ld.volatile.global.u32 	%r1015, [match_count];
	setp.ge.u32 	%p28, %r1015, %r139;
	@%p28 bra 	$L__BB8_39;
	add.s32 	%r1016, %r1925, %r5;
	shl.b32 	%r1017, %r1016, 4;
	or.b32  	%r213, %r1017, 4;
	setp.gt.u32 	%p29, %r213, %r140;
	@%p29 bra 	$L__BB8_39;
	atom.global.add.u32 	%r1018, [match_count], 1;
	mul.wide.u32 	%rd68, %r1018, 4;
	add.s64 	%rd69, %rd4, %rd68;
	st.global.u32 	[%rd69], %r213;
$L__BB8_39:
	shr.u32 	%r1019, %r163, 8;
	cvt.u64.u32 	%rd70, %r1019;
	and.b64  	%rd71, %rd70, 12;
	add.s64 	%rd73, %rd42, %rd71;
	ld.const.u32 	%r1020, [%rd73];
	shl.b32 	%r1021, %r204, 1;
	or.b32  	%r214, %r1021, %r1020;
	shl.b32 	%r1022, %r205, 1;
	or.b32  	%r1023, %r1022, %r1020;
	and.b32  	%r1024, %r204, %r214;
	shl.b32 	%r1025, %r1024, 1;
	and.b32  	%r1026, %r1025, %r1023;
	and.b32  	%r215, %r1026, %r204;
	shl.b32 	%r1027, %r206, 1;
	or.b32  	%r1028, %r1027, %r1020;
	and.b32  	%r1029, %r205, %r215;
	shl.b32 	%r1030, %r1029, 1;
	and.b32  	%r1031, %r1030, %r1028;
	and.b32  	%r216, %r1031, %r205;
	shl.b32 	%r1032, %r207, 1;
	or.b32  	%r1033, %r1032, %r1020;
	and.b32  	%r1034, %r206, %r216;
	shl.b32 	%r1035, %r1034, 1;
	and.b32  	%r1036, %r1035, %r1033;
	and.b32  	%r217, %r1036, %r206;
	shl.b32 	%r1037, %r208, 1;
	or.b32  	%r1038, %r1037, %r1020;
	and.b32  	%r1039, %r207, %r217;
	shl.b32 	%r1040, %r1039, 1;
	and.b32  	%r1041, %r1040, %r1038;
	and.b32  	%r218, %r1041, %r207;
	shl.b32 	%r1042, %r209, 1;
	or.b32  	%r1043, %r1042, %r1020;
	and.b32  	%r1044, %r208, %r218;
	shl.b32 	%r1045, %r1044, 1;
	and.b32  	%r1046, %r1045, %r1043;
	and.b32  	%r219, %r1046, %r208;
	shl.b32 	%r1047, %r210, 1;
	or.b32  	%r1048, %r1047, %r1020;
	and.b32  	%r1049, %r209, %r219;
	shl.b32 	%r1050, %r1049, 1;
	and.b32  	%r1051, %r1050, %r1048;
	and.b32  	%r220, %r1051, %r209;
	shl.b32 	%r1052, %r211, 1;
	or.b32  	%r1053, %r1052, %r1020;
	and.b32  	%r1054, %r210, %r220;
	shl.b32 	%r1055, %r1054, 1;
	and.b32  	%r1056, %r1055, %r1053;
	and.b32  	%r221, %r1056, %r210;
	shl.b32 	%r1057, %r212, 1;
	or.b32  	%r1058, %r1057, %r1020;
	and.b32  	%r1059, %r211, %r221;
	shl.b32 	%r1060, %r1059, 1;
	and.b32  	%r1061, %r1060, %r1058;
	and.b32  	%r222, %r1061, %r211;
	and.b32  	%r1062, %r138, %r222;
	setp.ne.s32 	%p30, %r1062, 0;
	@%p30 bra 	$L__BB8_43;
	ld.volatile.global.u32 	%r1063, [match_count];
	setp.ge.u32 	%p31, %r1063, %r139;
	@%p31 bra 	$L__BB8_43;
	add.s32 	%r1064, %r1925, %r5;
	shl.b32 	%r1065, %r1064, 4;
	or.b32  	%r223, %r1065, 5;
	setp.gt.u32 	%p32, %r223, %r140;
	@%p32 bra 	$L__BB8_43;
	atom.global.add.u32 	%r1066, [match_count], 1;
	mul.wide.u32 	%rd74, %r1066, 4;
	add.s64 	%rd75, %rd4, %rd74;
	st.global.u32 	[%rd75], %r223;
$L__BB8_43:
	shr.u32 	%r1067, %r163, 10;
	cvt.u64.u32 	%rd76, %r1067;
	and.b64  	%rd77, %rd76, 12;
	add.s64 	%rd79, %rd42, %rd77;
	ld.const.u32 	%r1068, [%rd79];
	shl.b32 	%r1069, %r214, 1;
	or.b32  	%r224, %r1069, %r1068;
	shl.b32 	%r1070, %r215, 1;
	or.b32  	%r1071, %r1070, %r1068;
	and.b32  	%r1072, %r214, %r224;
	shl.b32 	%r1073, %r1072, 1;
	and.b32  	%r1074, %r1073, %r1071;
	and.b32  	%r225, %r1074, %r214;
	shl.b32 	%r1075, %r216, 1;
	or.b32  	%r1076, %r1075, %r1068;
	and.b32  	%r1077, %r215, %r225;
	shl.b32 	%r1078, %r1077, 1;
	and.b32  	%r1079, %r1078, %r1076;
	and.b32  	%r226, %r1079, %r215;
	shl.b32 	%r1080, %r217, 1;
	or.b32  	%r1081, %r1080, %r1068;
	and.b32  	%r1082, %r216, %r226;
	shl.b32 	%r1083, %r1082, 1;
	and.b32  	%r1084, %r1083, %r1081;
	and.b32  	%r227, %r1084, %r216;
	shl.b32 	%r1085, %r218, 1;
	or.b32  	%r1086, %r1085, %r1068;
	and.b32  	%r1087, %r217, %r227;
	shl.b32 	%r1088, %r1087, 1;
	and.b32  	%r1089, %r1088, %r1086;
	and.b32  	%r228, %r1089, %r217;
	shl.b32 	%r1090, %r219, 1;
	or.b32  	%r1091, %r1090, %r1068;
	and.b32  	%r1092, %r218, %r228;
	shl.b32 	%r1093, %r1092, 1;
	and.b32  	%r1094, %r1093, %r1091;
	and.b32  	%r229, %r1094, %r218;
	shl.b32 	%r1095, %r220, 1;
	or.b32  	%r1096, %r1095, %r1068;
	and.b32  	%r1097, %r219, %r229;
	shl.b32 	%r1098, %r1097, 1;
	and.b32  	%r1099, %r1098, %r1096;
	and.b32  	%r230, %r1099, %r219;
	shl.b32 	%r1100, %r221, 1;
	or.b32  	%r1101, %r1100, %r1068;
	and.b32  	%r1102, %r220, %r230;
	shl.b32 	%r1103, %r1102, 1;
	and.b32  	%r1104, %r1103, %r1101;
	and.b32  	%r231, %r1104, %r220;
	shl.b32 	%r1105, %r222, 1;
	or.b32  	%r1106, %r1105, %r1068;
	and.b32  	%r1107, %r221, %r231;
	shl.b32 	%r1108, %r1107, 1;
	and.b32  	%r1109, %r1108, %r1106;
	and.b32  	%r232, %r1109, %r221;
	and.b32  	%r1110, %r138, %r232;
	setp.ne.s32 	%p33, %r1110, 0;
	@%p33 bra 	$L__BB8_47;
	ld.volatile.global.u32 	%r1111, [match_count];
	setp.ge.u32 	%p34, %r1111, %r139;
	@%p34 bra 	$L__BB8_47;
	add.s32 	%r1112, %r1925, %r5;
	shl.b32 	%r1113, %r1112, 4;
	or.b32  	%r233, %r1113, 6;
	setp.gt.u32 	%p35, %r233, %r140;
	@%p35 bra 	$L__BB8_47;
	atom.global.add.u32 	%r1114, [match_count], 1;
	mul.wide.u32 	%rd80, %r1114, 4;
	add.s64 	%rd81, %rd4, %rd80;
	st.global.u32 	[%rd81], %r233;
$L__BB8_47:
	shr.u32 	%r1115, %r163, 12;
	cvt.u64.u32 	%rd82, %r1115;
	and.b64  	%rd83, %rd82, 12;
	add.s64 	%rd85, %rd42, %rd83;
	ld.const.u32 	%r1116, [%rd85];
	shl.b32 	%r1117, %r224, 1;
	or.b32  	%r234, %r1117, %r1116;
	shl.b32 	%r1118, %r225, 1;
	or.b32  	%r1119, %r1118, %r1116;
	and.b32  	%r1120, %r224, %r234;
	shl.b32 	%r1121, %r1120, 1;
	and.b32  	%r1122, %r1121, %r1119;
	and.b32  	%r235, %r1122, %r224;
	shl.b32 	%r1123, %r226, 1;
	or.b32  	%r1124, %r1123, %r1116;
	and.b32  	%r1125, %r225, %r235;
	shl.b32 	%r1126, %r1125, 1;
	and.b32  	%r1127, %r1126, %r1124;
	and.b32  	%r236, %r1127, %r225;
	shl.b32 	%r1128, %r227, 1;
	or.b32  	%r1129, %r1128, %r1116;
	and.b32  	%r1130, %r226, %r236;
	shl.b32 	%r1131, %r1130, 1;
	and.b32  	%r1132, %r1131, %r1129;
	and.b32  	%r237, %r1132, %r226;
	shl.b32 	%r1133, %r228, 1;
	or.b32  	%r1134, %r1133, %r1116;
	and.b32  	%r1135, %r227, %r237;
	shl.b32 	%r1136, %r1135, 1;
	and.b32  	%r1137, %r1136, %r1134;
	and.b32  	%r238, %r1137, %r227;
	shl.b32 	%r1138, %r229, 1;
	or.b32  	%r1139, %r1138, %r1116;
	and.b32  	%r1140, %r228, %r238;
	shl.b32 	%r1141, %r1140, 1;
	and.b32  	%r1142, %r1141, %r1139;
	and.b32  	%r239, %r1142, %r228;
	shl.b32 	%r1143, %r230, 1;
	or.b32  	%r1144, %r1143, %r1116;
	and.b32  	%r1145, %r229, %r239;
	shl.b32 	%r1146, %r1145, 1;
	and.b32  	%r1147, %r1146, %r1144;
	and.b32  	%r240, %r1147, %r229;
	shl.b32 	%r1148, %r231, 1;
	or.b32  	%r1149, %r1148, %r1116;
	and.b32  	%r1150, %r230, %r240;
	shl.b32 	%r1151, %r1150, 1;
	and.b32  	%r1152, %r1151, %r1149;
	and.b32  	%r241, %r1152, %r230;
	shl.b32 	%r1153, %r232, 1;
	or.b32  	%r1154, %r1153, %r1116;
	and.b32  	%r1155, %r231, %r241;
	shl.b32 	%r1156, %r1155, 1;
	and.b32  	%r1157, %r1156, %r1154;
	and.b32  	%r242, %r1157, %r231;
	and.b32  	%r1158, %r138, %r242;
	setp.ne.s32 	%p36, %r1158, 0;
	@%p36 bra 	$L__BB8_51;
	ld.volatile.global.u32 	%r1159, [match_count];
	setp.ge.u32 	%p37, %r1159, %r139;
	@%p37 bra 	$L__BB8_51;
	add.s32 	%r1160, %r1925, %r5;
	shl.b32 	%r1161, %r1160, 4;
	or.b32  	%r243, %r1161, 7;
	setp.gt.u32 	%p38, %r243, %r140;
	@%p38 bra 	$L__BB8_51;
	atom.global.add.u32 	%r1162, [match_count], 1;
	mul.wide.u32 	%rd86, %r1162, 4;
	add.s64 	%rd87, %rd4, %rd86;
	st.global.u32 	[%rd87], %r243;
$L__BB8_51:
	shr.u32 	%r1163, %r163, 14;
	cvt.u64.u32 	%rd88, %r1163;
	and.b64  	%rd89, %rd88, 12;
	add.s64 	%rd91, %rd42, %rd89;
	ld.const.u32 	%r1164, [%rd91];
	shl.b32 	%r1165, %r234, 1;
	or.b32  	%r244, %r1165, %r1164;
	shl.b32 	%r1166, %r235, 1;
	or.b32  	%r1167, %r1166, %r1164;
	and.b32  	%r1168, %r234, %r244;
	shl.b32 	%r1169, %r1168, 1;
	and.b32  	%r1170, %r1169, %r1167;
	and.b32  	%r245, %r1170, %r234;
	shl.b32 	%r1171, %r236, 1;
	or.b32  	%r1172, %r1171, %r1164;
	and.b32  	%r1173, %r235, %r245;
	shl.b32 	%r1174, %r1173, 1;
	and.b32  	%r1175, %r1174, %r1172;
	and.b32  	%r246, %r1175, %r235;
	shl.b32 	%r1176, %r237, 1;
	or.b32  	%r1177, %r1176, %r1164;
	and.b32  	%r1178, %r236, %r246;
	shl.b32 	%r1179, %r1178, 1;
	and.b32  	%r1180, %r1179, %r1177;
	and.b32  	%r247, %r1180, %r236;
	shl.b32 	%r1181, %r238, 1;
	or.b32  	%r1182, %r1181, %r1164;
	and.b32  	%r1183, %r237, %r247;
	shl.b32 	%r1184, %r1183, 1;
	and.b32  	%r1185, %r1184, %r1182;
	and.b32  	%r248, %r1185, %r237;
	shl.b32 	%r1186, %r239, 1;
	or.b32  	%r1187, %r1186, %r1164;
	and.b32  	%r1188, %r238, %r248;
	shl.b32 	%r1189, %r1188, 1;
	and.b32  	%r1190, %r1189, %r1187;
	and.b32  	%r249, %r1190, %r238;
	shl.b32 	%r1191, %r240, 1;
	or.b32  	%r1192, %r1191, %r1164;
	and.b32  	%r1193, %r239, %r249;
	shl.b32 	%r1194, %r1193, 1;
	and.b32  	%r1195, %r1194, %r1192;
	and.b32  	%r250, %r1195, %r239;
	shl.b32 	%r1196, %r241, 1;
	or.b32  	%r1197, %r1196, %r1164;
	and.b32  	%r1198, %r240, %r250;
	shl.b32 	%r1199, %r1198, 1;
	and.b32  	%r1200, %r1199, %r1197;
	and.b32  	%r251, %r1200, %r240;
	shl.b32 	%r1201, %r242, 1;
	or.b32  	%r1202, %r1201, %r1164;
	and.b32  	%r1203, %r241, %r251;
	shl.b32 	%r1204, %r1203, 1;
	and.b32  	%r1205, %r1204, %r1202;
	and.b32  	%r252, %r1205, %r241;
	and.b32  	%r1206, %r138, %r252;
	setp.ne.s32 	%p39, %r1206, 0;
	@%p39 bra 	$L__BB8_55;
	ld.volatile.global.u32 	%r1207, [match_count];
	setp.ge.u32 	%p40, %r1207, %r139;
	@%p40 bra 	$L__BB8_55;
	add.s32 	%r1208, %r1925, %r5;
	shl.b32 	%r1209, %r1208, 4;
	or.b32  	%r253, %r1209, 8;
	setp.gt.u32 	%p41, %r253, %r140;
	@%p41 bra 	$L__BB8_55;
	atom.global.add.u32 	%r1210, [match_count], 1;
	mul.wide.u32 	%rd92, %r1210, 4;
	add.s64 	%rd93, %rd4, %rd92;
	st.global.u32 	[%rd93], %r253;
$L__BB8_55:
	shr.u32 	%r1211, %r163, 16;
	cvt.u64.u32 	%rd94, %r1211;
	and.b64  	%rd95, %rd94, 12;
	add.s64 	%rd97, %rd42, %rd95;
	ld.const.u32 	%r1212, [%rd97];
	shl.b32 	%r1213, %r244, 1;
	or.b32  	%r254, %r1213, %r1212;
	shl.b32 	%r1214, %r245, 1;
	or.b32  	%r1215, %r1214, %r1212;
	and.b32  	%r1216, %r244, %r254;
	shl.b32 	%r1217, %r1216, 1;
	and.b32  	%r1218, %r1217, %r1215;
	and.b32  	%r255, %r1218, %r244;
	shl.b32 	%r1219, %r246, 1;
	or.b32  	%r1220, %r1219, %r1212;
	and.b32  	%r1221, %r245, %r255;
	shl.b32 	%r1222, %r1221, 1;
	and.b32  	%r1223, %r1222, %r1220;
	and.b32  	%r256, %r1223, %r245;
	shl.b32 	%r1224, %r247, 1;
	or.b32  	%r1225, %r1224, %r1212;
	and.b32  	%r1226, %r246, %r256;
	shl.b32 	%r1227, %r1226, 1;
	and.b32  	%r1228, %r1227, %r1225;
	and.b32  	%r257, %r1228, %r246;
	shl.b32 	%r1229, %r248, 1;
	or.b32  	%r1230, %r1229, %r1212;
	and.b32  	%r1231, %r247, %r257;
	shl.b32 	%r1232, %r1231, 1;
	and.b32  	%r1233, %r1232, %r1230;
	and.b32  	%r258, %r1233, %r247;
	shl.b32 	%r1234, %r249, 1;
	or.b32  	%r1235, %r1234, %r1212;
	and.b32  	%r1236, %r248, %r258;
	shl.b32 	%r1237, %r1236, 1;
	and.b32  	%r1238, %r1237, %r1235;
	and.b32  	%r259, %r1238, %r248;
	shl.b32 	%r1239, %r250, 1;
	or.b32  	%r1240, %r1239, %r1212;
	and.b32  	%r1241, %r249, %r259;
	shl.b32 	%r1242, %r1241, 1;
	and.b32  	%r1243, %r1242, %r1240;
	and.b32  	%r260, %r1243, %r249;
	shl.b32 	%r1244, %r251, 1;
	or.b32  	%r1245, %r1244, %r1212;
	and.b32  	%r1246, %r250, %r260;
	shl.b32 	%r1247, %r1246, 1;
	and.b32  	%r1248, %r1247, %r1245;
	and.b32  	%r261, %r1248, %r250;
	shl.b32 	%r1249, %r252, 1;
	or.b32  	%r1250, %r1249, %r1212;
	and.b32  	%r1251, %r251, %r261;
	shl.b32 	%r1252, %r1251, 1;
	and.b32  	%r1253, %r1252, %r1250;
	and.b32  	%r262, %r1253, %r251;
	and.b32  	%r1254, %r138, %r262;
	setp.ne.s32 	%p42, %r1254, 0;
	@%p42 bra 	$L__BB8_59;
	ld.volatile.global.u32 	%r1255, [match_count];
	setp.ge.u32 	%p43, %r1255, %r139;
	@%p43 bra 	$L__BB8_59;
	add.s32 	%r1256, %r1925, %r5;
	shl.b32 	%r1257, %r1256, 4;
	or.b32  	%r263, %r1257, 9;
	setp.gt.u32 	%p44, %r263, %r140;
	@%p44 bra 	$L__BB8_59;
	atom.global.add.u32 	%r1258, [match_count], 1;
	mul.wide.u32 	%rd98, %r1258, 4;
	add.s64 	%rd99, %rd4, %rd98;
	st.global.u32 	[%rd99], %r263;
$L__BB8_59:
	shr.u32 	%r1259, %r163, 18;
	cvt.u64.u32 	%rd100, %r1259;
	and.b64  	%rd101, %rd100, 12;
	add.s64 	%rd103, %rd42, %rd101;
	ld.const.u32 	%r1260, [%rd103];
	shl.b32 	%r1261, %r254, 1;
	or.b32  	%r264, %r1261, %r1260;
	shl.b32 	%r1262, %r255, 1;
	or.b32  	%r1263, %r1262, %r1260;
	and.b32  	%r1264, %r254, %r264;
	shl.b32 	%r1265, %r1264, 1;
	and.b32  	%r1266, %r1265, %r1263;
	and.b32  	%r265, %r1266, %r254;
	shl.b32 	%r1267, %r256, 1;
	or.b32  	%r1268, %r1267, %r1260;
	and.b32  	%r1269, %r255, %r265;
	shl.b32 	%r1270, %r1269, 1;
	and.b32  	%r1271, %r1270, %r1268;
	and.b32  	%r266, %r1271, %r255;
	shl.b32 	%r1272, %r257, 1;
	or.b32  	%r1273, %r1272, %r1260;
	and.b32  	%r1274, %r256, %r266;
	shl.b32 	%r1275, %r1274, 1;
	and.b32  	%r1276, %r1275, %r1273;
	and.b32  	%r267, %r1276, %r256;
	shl.b32 	%r1277, %r258, 1;
	or.b32  	%r1278, %r1277, %r1260;
	and.b32  	%r1279, %r257, %r267;
	shl.b32 	%r1280, %r1279, 1;
	and.b32  	%r1281, %r1280, %r1278;
	and.b32  	%r268, %r1281, %r257;
	shl.b32 	%r1282, %r259, 1;
	or.b32  	%r1283, %r1282, %r1260;
	and.b32  	%r1284, %r258, %r268;
	shl.b32 	%r1285, %r1284, 1;
	and.b32  	%r1286, %r1285, %r1283;
	and.b32  	%r269, %r1286, %r258;
	shl.b32 	%r1287, %r260, 1;
	or.b32  	%r1288, %r1287, %r1260;
	and.b32  	%r1289, %r259, %r269;
	shl.b32 	%r1290, %r1289, 1;
	and.b32  	%r1291, %r1290, %r1288;
	and.b32  	%r270, %r1291, %r259;
	shl.b32 	%r1292, %r261, 1;
	or.b32  	%r1293, %r1292, %r1260;
	and.b32  	%r1294, %r260, %r270;
	shl.b32 	%r1295, %r1294, 1;
	and.b32  	%r1296, %r1295, %r1293;
	and.b32  	%r271, %r1296, %r260;
	shl.b32 	%r1297, %r262, 1;
	or.b32  	%r1298, %r1297, %r1260;
	and.b32  	%r1299, %r261, %r271;
	shl.b32 	%r1300, %r1299, 1;
	and.b32  	%r1301, %r1300, %r1298;
	and.b32  	%r272, %r1301, %r261;
	and.b32  	%r1302, %r138, %r272;
	setp.ne.s32 	%p45, %r1302, 0;
	@%p45 bra 	$L__BB8_63;
	ld.volatile.global.u32 	%r1303, [match_count];
	setp.ge.u32 	%p46, %r1303, %r139;
	@%p46 bra 	$L__BB8_63;
	add.s32 	%r1304, %r1925, %r5;
	shl.b32 	%r1305, %r1304, 4;
	or.b32  	%r273, %r1305, 10;
	setp.gt.u32 	%p47, %r273, %r140;
	@%p47 bra 	$L__BB8_63;
	atom.global.add.u32 	%r1306, [match_count], 1;
	mul.wide.u32 	%rd104, %r1306, 4;
	add.s64 	%rd105, %rd4, %rd104;
	st.global.u32 	[%rd105], %r273;
$L__BB8_63:
	shr.u32 	%r1307, %r163, 20;
	cvt.u64.u32 	%rd106, %r1307;
	and.b64  	%rd107, %rd106, 12;
	add.s64 	%rd109, %rd42, %rd107;
	ld.const.u32 	%r1308, [%rd109];
	shl.b32 	%r1309, %r264, 1;
	or.b32  	%r274, %r1309, %r1308;
	shl.b32 	%r1310, %r265, 1;
	or.b32  	%r1311, %r1310, %r1308;
	and.b32  	%r1312, %r264, %r274;
	shl.b32 	%r1313, %r1312, 1;
	and.b32  	%r1314, %r1313, %r1311;
	and.b32  	%r275, %r1314, %r264;
	shl.b32 	%r1315, %r266, 1;
	or.b32  	%r1316, %r1315, %r1308;
	and.b32  	%r1317, %r265, %r275;
	shl.b32 	%r1318, %r1317, 1;
	and.b32  	%r1319, %r1318, %r1316;
	and.b32  	%r276, %r1319, %r265;
	shl.b32 	%r1320, %r267, 1;
	or.b32  	%r1321, %r1320, %r1308;
	and.b32  	%r1322, %r266, %r276;
	shl.b32 	%r1323, %r1322, 1;
	and.b32  	%r1324, %r1323, %r1321;
	and.b32  	%r277, %r1324, %r266;
	shl.b32 	%r1325, %r268, 1;
	or.b32  	%r1326, %r1325, %r1308;
	and.b32  	%r1327, %r267, %r277;
	shl.b32 	%r1328, %r1327, 1;
	and.b32  	%r1329, %r1328, %r1326;
	and.b32  	%r278, %r1329, %r267;
	shl.b32 	%r1330, %r269, 1;
	or.b32  	%r1331, %r1330, %r1308;
	and.b32  	%r1332, %r268, %r278;
	shl.b32 	%r1333, %r1332, 1;
	and.b32  	%r1334, %r1333, %r1331;
	and.b32  	%r279, %r1334, %r268;
	shl.b32 	%r1335, %r270, 1;
	or.b32  	%r1336, %r1335, %r1308;
	and.b32  	%r1337, %r269, %r279;
	shl.b32 	%r1338, %r1337, 1;
	and.b32  	%r1339, %r1338, %r1336;
	and.b32  	%r280, %r1339, %r269;
	shl.b32 	%r1340, %r271, 1;
	or.b32  	%r1341, %r1340, %r1308;
	and.b32  	%r1342, %r270, %r280;
	shl.b32 	%r1343, %r1342, 1;
	and.b32  	%r1344, %r1343, %r1341;
	and.b32  	%r281, %r1344, %r270;
	shl.b32 	%r1345, %r272, 1;
	or.b32  	%r1346, %r1345, %r1308;
	and.b32  	%r1347, %r271, %r281;
	shl.b32 	%r1348, %r1347, 1;
	and.b32  	%r1349, %r1348, %r1346;
	and.b32  	%r282, %r1349, %r271;
	and.b32  	%r1350, %r138, %r282;
	setp.ne.s32 	%p48, %r1350, 0;
	@%p48 bra 	$L__BB8_67;
	ld.volatile.global.u32 	%r1351, [match_count];
	setp.ge.u32 	%p49, %r1351, %r139;
	@%p49 bra 	$L__BB8_67;
	add.s32 	%r1352, %r1925, %r5;
	shl.b32 	%r1353, %r1352, 4;
	or.b32  	%r283, %r1353, 11;
	setp.gt.u32 	%p50, %r283, %r140;
	@%p50 bra 	$L__BB8_67;
	atom.global.add.u32 	%r1354, [match_count], 1;
	mul.wide.u32 	%rd110, %r1354, 4;
	add.s64 	%rd111, %rd4, %rd110;
	st.global.u32 	[%rd111], %r283;
$L__BB8_67:
	shr.u32 	%r1355, %r163, 22;
	cvt.u64.u32 	%rd112, %r1355;
	and.b64  	%rd113, %rd112, 12;
	add.s64 	%rd115, %rd42, %rd113;
	ld.const.u32 	%r1356, [%rd115];
	shl.b32 	%r1357, %r274, 1;
	or.b32  	%r284, %r1357, %r1356;
	shl.b32 	%r1358, %r275, 1;
	or.b32  	%r1359, %r1358, %r1356;
	and.b32  	%r1360, %r274, %r284;
	shl.b32 	%r1361, %r1360, 1;
	and.b32  	%r1362, %r1361, %r1359;
	and.b32  	%r285, %r1362, %r274;
	shl.b32 	%r1363, %r276, 1;
	or.b32  	%r1364, %r1363, %r1356;
	and.b32  	%r1365, %r275, %r285;
	shl.b32 	%r1366, %r1365, 1;
	and.b32  	%r1367, %r1366, %r1364;
	and.b32  	%r286, %r1367, %r275;
	shl.b32 	%r1368, %r277, 1;
	or.b32  	%r1369, %r1368, %r1356;
	and.b32  	%r1370, %r276, %r286;
	shl.b32 	%r1371, %r1370, 1;
	and.b32  	%r1372, %r1371, %r1369;
	and.b32  	%r287, %r1372, %r276;
	shl.b32 	%r1373, %r278, 1;
	or.b32  	%r1374, %r1373, %r1356;
	and.b32  	%r1375, %r277, %r287;
	shl.b32 	%r1376, %r1375, 1;
	and.b32  	%r1377, %r1376, %r1374;
	and.b32  	%r288, %r1377, %r277;
	shl.b32 	%r1378, %r279, 1;
	or.b32  	%r1379, %r1378, %r1356;
	and.b32  	%r1380, %r278, %r288;
	shl.b32 	%r1381, %r1380, 1;
	and.b32  	%r1382, %r1381, %r1379;
	and.b32  	%r289, %r1382, %r278;
	shl.b32 	%r1383, %r280, 1;
	or.b32  	%r1384, %r1383, %r1356;
	and.b32  	%r1385, %r279, %r289;
	shl.b32 	%r1386, %r1385, 1;
	and.b32  	%r1387, %r1386, %r1384;
	and.b32  	%r290, %r1387, %r279;
	shl.b32 	%r1388, %r281, 1;
	or.b32  	%r1389, %r1388, %r1356;
	and.b32  	%r1390, %r280, %r290;
	shl.b32 	%r1391, %r1390, 1;
	and.b32  	%r1392, %r1391, %r1389;
	and.b32  	%r291, %r1392, %r280;
	shl.b32 	%r1393, %r282, 1;
	or.b32  	%r1394, %r1393, %r1356;
	and.b32  	%r1395, %r281, %r291;
	shl.b32 	%r1396, %r1395, 1;
	and.b32  	%r1397, %r1396, %r1394;
	and.b32  	%r292, %r1397, %r281;
	and.b32  	%r1398, %r138, %r292;
	setp.ne.s32 	%p51, %r1398, 0;
	@%p51 bra 	$L__BB8_71;
	ld.volatile.global.u32 	%r1399, [match_count];
	setp.ge.u32 	%p52, %r1399, %r139;
	@%p52 bra 	$L__BB8_71;
	add.s32 	%r1400, %r1925, %r5;
	shl.b32 	%r1401, %r1400, 4;
	or.b32  	%r293, %r1401, 12;
	setp.gt.u32 	%p53, %r293, %r140;
	@%p53 bra 	$L__BB8_71;
	atom.global.add.u32 	%r1402, [match_count], 1;
	mul.wide.u32 	%rd116, %r1402, 4;
	add.s64 	%rd117, %rd4, %rd116;
	st.global.u32 	[%rd117], %r293;
$L__BB8_71:
	shr.u32 	%r1403, %r163, 24;
	cvt.u64.u32 	%rd118, %r1403;
	and.b64  	%rd119, %rd118, 12;
	add.s64 	%rd121, %rd42, %rd119;
	ld.const.u32 	%r1404, [%rd121];
	shl.b32 	%r1405, %r284, 1;
	or.b32  	%r294, %r1405, %r1404;
	shl.b32 	%r1406, %r285, 1;
	or.b32  	%r1407, %r1406, %r1404;
	and.b32  	%r1408, %r284, %r294;
	shl.b32 	%r1409, %r1408, 1;
	and.b32  	%r1410, %r1409, %r1407;
	and.b32  	%r295, %r1410, %r284;
	shl.b32 	%r1411, %r286, 1;
	or.b32  	%r1412, %r1411, %r1404;
	and.b32  	%r1413, %r285, %r295;
	shl.b32 	%r1414, %r1413, 1;
	and.b32  	%r1415, %r1414, %r1412;
	and.b32  	%r296, %r1415, %r285;
	shl.b32 	%r1416, %r287, 1;
	or.b32  	%r1417, %r1416, %r1404;
	and.b32  	%r1418, %r286, %r296;
	shl.b32 	%r1419, %r1418, 1;
	and.b32  	%r1420, %r1419, %r1417;
	and.b32  	%r297, %r1420, %r286;
	shl.b32 	%r1421, %r288, 1;
	or.b32  	%r1422, %r1421, %r1404;
	and.b32  	%r1423, %r287, %r297;
	shl.b32 	%r1424, %r1423, 1;
	and.b32  	%r1425, %r1424, %r1422;
	and.b32  	%r298, %r1425, %r287;
	shl.b32 	%r1426, %r289, 1;
	or.b32  	%r1427, %r1426, %r1404;
	and.b32  	%r1428, %r288, %r298;
	shl.b32 	%r1429, %r1428, 1;
	and.b32  	%r1430, %r1429, %r1427;
	and.b32  	%r299, %r1430, %r288;
	shl.b32 	%r1431, %r290, 1;
	or.b32  	%r1432, %r1431, %r1404;
	and.b32  	%r1433, %r289, %r299;
	shl.b32 	%r1434, %r1433, 1;
	and.b32  	%r1435, %r1434, %r1432;
	and.b32  	%r300, %r1435, %r289;
	shl.b32 	%r1436, %r291, 1;
	or.b32  	%r1437, %r1436, %r1404;
	and.b32  	%r1438, %r290, %r300;
	shl.b32 	%r1439, %r1438, 1;
	and.b32  	%r1440, %r1439, %r1437;
	and.b32  	%r301, %r1440, %r290;
	shl.b32 	%r1441, %r292, 1;
	or.b32  	%r1442, %r1441, %r1404;
	and.b32  	%r1443, %r291, %r301;
	shl.b32 	%r1444, %r1443, 1;
	and.b32  	%r1445, %r1444, %r1442;
	and.b32  	%r302, %r1445, %r291;
	and.b32  	%r1446, %r138, %r302;
	setp.ne.s32 	%p54, %r1446, 0;
	@%p54 bra 	$L__BB8_75;
	ld.volatile.global.u32 	%r1447, [match_count];
	setp.ge.u32 	%p55, %r1447, %r139;
	@%p55 bra 	$L__BB8_75;
	add.s32 	%r1448, %r1925, %r5;
	shl.b32 	%r1449, %r1448, 4;
	or.b32  	%r303, %r1449, 13;
	setp.gt.u32 	%p56, %r303, %r140;
	@%p56 bra 	$L__BB8_75;
	atom.global.add.u32 	%r1450, [match_count], 1;
	mul.wide.u32 	%rd122, %r1450, 4;
	add.s64 	%rd123, %rd4, %rd122;
	st.global.u32 	[%rd123], %r303;
$L__BB8_75:
	shr.u32 	%r1451, %r163, 26;
	cvt.u64.u32 	%rd124, %r1451;
	and.b64  	%rd125, %rd124, 12;
	add.s64 	%rd127, %rd42, %rd125;
	ld.const.u32 	%r1452, [%rd127];
	shl.b32 	%r1453, %r294, 1;
	or.b32  	%r304, %r1453, %r1452;
	shl.b32 	%r1454, %r295, 1;
	or.b32  	%r1455, %r1454, %r1452;
	and.b32  	%r1456, %r294, %r304;
	shl.b32 	%r1457, %r1456, 1;
	and.b32  	%r1458, %r1457, %r1455;
	and.b32  	%r305, %r1458, %r294;
	shl.b32 	%r1459, %r296, 1;
	or.b32  	%r1460, %r1459, %r1452;
	and.b32  	%r1461, %r295, %r305;
	shl.b32 	%r1462, %r1461, 1;
	and.b32  	%r1463, %r1462, %r1460;
	and.b32  	%r306, %r1463, %r295;
	shl.b32 	%r1464, %r297, 1;
	or.b32  	%r1465, %r1464, %r1452;
	and.b32  	%r1466, %r296, %r306;
	shl.b32 	%r1467, %r1466, 1;
	and.b32  	%r1468, %r1467, %r1465;
	and.b32  	%r307, %r1468, %r296;
	shl.b32 	%r1469, %r298, 1;
	or.b32  	%r1470, %r1469, %r1452;
	and.b32  	%r1471, %r297, %r307;
	shl.b32 	%r1472, %r1471, 1;
	and.b32  	%r1473, %r1472, %r1470;
	and.b32  	%r308, %r1473, %r297;
	shl.b32 	%r1474, %r299, 1;
	or.b32  	%r1475, %r1474, %r1452;
	and.b32  	%r1476, %r298, %r308;
	shl.b32 	%r1477, %r1476, 1;
	and.b32  	%r1478, %r1477, %r1475;
	and.b32  	%r309, %r1478, %r298;
	shl.b32 	%r1479, %r300, 1;
	or.b32  	%r1480, %r1479, %r1452;
	and.b32  	%r1481, %r299, %r309;
	shl.b32 	%r1482, %r1481, 1;
	and.b32  	%r1483, %r1482, %r1480;
	and.b32  	%r310, %r1483, %r299;
	shl.b32 	%r1484, %r301, 1;
	or.b32  	%r1485, %r1484, %r1452;
	and.b32  	%r1486, %r300, %r310;
	shl.b32 	%r1487, %r1486, 1;
	and.b32  	%r1488, %r1487, %r1485;
	and.b32  	%r311, %r1488, %r300;
	shl.b32 	%r1489, %r302, 1;
	or.b32  	%r1490, %r1489, %r1452;
	and.b32  	%r1491, %r301, %r311;
	shl.b32 	%r1492, %r1491, 1;
	and.b32  	%r1493, %r1492, %r1490;
	and.b32  	%r312, %r1493, %r301;
	and.b32  	%r1494, %r138, %r312;
	setp.ne.s32 	%p57, %r1494, 0;
	@%p57 bra 	$L__BB8_79;
	ld.volatile.global.u32 	%r1495, [match_count];
	setp.ge.u32 	%p58, %r1495, %r139;
	@%p58 bra 	$L__BB8_79;
	add.s32 	%r1496, %r1925, %r5;
	shl.b32 	%r1497, %r1496, 4;
	or.b32  	%r313, %r1497, 14;
	setp.gt.u32 	%p59, %r313, %r140;
	@%p59 bra 	$L__BB8_79;
	atom.global.add.u32 	%r1498, [match_count], 1;
	mul.wide.u32 	%rd128, %r1498, 4;
	add.s64 	%rd129, %rd4, %rd128;
	st.global.u32 	[%rd129], %r313;
$L__BB8_79:
	shr.u32 	%r1499, %r163, 30;
	mul.wide.u32 	%rd130, %r1499, 4;
	add.s64 	%rd132, %rd42, %rd130;
	ld.const.u32 	%r1500, [%rd132];
	shl.b32 	%r1501, %r304, 1;
	or.b32  	%r1905, %r1501, %r1500;
	shl.b32 	%r1502, %r305, 1;
	or.b32  	%r1503, %r1502, %r1500;
	and.b32  	%r1504, %r304, %r1905;
	shl.b32 	%r1505, %r1504, 1;
	and.b32  	%r1506, %r1505, %r1503;
	and.b32  	%r1904, %r1506, %r304;
	shl.b32 	%r1507, %r306, 1;
	or.b32  	%r1508, %r1507, %r1500;
	and.b32  	%r1509, %r305, %r1904;
	shl.b32 	%r1510, %r1509, 1;
	and.b32  	%r1511, %r1510, %r1508;
	and.b32  	%r1903, %r1511, %r305;
	shl.b32 	%r1512, %r307, 1;
	or.b32  	%r1513, %r1512, %r1500;
	and.b32  	%r1514, %r306, %r1903;
	shl.b32 	%r1515, %r1514, 1;
	and.b32  	%r1516, %r1515, %r1513;
	and.b32  	%r1902, %r1516, %r306;
	shl.b32 	%r1517, %r308, 1;
	or.b32  	%r1518, %r1517, %r1500;
	and.b32  	%r1519, %r307, %r1902;
	shl.b32 	%r1520, %r1519, 1;
	and.b32  	%r1521, %r1520, %r1518;
	and.b32  	%r1901, %r1521, %r307;
	shl.b32 	%r1522, %r309, 1;
	or.b32  	%r1523, %r1522, %r1500;
	and.b32  	%r1524, %r308, %r1901;
	shl.b32 	%r1525, %r1524, 1;
	and.b32  	%r1526, %r1525, %r1523;
	and.b32  	%r1900, %r1526, %r308;
	shl.b32 	%r1527, %r310, 1;
	or.b32  	%r1528, %r1527, %r1500;
	and.b32  	%r1529, %r309, %r1900;
	shl.b32 	%r1530, %r1529, 1;
	and.b32  	%r1531, %r1530, %r1528;
	and.b32  	%r1899, %r1531, %r309;
	shl.b32 	%r1532, %r311, 1;
	or.b32  	%r1533, %r1532, %r1500;
	and.b32  	%r1534, %r310, %r1899;
	shl.b32 	%r1535, %r1534, 1;
	and.b32  	%r1536, %r1535, %r1533;
	and.b32  	%r1898, %r1536, %r310;
	shl.b32 	%r1537, %r312, 1;
	or.b32  	%r1538, %r1537, %r1500;
	and.b32  	%r1539, %r311, %r1898;
	shl.b32 	%r1540, %r1539, 1;
	and.b32  	%r1541, %r1540, %r1538;
	and.b32  	%r1897, %r1541, %r311;
	and.b32  	%r1542, %r138, %r1897;
	setp.ne.s32 	%p60, %r1542, 0;
	@%p60 bra 	$L__BB8_83;
	ld.volatile.global.u32 	%r1543, [match_count];
	setp.ge.u32 	%p61, %r1543, %r139;
	@%p61 bra 	$L__BB8_83;
	add.s32 	%r1544, %r1925, %r5;
	shl.b32 	%r1545, %r1544, 4;
	or.b32  	%r323, %r1545, 15;
	setp.gt.u32 	%p62, %r323, %r140;
	@%p62 bra 	$L__BB8_83;
	atom.global.add.u32 	%r1546, [match_count], 1;
	mul.wide.u32 	%rd133, %r1546, 4;
	add.s64 	%rd134, %rd4, %rd133;
	st.global.u32 	[%rd134], %r323;
$L__BB8_83:
	add.s32 	%r1925, %r1925, 1;
	setp.eq.s32 	%p63, %r1925, 256;
	@%p63 bra 	$L__BB8_84;
	bra.uni 	$L__BB8_19;
$L__BB8_84:
	setp.eq.s32 	%p64, %r6, 1;
	mov.b32 	%r1958, 0;
	@%p64 bra 	$L__BB8_100;
	ld.const.u32 	%r150, [test_bit_32];
	ld.const.u32 	%r151, [max_match_count];
	ld.const.u32 	%r152, [character_count];
	ld.const.u64 	%rd135, [match];
	cvta.to.global.u64 	%rd5, %rd135;
	mov.b32 	%r1935, 0;
	mov.u64 	%rd140, mask_array_32;
	ld.const.u32 	%r1661, [overlapping_scodon_count];
	add.s32 	%r1958, %r1661, -1;
$L__BB8_86:
	mov.u32 	%r1549, %ntid.x;
	add.s32 	%r1550, %r1549, -1;
	setp.ne.s32 	%p65, %r3, %r1550;
	@%p65 bra 	$L__BB8_88;
	shl.b32 	%r1556, %r1935, 7;
	add.s32 	%r1557, %r2, %r1556;
	add.s32 	%r1558, %r1557, 32768;
	mul.wide.u32 	%rd136, %r1558, 4;
	add.s64 	%rd137, %rd3, %rd136;
	ld.global.u32 	%r1936, [%rd137];
	bra.uni 	$L__BB8_89;
$L__BB8_88:
	shl.b32 	%r1551, %r3, 2;
	mov.u32 	%r1552, scodon_header;
	add.s32 	%r1553, %r1552, %r1551;
	shl.b32 	%r1554, %r1935, 9;
	add.s32 	%r1555, %r1553, %r1554;
	ld.shared.u32 	%r1936, [%r1555+4];
$L__BB8_89:
	shl.b32 	%r1561, %r1935, 4;
	shl.b32 	%r1562, %r1, 19;
	shl.b32 	%r1563, %r3, 12;
	add.s32 	%r1564, %r1562, %r1563;
	add.s32 	%r1565, %r1564, %r1561;
	add.s32 	%r1938, %r1565, 4096;
	mov.b32 	%r1939, 4096;
	mov.b32 	%r1937, 0;
$L__BB8_90:
	shr.u32 	%r1566, %r1936, %r1937;
	shl.b32 	%r1567, %r1566, 2;
	cvt.u64.u32 	%rd138, %r1567;
	and.b64  	%rd139, %rd138, 12;
	add.s64 	%rd141, %rd140, %rd139;
	ld.const.u32 	%r1568, [%rd141];
	shl.b32 	%r1569, %r1905, 1;
	or.b32  	%r351, %r1569, %r1568;
	shl.b32 	%r1570, %r1904, 1;
	or.b32  	%r1571, %r1570, %r1568;
	and.b32  	%r1572, %r1905, %r351;
	shl.b32 	%r1573, %r1572, 1;
	and.b32  	%r1574, %r1573, %r1571;
	and.b32  	%r352, %r1574, %r1905;
	shl.b32 	%r1575, %r1903, 1;
	or.b32  	%r1576, %r1575, %r1568;
	and.b32  	%r1577, %r1904, %r352;
	shl.b32 	%r1578, %r1577, 1;
	and.b32  	%r1579, %r1578, %r1576;
	and.b32  	%r353, %r1579, %r1904;
	shl.b32 	%r1580, %r1902, 1;
	or.b32  	%r1581, %r1580, %r1568;
	and.b32  	%r1582, %r1903, %r353;
	shl.b32 	%r1583, %r1582, 1;
	and.b32  	%r1584, %r1583, %r1581;
	and.b32  	%r354, %r1584, %r1903;
	shl.b32 	%r1585, %r1901, 1;
	or.b32  	%r1586, %r1585, %r1568;
	and.b32  	%r1587, %r1902, %r354;
	shl.b32 	%r1588, %r1587, 1;
	and.b32  	%r1589, %r1588, %r1586;
	and.b32  	%r355, %r1589, %r1902;
	shl.b32 	%r1590, %r1900, 1;
	or.b32  	%r1591, %r1590, %r1568;
	and.b32  	%r1592, %r1901, %r355;
	shl.b32 	%r1593, %r1592, 1;
	and.b32  	%r1594, %r1593, %r1591;
	and.b32  	%r356, %r1594, %r1901;
	shl.b32 	%r1595, %r1899, 1;
	or.b32  	%r1596, %r1595, %r1568;
	and.b32  	%r1597, %r1900, %r356;
	shl.b32 	%r1598, %r1597, 1;
	and.b32  	%r1599, %r1598, %r1596;
	and.b32  	%r357, %r1599, %r1900;
	shl.b32 	%r1600, %r1898, 1;
	or.b32  	%r1601, %r1600, %r1568;
	and.b32  	%r1602, %r1899, %r357;
	shl.b32 	%r1603, %r1602, 1;
	and.b32  	%r1604, %r1603, %r1601;
	and.b32  	%r358, %r1604, %r1899;
	shl.b32 	%r1605, %r1897, 1;
	or.b32  	%r1606, %r1605, %r1568;
	and.b32  	%r1607, %r1898, %r358;
	shl.b32 	%r1608, %r1607, 1;
	and.b32  	%r1609, %r1608, %r1606;
	and.b32  	%r359, %r1609, %r1898;
	and.b32  	%r1610, %r150, %r359;
	setp.ne.s32 	%p66, %r1610, 0;
	@%p66 bra 	$L__BB8_94;
	ld.volatile.global.u32 	%r1611, [match_count];
	setp.ge.u32 	%p67, %r1611, %r151;
	@%p67 bra 	$L__BB8_94;
	setp.gt.u32 	%p68, %r1938, %r152;
	@%p68 bra 	$L__BB8_94;
	atom.global.add.u32 	%r1612, [match_count], 1;
	mul.wide.u32 	%rd142, %r1612, 4;
	add.s64 	%rd143, %rd5, %rd142;
	st.global.u32 	[%rd143], %r1938;
$L__BB8_94:
	add.s32 	%r1613, %r1937, 2;
	shr.u32 	%r1614, %r1936, %r1613;
	shl.b32 	%r1615, %r1614, 2;
	cvt.u64.u32 	%rd144, %r1615;
	and.b64  	%rd145, %rd144, 12;
	add.s64 	%rd147, %rd140, %rd145;
	ld.const.u32 	%r1616, [%rd147];
	shl.b32 	%r1617, %r351, 1;
	or.b32  	%r1905, %r1617, %r1616;
	shl.b32 	%r1618, %r352, 1;
	or.b32  	%r1619, %r1618, %r1616;
	and.b32  	%r1620, %r351, %r1905;
	shl.b32 	%r1621, %r1620, 1;
	and.b32  	%r1622, %r1621, %r1619;
	and.b32  	%r1904, %r1622, %r351;
	shl.b32 	%r1623, %r353, 1;
	or.b32  	%r1624, %r1623, %r1616;
	and.b32  	%r1625, %r352, %r1904;
	shl.b32 	%r1626, %r1625, 1;
	and.b32  	%r1627, %r1626, %r1624;
	and.b32  	%r1903, %r1627, %r352;
	shl.b32 	%r1628, %r354, 1;
	or.b32  	%r1629, %r1628, %r1616;
	and.b32  	%r1630, %r353, %r1903;
	shl.b32 	%r1631, %r1630, 1;
	and.b32  	%r1632, %r1631, %r1629;
	and.b32  	%r1902, %r1632, %r353;
	shl.b32 	%r1633, %r355, 1;
	or.b32  	%r1634, %r1633, %r1616;
	and.b32  	%r1635, %r354, %r1902;
	shl.b32 	%r1636, %r1635, 1;
	and.b32  	%r1637, %r1636, %r1634;
	and.b32  	%r1901, %r1637, %r354;
	shl.b32 	%r1638, %r356, 1;
	or.b32  	%r1639, %r1638, %r1616;
	and.b32  	%r1640, %r355, %r1901;
	shl.b32 	%r1641, %r1640, 1;
	and.b32  	%r1642, %r1641, %r1639;
	and.b32  	%r1900, %r1642, %r355;
	shl.b32 	%r1643, %r357, 1;
	or.b32  	%r1644, %r1643, %r1616;
	and.b32  	%r1645, %r356, %r1900;
	shl.b32 	%r1646, %r1645, 1;
	and.b32  	%r1647, %r1646, %r1644;
	and.b32  	%r1899, %r1647, %r356;
	shl.b32 	%r1648, %r358, 1;
	or.b32  	%r1649, %r1648, %r1616;
	and.b32  	%r1650, %r357, %r1899;
	shl.b32 	%r1651, %r1650, 1;
	and.b32  	%r1652, %r1651, %r1649;
	and.b32  	%r1898, %r1652, %r357;
	shl.b32 	%r1653, %r359, 1;
	or.b32  	%r1654, %r1653, %r1616;
	and.b32  	%r1655, %r358, %r1898;
	shl.b32 	%r1656, %r1655, 1;
	and.b32  	%r1657, %r1656, %r1654;
	and.b32  	%r1897, %r1657, %r358;
	and.b32  	%r1658, %r150, %r1897;
	setp.ne.s32 	%p69, %r1658, 0;
	@%p69 bra 	$L__BB8_98;
	ld.volatile.global.u32 	%r1659, [match_count];
	setp.ge.u32 	%p70, %r1659, %r151;
	@%p70 bra 	$L__BB8_98;
	add.s32 	%r369, %r1938, 1;
	setp.gt.u32 	%p71, %r369, %r152;
	@%p71 bra 	$L__BB8_98;
	atom.global.add.u32 	%r1660, [match_count], 1;
	mul.wide.u32 	%rd148, %r1660, 4;
	add.s64 	%rd149, %rd5, %rd148;
	st.global.u32 	[%rd149], %r369;
$L__BB8_98:
	add.s32 	%r1939, %r1939, 2;
	add.s32 	%r1938, %r1938, 2;
	add.s32 	%r1937, %r1937, 4;
	setp.ne.s32 	%p72, %r1939, 4112;
	@%p72 bra 	$L__BB8_90;
	add.s32 	%r1935, %r1935, 1;
	setp.ne.s32 	%p73, %r1935, %r1958;
	@%p73 bra 	$L__BB8_86;
$L__BB8_100:
	mov.u32 	%r1662, %ntid.x;
	add.s32 	%r1663, %r1662, -1;
	setp.ne.s32 	%p74, %r3, %r1663;
	@%p74 bra 	$L__BB8_102;
	shl.b32 	%r1669, %r1958, 7;
	add.s32 	%r1670, %r2, %r1669;
	add.s32 	%r1671, %r1670, 32768;
	mul.wide.u32 	%rd150, %r1671, 4;
	add.s64 	%rd151, %rd3, %rd150;
	ld.global.u32 	%r1959, [%rd151];
	bra.uni 	$L__BB8_103;
$L__BB8_102:
	shl.b32 	%r1664, %r1958, 9;
	mov.u32 	%r1665, scodon_header;
	add.s32 	%r1666, %r1665, %r1664;
	shl.b32 	%r1667, %r3, 2;
	add.s32 	%r1668, %r1666, %r1667;
	ld.shared.u32 	%r1959, [%r1668+4];
$L__BB8_103:
	setp.eq.s32 	%p75, %r51, %r52;
	@%p75 bra 	$L__BB8_120;
	ld.const.u32 	%r388, [test_bit_32];
	ld.const.u32 	%r389, [max_match_count];
	add.s32 	%r1673, %r5, %r1958;
	add.s32 	%r390, %r1673, 256;
	ld.const.u32 	%r391, [character_count];
	ld.const.u64 	%rd152, [match];
	cvta.to.global.u64 	%rd6, %rd152;
	sub.s32 	%r1674, %r51, %r52;
	max.u32 	%r392, %r1674, 1;
	setp.lt.u32 	%p76, %r1674, 2;
	mov.b32 	%r1981, 0;
	@%p76 bra 	$L__BB8_115;
	and.b32  	%r1981, %r392, -2;
	neg.s32 	%r1962, %r1981;
	shl.b32 	%r1676, %r1, 19;
	shl.b32 	%r1677, %r3, 12;
	add.s32 	%r1678, %r1676, %r1677;
	shl.b32 	%r1679, %r1958, 4;
	add.s32 	%r1680, %r1678, %r1679;
	add.s32 	%r1961, %r1680, 4096;
	mov.b32 	%r1960, 0;
	mov.u64 	%rd155, mask_array_32;
$L__BB8_106:
	shr.u32 	%r1681, %r1959, %r1960;
	shl.b32 	%r1682, %r1681, 2;
	cvt.u64.u32 	%rd153, %r1682;
	and.b64  	%rd154, %rd153, 12;
	add.s64 	%rd156, %rd155, %rd154;
	ld.const.u32 	%r1683, [%rd156];
	shl.b32 	%r1684, %r1905, 1;
	or.b32  	%r408, %r1684, %r1683;
	shl.b32 	%r1685, %r1904, 1;
	or.b32  	%r1686, %r1685, %r1683;
	and.b32  	%r1687, %r1905, %r408;
	shl.b32 	%r1688, %r1687, 1;
	and.b32  	%r1689, %r1688, %r1686;
	and.b32  	%r409, %r1689, %r1905;
	shl.b32 	%r1690, %r1903, 1;
	or.b32  	%r1691, %r1690, %r1683;
	and.b32  	%r1692, %r1904, %r409;
	shl.b32 	%r1693, %r1692, 1;
	and.b32  	%r1694, %r1693, %r1691;
	and.b32  	%r410, %r1694, %r1904;
	shl.b32 	%r1695, %r1902, 1;
	or.b32  	%r1696, %r1695, %r1683;
	and.b32  	%r1697, %r1903, %r410;
	shl.b32 	%r1698, %r1697, 1;
	and.b32  	%r1699, %r1698, %r1696;
	and.b32  	%r411, %r1699, %r1903;
	shl.b32 	%r1700, %r1901, 1;
	or.b32  	%r1701, %r1700, %r1683;
	and.b32  	%r1702, %r1902, %r411;
	shl.b32 	%r1703, %r1702, 1;
	and.b32  	%r1704, %r1703, %r1701;
	and.b32  	%r412, %r1704, %r1902;
	shl.b32 	%r1705, %r1900, 1;
	or.b32  	%r1706, %r1705, %r1683;
	and.b32  	%r1707, %r1901, %r412;
	shl.b32 	%r1708, %r1707, 1;
	and.b32  	%r1709, %r1708, %r1706;
	and.b32  	%r413, %r1709, %r1901;
	shl.b32 	%r1710, %r1899, 1;
	or.b32  	%r1711, %r1710, %r1683;
	and.b32  	%r1712, %r1900, %r413;
	shl.b32 	%r1713, %r1712, 1;
	and.b32  	%r1714, %r1713, %r1711;
	and.b32  	%r414, %r1714, %r1900;
	shl.b32 	%r1715, %r1898, 1;
	or.b32  	%r1716, %r1715, %r1683;
	and.b32  	%r1717, %r1899, %r414;
	shl.b32 	%r1718, %r1717, 1;
	and.b32  	%r1719, %r1718, %r1716;
	and.b32  	%r415, %r1719, %r1899;
	shl.b32 	%r1720, %r1897, 1;
	or.b32  	%r1721, %r1720, %r1683;
	and.b32  	%r1722, %r1898, %r415;
	shl.b32 	%r1723, %r1722, 1;
	and.b32  	%r1724, %r1723, %r1721;
	and.b32  	%r416, %r1724, %r1898;
	and.b32  	%r1725, %r388, %r416;
	setp.ne.s32 	%p77, %r1725, 0;
	@%p77 bra 	$L__BB8_110;
	ld.volatile.global.u32 	%r1726, [match_count];
	setp.ge.u32 	%p78, %r1726, %r389;
	@%p78 bra 	$L__BB8_110;
	setp.gt.u32 	%p79, %r1961, %r391;
	@%p79 bra 	$L__BB8_110;
	atom.global.add.u32 	%r1727, [match_count], 1;
	mul.wide.u32 	%rd157, %r1727, 4;
	add.s64 	%rd158, %rd6, %rd157;
	st.global.u32 	[%rd158], %r1961;
$L__BB8_110:
	add.s32 	%r1728, %r1960, 2;
	shr.u32 	%r1729, %r1959, %r1728;
	shl.b32 	%r1730, %r1729, 2;
	cvt.u64.u32 	%rd159, %r1730;
	and.b64  	%rd160, %rd159, 12;
	add.s64 	%rd162, %rd155, %rd160;
	ld.const.u32 	%r1731, [%rd162];
	shl.b32 	%r1732, %r408, 1;
	or.b32  	%r1905, %r1732, %r1731;
	shl.b32 	%r1733, %r409, 1;
	or.b32  	%r1734, %r1733, %r1731;
	and.b32  	%r1735, %r408, %r1905;
	shl.b32 	%r1736, %r1735, 1;
	and.b32  	%r1737, %r1736, %r1734;
	and.b32  	%r1904, %r1737, %r408;
	shl.b32 	%r1738, %r410, 1;
	or.b32  	%r1739, %r1738, %r1731;
	and.b32  	%r1740, %r409, %r1904;
	shl.b32 	%r1741, %r1740, 1;
	and.b32  	%r1742, %r1741, %r1739;
	and.b32  	%r1903, %r1742, %r409;
	shl.b32 	%r1743, %r411, 1;
	or.b32  	%r1744, %r1743, %r1731;
	and.b32  	%r1745, %r410, %r1903;
	shl.b32 	%r1746, %r1745, 1;
	and.b32  	%r1747, %r1746, %r1744;
	and.b32  	%r1902, %r1747, %r410;
	shl.b32 	%r1748, %r412, 1;
	or.b32  	%r1749, %r1748, %r1731;
	and.b32  	%r1750, %r411, %r1902;
	shl.b32 	%r1751, %r1750, 1;
	and.b32  	%r1752, %r1751, %r1749;
	and.b32  	%r1901, %r1752, %r411;
	shl.b32 	%r1753, %r413, 1;
	or.b32  	%r1754, %r1753, %r1731;
	and.b32  	%r1755, %r412, %r1901;
	shl.b32 	%r1756, %r1755, 1;
	and.b32  	%r1757, %r1756, %r1754;
	and.b32  	%r1900, %r1757, %r412;
	shl.b32 	%r1758, %r414, 1;
	or.b32  	%r1759, %r1758, %r1731;
	and.b32  	%r1760, %r413, %r1900;
	shl.b32 	%r1761, %r1760, 1;
	and.b32  	%r1762, %r1761, %r1759;
	and.b32  	%r1899, %r1762, %r413;
	shl.b32 	%r1763, %r415, 1;
	or.b32  	%r1764, %r1763, %r1731;
	and.b32  	%r1765, %r414, %r1899;
	shl.b32 	%r1766, %r1765, 1;
	and.b32  	%r1767, %r1766, %r1764;
	and.b32  	%r1898, %r1767, %r414;
	shl.b32 	%r1768, %r416, 1;
	or.b32  	%r1769, %r1768, %r1731;
	and.b32  	%r1770, %r415, %r1898;
	shl.b32 	%r1771, %r1770, 1;
	and.b32  	%r1772, %r1771, %r1769;
	and.b32  	%r1897, %r1772, %r415;
	and.b32  	%r1773, %r388, %r1897;
	setp.ne.s32 	%p80, %r1773, 0;
	@%p80 bra 	$L__BB8_114;
	ld.volatile.global.u32 	%r1774, [match_count];
	setp.ge.u32 	%p81, %r1774, %r389;
	@%p81 bra 	$L__BB8_114;
	add.s32 	%r426, %r1961, 1;
	setp.gt.u32 	%p82, %r426, %r391;
	@%p82 bra 	$L__BB8_114;
	atom.global.add.u32 	%r1775, [match_count], 1;
	mul.wide.u32 	%rd163, %r1775, 4;
	add.s64 	%rd164, %rd6, %rd163;
	st.global.u32 	[%rd164], %r426;
$L__BB8_114:
	add.s32 	%r1962, %r1962, 2;
	add.s32 	%r1961, %r1961, 2;
	add.s32 	%r1960, %r1960, 4;
	setp.ne.s32 	%p83, %r1962, 0;
	@%p83 bra 	$L__BB8_106;
$L__BB8_115:
	and.b32  	%r1776, %r392, 1;
	setp.eq.b32 	%p84, %r1776, 1;
	not.pred 	%p85, %p84;
	@%p85 bra 	$L__BB8_120;
	shl.b32 	%r1777, %r1981, 1;
	shr.u32 	%r1778, %r1959, %r1777;
	shl.b32 	%r1779, %r1778, 2;
	cvt.u64.u32 	%rd165, %r1779;
	and.b64  	%rd166, %rd165, 12;
	mov.u64 	%rd167, mask_array_32;
	add.s64 	%rd168, %rd167, %rd166;
	ld.const.u32 	%r1780, [%rd168];
	shl.b32 	%r1781, %r1905, 1;
	or.b32  	%r1782, %r1781, %r1780;
	shl.b32 	%r1783, %r1904, 1;
	or.b32  	%r1784, %r1783, %r1780;
	and.b32  	%r1785, %r1905, %r1782;
	shl.b32 	%r1786, %r1785, 1;
	and.b32  	%r1787, %r1786, %r1784;
	and.b32  	%r1788, %r1787, %r1905;
	shl.b32 	%r1789, %r1903, 1;
	or.b32  	%r1790, %r1789, %r1780;
	and.b32  	%r1791, %r1904, %r1788;
	shl.b32 	%r1792, %r1791, 1;
	and.b32  	%r1793, %r1792, %r1790;
	and.b32  	%r1794, %r1793, %r1904;
	shl.b32 	%r1795, %r1902, 1;
	or.b32  	%r1796, %r1795, %r1780;
	and.b32  	%r1797, %r1903, %r1794;
	shl.b32 	%r1798, %r1797, 1;
	and.b32  	%r1799, %r1798, %r1796;
	and.b32  	%r1800, %r1799, %r1903;
	shl.b32 	%r1801, %r1901, 1;
	or.b32  	%r1802, %r1801, %r1780;
	and.b32  	%r1803, %r1902, %r1800;
	shl.b32 	%r1804, %r1803, 1;
	and.b32  	%r1805, %r1804, %r1802;
	and.b32  	%r1806, %r1805, %r1902;
	shl.b32 	%r1807, %r1900, 1;
	or.b32  	%r1808, %r1807, %r1780;
	and.b32  	%r1809, %r1901, %r1806;
	shl.b32 	%r1810, %r1809, 1;
	and.b32  	%r1811, %r1810, %r1808;
	and.b32  	%r1812, %r1811, %r1901;
	shl.b32 	%r1813, %r1899, 1;
	or.b32  	%r1814, %r1813, %r1780;
	and.b32  	%r1815, %r1900, %r1812;
	shl.b32 	%r1816, %r1815, 1;
	and.b32  	%r1817, %r1816, %r1814;
	and.b32  	%r1818, %r1817, %r1900;
	shl.b32 	%r1819, %r1898, 1;
	or.b32  	%r1820, %r1819, %r1780;
	and.b32  	%r1821, %r1899, %r1818;
	shl.b32 	%r1822, %r1821, 1;
	and.b32  	%r1823, %r1822, %r1820;
	and.b32  	%r1824, %r1823, %r1899;
	shl.b32 	%r1825, %r1897, 1;
	or.b32  	%r1826, %r1825, %r1780;
	and.b32  	%r1827, %r1898, %r1824;
	shl.b32 	%r1828, %r1827, 1;
	and.b32  	%r1829, %r1828, %r1826;
	and.b32  	%r1830, %r1829, %r1898;
	and.b32  	%r1831, %r388, %r1830;
	setp.ne.s32 	%p86, %r1831, 0;
	@%p86 bra 	$L__BB8_120;
	ld.volatile.global.u32 	%r1832, [match_count];
	setp.ge.u32 	%p87, %r1832, %r389;
	@%p87 bra 	$L__BB8_120;
	shl.b32 	%r1833, %r390, 4;
	add.s32 	%r440, %r1981, %r1833;
	setp.gt.u32 	%p88, %r440, %r391;
	@%p88 bra 	$L__BB8_120;
	atom.global.add.u32 	%r1834, [match_count], 1;
	mul.wide.u32 	%rd169, %r1834, 4;
	add.s64 	%rd170, %rd6, %rd169;
	st.global.u32 	[%rd170], %r440;
$L__BB8_120:
	ret;

}
	// .globl	_Z13agrepKernel32ILj9EEvv
.visible .entry _Z13agrepKernel32ILj9EEvv()
{
	.reg .pred 	%p<89>;
	.reg .b32 	%r<2177>;
	.reg .b64 	%rd<171>;

	mov.u32 	%r1, %ctaid.x;
	shl.b32 	%r490, %r1, 15;
	mov.u32 	%r2, %tid.x;
	or.b32  	%r3, %r490, %r2;
	mad.lo.s32 	%r4, %r2, 255, %r3;
	ld.const.u32 	%r5, [overlapping_scodon_count];
	setp.eq.s32 	%p1, %r5, 1;
	mov.b32 	%r2048, 0;
	mov.b32 	%r2093, -1;
	mov.b32 	%r2092, -2;
	mov.b32 	%r2091, -4;
	mov.b32 	%r2090, -8;
	mov.b32 	%r2089, -16;
	mov.b32 	%r2088, -32;
	mov.b32 	%r2087, -64;
	mov.b32 	%r2086, -128;
	mov.b32 	%r2085, -256;
	mov.b32 	%r2084, -512;
	ld.const.u64 	%rd1, [scodon];
	@%p1 bra 	$L__BB9_5;
	cvta.to.global.u64 	%rd2, %rd1;
	add.s32 	%r2048, %r5, -1;
	mov.b32 	%r2026, 0;
	mov.b32 	%r2093, -1;
	mov.b32 	%r2092, -2;
	mov.b32 	%r2091, -4;
	mov.b32 	%r2090, -8;
	mov.b32 	%r2089, -16;
	mov.b32 	%r2088, -32;
	mov.b32 	%r2087, -64;
	mov.b32 	%r2086, -128;
	mov.b32 	%r2085, -256;
	mov.b32 	%r2084, -512;
	mov.u64 	%rd11, mask_array_32;
$L__BB9_2:
	shl.b32 	%r503, %r2026, 7;
	add.s32 	%r504, %r503, %r3;
	mul.wide.u32 	%rd7, %r504, 4;
	add.s64 	%rd8, %rd2, %rd7;
	ld.global.u32 	%r18, [%rd8];
	mov.b32 	%r2037, 0;
$L__BB9_3:
	shl.b32 	%r505, %r2037, 1;
	shr.u32 	%r506, %r18, %r505;
	shl.b32 	%r507, %r506, 2;
	cvt.u64.u32 	%rd9, %r507;
	and.b64  	%rd10, %rd9, 12;
	add.s64 	%rd12, %rd11, %rd10;
	ld.const.u32 	%r508, [%rd12];
	shl.b32 	%r509, %r2093, 1;
	or.b32  	%r510, %r509, %r508;
	shl.b32 	%r511, %r2092, 1;
	or.b32  	%r512, %r511, %r508;
	and.b32  	%r513, %r2093, %r510;
	shl.b32 	%r514, %r513, 1;
	and.b32  	%r515, %r514, %r512;
	and.b32  	%r516, %r515, %r2093;
	shl.b32 	%r517, %r2091, 1;
	or.b32  	%r518, %r517, %r508;
	and.b32  	%r519, %r2092, %r516;
	shl.b32 	%r520, %r519, 1;
	and.b32  	%r521, %r520, %r518;
	and.b32  	%r522, %r521, %r2092;
	shl.b32 	%r523, %r2090, 1;
	or.b32  	%r524, %r523, %r508;
	and.b32  	%r525, %r2091, %r522;
	shl.b32 	%r526, %r525, 1;
	and.b32  	%r527, %r526, %r524;
	and.b32  	%r528, %r527, %r2091;
	shl.b32 	%r529, %r2089, 1;
	or.b32  	%r530, %r529, %r508;
	and.b32  	%r531, %r2090, %r528;
	shl.b32 	%r532, %r531, 1;
	and.b32  	%r533, %r532, %r530;
	and.b32  	%r534, %r533, %r2090;
	shl.b32 	%r535, %r2088, 1;
	or.b32  	%r536, %r535, %r508;
	and.b32  	%r537, %r2089, %r534;
	shl.b32 	%r538, %r537, 1;
	and.b32  	%r539, %r538, %r536;
	and.b32  	%r540, %r539, %r2089;
	shl.b32 	%r541, %r2087, 1;
	or.b32  	%r542, %r541, %r508;
	and.b32  	%r543, %r2088, %r540;
	shl.b32 	%r544, %r543, 1;
	and.b32  	%r545, %r544, %r542;
	and.b32  	%r546, %r545, %r2088;
	shl.b32 	%r547, %r2086, 1;
	or.b32  	%r548, %r547, %r508;
	and.b32  	%r549, %r2087, %r546;
	shl.b32 	%r550, %r549, 1;
	and.b32  	%r551, %r550, %r548;
	and.b32  	%r552, %r551, %r2087;
	shl.b32 	%r553, %r2085, 1;
	or.b32  	%r554, %r553, %r508;
	and.b32  	%r555, %r2086, %r552;
	shl.b32 	%r556, %r555, 1;
	and.b32  	%r557, %r556, %r554;
	and.b32  	%r558, %r557, %r2086;
	shl.b32 	%r559, %r2084, 1;
	or.b32  	%r560, %r559, %r508;
	and.b32  	%r561, %r2085, %r558;
	shl.b32 	%r562, %r561, 1;
	and.b32  	%r563, %r562, %r560;
	and.b32  	%r564, %r563, %r2085;
	add.s32 	%r565, %r505, 2;
	shr.u32 	%r566, %r18, %r565;
	shl.b32 	%r567, %r566, 2;
	cvt.u64.u32 	%rd13, %r567;
	and.b64  	%rd14, %rd13, 12;
	add.s64 	%rd15, %rd11, %rd14;
	ld.const.u32 	%r568, [%rd15];
	shl.b32 	%r569, %r510, 1;
	or.b32  	%r2093, %r569, %r568;
	shl.b32 	%r570, %r516, 1;
	or.b32  	%r571, %r570, %r568;
	and.b32  	%r572, %r510, %r2093;
	shl.b32 	%r573, %r572, 1;
	and.b32  	%r574, %r573, %r571;
	and.b32  	%r2092, %r574, %r510;
	shl.b32 	%r575, %r522, 1;
	or.b32  	%r576, %r575, %r568;
	and.b32  	%r577, %r516, %r2092;
	shl.b32 	%r578, %r577, 1;
	and.b32  	%r579, %r578, %r576;
	and.b32  	%r2091, %r579, %r516;
	shl.b32 	%r580, %r528, 1;
	or.b32  	%r581, %r580, %r568;
	and.b32  	%r582, %r522, %r2091;
	shl.b32 	%r583, %r582, 1;
	and.b32  	%r584, %r583, %r581;
	and.b32  	%r2090, %r584, %r522;
	shl.b32 	%r585, %r534, 1;
	or.b32  	%r586, %r585, %r568;
	and.b32  	%r587, %r528, %r2090;
	shl.b32 	%r588, %r587, 1;
	and.b32  	%r589, %r588, %r586;
	and.b32  	%r2089, %r589, %r528;
	shl.b32 	%r590, %r540, 1;
	or.b32  	%r591, %r590, %r568;
	and.b32  	%r592, %r534, %r2089;
	shl.b32 	%r593, %r592, 1;
	and.b32  	%r594, %r593, %r591;
	and.b32  	%r2088, %r594, %r534;
	shl.b32 	%r595, %r546, 1;
	or.b32  	%r596, %r595, %r568;
	and.b32  	%r597, %r540, %r2088;
	shl.b32 	%r598, %r597, 1;
	and.b32  	%r599, %r598, %r596;
	and.b32  	%r2087, %r599, %r540;
	shl.b32 	%r600, %r552, 1;
	or.b32  	%r601, %r600, %r568;
	and.b32  	%r602, %r546, %r2087;
	shl.b32 	%r603, %r602, 1;
	and.b32  	%r604, %r603, %r601;
	and.b32  	%r2086, %r604, %r546;
	shl.b32 	%r605, %r558, 1;
	or.b32  	%r606, %r605, %r568;
	and.b32  	%r607, %r552, %r2086;
	shl.b32 	%r608, %r607, 1;
	and.b32  	%r609, %r608, %r606;
	and.b32  	%r2085, %r609, %r552;
	shl.b32 	%r610, %r564, 1;
	or.b32  	%r611, %r610, %r568;
	and.b32  	%r612, %r558, %r2085;
	shl.b32 	%r613, %r612, 1;
	and.b32  	%r614, %r613, %r611;
	and.b32  	%r2084, %r614, %r558;
	sub.s32 	%r2037, %r565, %r2037;
	setp.ne.s32 	%p2, %r2037, 16;
	@%p2 bra 	$L__BB9_3;
	shl.b32 	%r615, %r2, 2;
	mov.u32 	%r616, scodon_header;
	add.s32 	%r617, %r616, %r615;
	shl.b32 	%r618, %r2026, 9;
	add.s32 	%r619, %r617, %r618;
	st.shared.u32 	[%r619], %r18;
	add.s32 	%r2026, %r2026, 1;
	setp.ne.s32 	%p3, %r2026, %r2048;
	@%p3 bra 	$L__BB9_2;
$L__BB9_5:
	cvta.to.global.u64 	%rd3, %rd1;
	shl.b32 	%r621, %r2048, 7;
	add.s32 	%r622, %r621, %r3;
	mul.wide.u32 	%rd16, %r622, 4;
	add.s64 	%rd17, %rd3, %rd16;
	ld.global.u32 	%r53, [%rd17];
	ld.const.u32 	%r623, [overlapping_character_count];
	add.s32 	%r54, %r623, 16;
	shl.b32 	%r55, %r5, 4;
	setp.eq.s32 	%p4, %r54, %r55;
	mov.b32 	%r2072, 0;
	@%p4 bra 	$L__BB9_11;
	sub.s32 	%r626, %r54, %r55;
	max.u32 	%r56, %r626, 1;
	setp.lt.u32 	%p5, %r626, 2;
	mov.b32 	%r2072, 0;
	@%p5 bra 	$L__BB9_9;
	and.b32  	%r2072, %r56, -2;
	mov.b32 	%r2083, 0;
	mov.u64 	%rd20, mask_array_32;
$L__BB9_8:
	shl.b32 	%r628, %r2083, 1;
	shr.u32 	%r629, %r53, %r628;
	shl.b32 	%r630, %r629, 2;
	cvt.u64.u32 	%rd18, %r630;
	and.b64  	%rd19, %rd18, 12;
	add.s64 	%rd21, %rd20, %rd19;
	ld.const.u32 	%r631, [%rd21];
	shl.b32 	%r632, %r2093, 1;
	or.b32  	%r633, %r632, %r631;
	shl.b32 	%r634, %r2092, 1;
	or.b32  	%r635, %r634, %r631;
	and.b32  	%r636, %r2093, %r633;
	shl.b32 	%r637, %r636, 1;
	and.b32  	%r638, %r637, %r635;
	and.b32  	%r639, %r638, %r2093;
	shl.b32 	%r640, %r2091, 1;
	or.b32  	%r641, %r640, %r631;
	and.b32  	%r642, %r2092, %r639;
	shl.b32 	%r643, %r642, 1;
	and.b32  	%r644, %r643, %r641;
	and.b32  	%r645, %r644, %r2092;
	shl.b32 	%r646, %r2090, 1;
	or.b32  	%r647, %r646, %r631;
	and.b32  	%r648, %r2091, %r645;
	shl.b32 	%r649, %r648, 1;
	and.b32  	%r650, %r649, %r647;
	and.b32  	%r651, %r650, %r2091;
	shl.b32 	%r652, %r2089, 1;
	or.b32  	%r653, %r652, %r631;
	and.b32  	%r654, %r2090, %r651;
	shl.b32 	%r655, %r654, 1;
	and.b32  	%r656, %r655, %r653;
	and.b32  	%r657, %r656, %r2090;
	shl.b32 	%r658, %r2088, 1;
	or.b32  	%r659, %r658, %r631;
	and.b32  	%r660, %r2089, %r657;
	shl.b32 	%r661, %r660, 1;
	and.b32  	%r662, %r661, %r659;
	and.b32  	%r663, %r662, %r2089;
	shl.b32 	%r664, %r2087, 1;
	or.b32  	%r665, %r664, %r631;
	and.b32  	%r666, %r2088, %r663;
	shl.b32 	%r667, %r666, 1;
	and.b32  	%r668, %r667, %r665;
	and.b32  	%r669, %r668, %r2088;
	shl.b32 	%r670, %r2086, 1;
	or.b32  	%r671, %r670, %r631;
	and.b32  	%r672, %r2087, %r669;
	shl.b32 	%r673, %r672, 1;
	and.b32  	%r674, %r673, %r671;
	and.b32  	%r675, %r674, %r2087;
	shl.b32 	%r676, %r2085, 1;
	or.b32  	%r677, %r676, %r631;
	and.b32  	%r678, %r2086, %r675;
	shl.b32 	%r679, %r678, 1;
	and.b32  	%r680, %r679, %r677;
	and.b32  	%r681, %r680, %r2086;
	shl.b32 	%r682, %r2084, 1;
	or.b32  	%r683, %r682, %r631;
	and.b32  	%r684, %r2085, %r681;
	shl.b32 	%r685, %r684, 1;
	and.b32  	%r686, %r685, %r683;
	and.b32  	%r687, %r686, %r2085;
	add.s32 	%r688, %r628, 2;
	shr.u32 	%r689, %r53, %r688;
	shl.b32 	%r690, %r689, 2;
	cvt.u64.u32 	%rd22, %r690;
	and.b64  	%rd23, %rd22, 12;
	add.s64 	%rd24, %rd20, %rd23;
	ld.const.u32 	%r691, [%rd24];
	shl.b32 	%r692, %r633, 1;
	or.b32  	%r2093, %r692, %r691;
	shl.b32 	%r693, %r639, 1;
	or.b32  	%r694, %r693, %r691;
	and.b32  	%r695, %r633, %r2093;
	shl.b32 	%r696, %r695, 1;
	and.b32  	%r697, %r696, %r694;
	and.b32  	%r2092, %r697, %r633;
	shl.b32 	%r698, %r645, 1;
	or.b32  	%r699, %r698, %r691;
	and.b32  	%r700, %r639, %r2092;
	shl.b32 	%r701, %r700, 1;
	and.b32  	%r702, %r701, %r699;
	and.b32  	%r2091, %r702, %r639;
	shl.b32 	%r703, %r651, 1;
	or.b32  	%r704, %r703, %r691;
	and.b32  	%r705, %r645, %r2091;
	shl.b32 	%r706, %r705, 1;
	and.b32  	%r707, %r706, %r704;
	and.b32  	%r2090, %r707, %r645;
	shl.b32 	%r708, %r657, 1;
	or.b32  	%r709, %r708, %r691;
	and.b32  	%r710, %r651, %r2090;
	shl.b32 	%r711, %r710, 1;
	and.b32  	%r712, %r711, %r709;
	and.b32  	%r2089, %r712, %r651;
	shl.b32 	%r713, %r663, 1;
	or.b32  	%r714, %r713, %r691;
	and.b32  	%r715, %r657, %r2089;
	shl.b32 	%r716, %r715, 1;
	and.b32  	%r717, %r716, %r714;
	and.b32  	%r2088, %r717, %r657;
	shl.b32 	%r718, %r669, 1;
	or.b32  	%r719, %r718, %r691;
	and.b32  	%r720, %r663, %r2088;
	shl.b32 	%r721, %r720, 1;
	and.b32  	%r722, %r721, %r719;
	and.b32  	%r2087, %r722, %r663;
	shl.b32 	%r723, %r675, 1;
	or.b32  	%r724, %r723, %r691;
	and.b32  	%r725, %r669, %r2087;
	shl.b32 	%r726, %r725, 1;
	and.b32  	%r727, %r726, %r724;
	and.b32  	%r2086, %r727, %r669;
	shl.b32 	%r728, %r681, 1;
	or.b32  	%r729, %r728, %r691;
	and.b32  	%r730, %r675, %r2086;
	shl.b32 	%r731, %r730, 1;
	and.b32  	%r732, %r731, %r729;
	and.b32  	%r2085, %r732, %r675;
	shl.b32 	%r733, %r687, 1;
	or.b32  	%r734, %r733, %r691;
	and.b32  	%r735, %r681, %r2085;
	shl.b32 	%r736, %r735, 1;
	and.b32  	%r737, %r736, %r734;
	and.b32  	%r2084, %r737, %r681;
	sub.s32 	%r2083, %r688, %r2083;
	setp.eq.s32 	%p6, %r2083, %r2072;
	@%p6 bra 	$L__BB9_9;
	bra.uni 	$L__BB9_8;
$L__BB9_9:
	and.b32  	%r738, %r56, 1;
	setp.eq.b32 	%p7, %r738, 1;
	not.pred 	%p8, %p7;
	@%p8 bra 	$L__BB9_11;
	shl.b32 	%r739, %r2072, 1;
	shr.u32 	%r740, %r53, %r739;
	shl.b32 	%r741, %r740, 2;
	cvt.u64.u32 	%rd25, %r741;
	and.b64  	%rd26, %rd25, 12;
	mov.u64 	%rd27, mask_array_32;
	add.s64 	%rd28, %rd27, %rd26;
	ld.const.u32 	%r742, [%rd28];
	shl.b32 	%r743, %r2093, 1;
	or.b32  	%r71, %r743, %r742;
	shl.b32 	%r744, %r2092, 1;
	or.b32  	%r745, %r744, %r742;
	and.b32  	%r746, %r2093, %r71;
	shl.b32 	%r747, %r746, 1;
	and.b32  	%r748, %r747, %r745;
	and.b32  	%r72, %r748, %r2093;
	shl.b32 	%r749, %r2091, 1;
	or.b32  	%r750, %r749, %r742;
	and.b32  	%r751, %r2092, %r72;
	shl.b32 	%r752, %r751, 1;
	and.b32  	%r753, %r752, %r750;
	and.b32  	%r73, %r753, %r2092;
	shl.b32 	%r754, %r2090, 1;
	or.b32  	%r755, %r754, %r742;
	and.b32  	%r756, %r2091, %r73;
	shl.b32 	%r757, %r756, 1;
	and.b32  	%r758, %r757, %r755;
	and.b32  	%r74, %r758, %r2091;
	shl.b32 	%r759, %r2089, 1;
	or.b32  	%r760, %r759, %r742;
	and.b32  	%r761, %r2090, %r74;
	shl.b32 	%r762, %r761, 1;
	and.b32  	%r763, %r762, %r760;
	and.b32  	%r75, %r763, %r2090;
	shl.b32 	%r764, %r2088, 1;
	or.b32  	%r765, %r764, %r742;
	and.b32  	%r766, %r2089, %r75;
	shl.b32 	%r767, %r766, 1;
	and.b32  	%r768, %r767, %r765;
	and.b32  	%r76, %r768, %r2089;
	shl.b32 	%r769, %r2087, 1;
	or.b32  	%r770, %r769, %r742;
	and.b32  	%r771, %r2088, %r76;
	shl.b32 	%r772, %r771, 1;
	and.b32  	%r773, %r772, %r770;
	and.b32  	%r77, %r773, %r2088;
	shl.b32 	%r774, %r2086, 1;
	or.b32  	%r775, %r774, %r742;
	and.b32  	%r776, %r2087, %r77;
	shl.b32 	%r777, %r776, 1;
	and.b32  	%r778, %r777, %r775;
	and.b32  	%r78, %r778, %r2087;
	shl.b32 	%r779, %r2085, 1;
	or.b32  	%r780, %r779, %r742;
	and.b32  	%r781, %r2086, %r78;
	shl.b32 	%r782, %r781, 1;
	and.b32  	%r783, %r782, %r780;
	and.b32  	%r79, %r783, %r2086;
	shl.b32 	%r784, %r2084, 1;
	or.b32  	%r785, %r784, %r742;
	and.b32  	%r786, %r2085, %r79;
	shl.b32 	%r787, %r786, 1;
	and.b32  	%r788, %r787, %r785;
	and.b32  	%r2084, %r788, %r2085;
	add.s32 	%r2072, %r2072, 1;
	mov.u32 	%r2085, %r79;
	mov.u32 	%r2086, %r78;
	mov.u32 	%r2087, %r77;
	mov.u32 	%r2088, %r76;
	mov.u32 	%r2089, %r75;
	mov.u32 	%r2090, %r74;
	mov.u32 	%r2091, %r73;
	mov.u32 	%r2092, %r72;
	mov.u32 	%r2093, %r71;
$L__BB9_11:
	setp.gt.u32 	%p9, %r2072, 15;
	@%p9 bra 	$L__BB9_17;
$L__BB9_12:
	mov.u32 	%r124, %r2093;
	mov.u32 	%r123, %r2092;
	mov.u32 	%r122, %r2091;
	mov.u32 	%r121, %r2090;
	mov.u32 	%r120, %r2089;
	mov.u32 	%r119, %r2088;
	mov.u32 	%r118, %r2087;
	mov.u32 	%r117, %r2086;
	mov.u32 	%r116, %r2085;
	shl.b32 	%r789, %r2072, 1;
	shr.u32 	%r790, %r53, %r789;
	shl.b32 	%r791, %r790, 2;
	cvt.u64.u32 	%rd29, %r791;
	and.b64  	%rd30, %rd29, 12;
	mov.u64 	%rd31, mask_array_32;
	add.s64 	%rd32, %rd31, %rd30;
	ld.const.u32 	%r792, [%rd32];
	shl.b32 	%r793, %r124, 1;
	or.b32  	%r2093, %r793, %r792;
	shl.b32 	%r794, %r123, 1;
	or.b32  	%r795, %r794, %r792;
	and.b32  	%r796, %r124, %r2093;
	shl.b32 	%r797, %r796, 1;
	and.b32  	%r798, %r797, %r795;
	and.b32  	%r2092, %r798, %r124;
	shl.b32 	%r799, %r122, 1;
	or.b32  	%r800, %r799, %r792;
	and.b32  	%r801, %r123, %r2092;
	shl.b32 	%r802, %r801, 1;
	and.b32  	%r803, %r802, %r800;
	and.b32  	%r2091, %r803, %r123;
	shl.b32 	%r804, %r121, 1;
	or.b32  	%r805, %r804, %r792;
	and.b32  	%r806, %r122, %r2091;
	shl.b32 	%r807, %r806, 1;
	and.b32  	%r808, %r807, %r805;
	and.b32  	%r2090, %r808, %r122;
	shl.b32 	%r809, %r120, 1;
	or.b32  	%r810, %r809, %r792;
	and.b32  	%r811, %r121, %r2090;
	shl.b32 	%r812, %r811, 1;
	and.b32  	%r813, %r812, %r810;
	and.b32  	%r2089, %r813, %r121;
	shl.b32 	%r814, %r119, 1;
	or.b32  	%r815, %r814, %r792;
	and.b32  	%r816, %r120, %r2089;
	shl.b32 	%r817, %r816, 1;
	and.b32  	%r818, %r817, %r815;
	and.b32  	%r2088, %r818, %r120;
	shl.b32 	%r819, %r118, 1;
	or.b32  	%r820, %r819, %r792;
	and.b32  	%r821, %r119, %r2088;
	shl.b32 	%r822, %r821, 1;
	and.b32  	%r823, %r822, %r820;
	and.b32  	%r2087, %r823, %r119;
	shl.b32 	%r824, %r117, 1;
	or.b32  	%r825, %r824, %r792;
	and.b32  	%r826, %r118, %r2087;
	shl.b32 	%r827, %r826, 1;
	and.b32  	%r828, %r827, %r825;
	and.b32  	%r2086, %r828, %r118;
	shl.b32 	%r829, %r116, 1;
	or.b32  	%r830, %r829, %r792;
	and.b32  	%r831, %r117, %r2086;
	shl.b32 	%r832, %r831, 1;
	and.b32  	%r833, %r832, %r830;
	and.b32  	%r2085, %r833, %r117;
	shl.b32 	%r834, %r2084, 1;
	or.b32  	%r835, %r834, %r792;
	and.b32  	%r836, %r116, %r2085;
	shl.b32 	%r837, %r836, 1;
	and.b32  	%r838, %r837, %r835;
	and.b32  	%r2084, %r838, %r116;
	ld.const.u32 	%r839, [test_bit_32];
	and.b32  	%r840, %r839, %r2084;
	setp.ne.s32 	%p10, %r840, 0;
	@%p10 bra 	$L__BB9_16;
	ld.volatile.global.u32 	%r841, [match_count];
	ld.const.u32 	%r842, [max_match_count];
	setp.ge.u32 	%p11, %r841, %r842;
	@%p11 bra 	$L__BB9_16;
	add.s32 	%r843, %r2048, %r4;
	shl.b32 	%r844, %r843, 4;
	add.s32 	%r136, %r2072, %r844;
	ld.const.u32 	%r845, [character_count];
	setp.gt.u32 	%p12, %r136, %r845;
	@%p12 bra 	$L__BB9_16;
	atom.global.add.u32 	%r846, [match_count], 1;
	ld.const.u64 	%rd33, [match];
	cvta.to.global.u64 	%rd34, %rd33;
	mul.wide.u32 	%rd35, %r846, 4;
	add.s64 	%rd36, %rd34, %rd35;
	st.global.u32 	[%rd36], %r136;
$L__BB9_16:
	add.s32 	%r2072, %r2072, 1;
	setp.ne.s32 	%p13, %r2072, 16;
	@%p13 bra 	$L__BB9_12;
$L__BB9_17:
	shl.b32 	%r847, %r2048, 9;
	mov.u32 	%r848, scodon_header;
	add.s32 	%r849, %r848, %r847;
	shl.b32 	%r850, %r2, 2;
	add.s32 	%r851, %r849, %r850;
	st.shared.u32 	[%r851], %r53;
	bar.sync 	0;
	add.s32 	%r2115, %r2048, 1;
	setp.gt.u32 	%p14, %r2115, 255;
	@%p14 bra 	$L__BB9_84;
	ld.const.u32 	%r149, [test_bit_32];
	ld.const.u32 	%r150, [max_match_count];
	ld.const.u32 	%r151, [character_count];
	ld.const.u64 	%rd37, [match];
	cvta.to.global.u64 	%rd4, %rd37;
	mov.u64 	%rd42, mask_array_32;
$L__BB9_19:
	shl.b32 	%r852, %r2115, 7;
	add.s32 	%r853, %r852, %r3;
	mul.wide.u32 	%rd38, %r853, 4;
	add.s64 	%rd39, %rd3, %rd38;
	ld.global.u32 	%r176, [%rd39];
	shl.b32 	%r854, %r176, 2;
	cvt.u64.u32 	%rd40, %r854;
	and.b64  	%rd41, %rd40, 12;
	add.s64 	%rd43, %rd42, %rd41;
	ld.const.u32 	%r855, [%rd43];
	shl.b32 	%r856, %r2093, 1;
	or.b32  	%r177, %r856, %r855;
	shl.b32 	%r857, %r2092, 1;
	or.b32  	%r858, %r857, %r855;
	and.b32  	%r859, %r2093, %r177;
	shl.b32 	%r860, %r859, 1;
	and.b32  	%r861, %r860, %r858;
	and.b32  	%r178, %r861, %r2093;
	shl.b32 	%r862, %r2091, 1;
	or.b32  	%r863, %r862, %r855;
	and.b32  	%r864, %r2092, %r178;
	shl.b32 	%r865, %r864, 1;
	and.b32  	%r866, %r865, %r863;
	and.b32  	%r179, %r866, %r2092;
	shl.b32 	%r867, %r2090, 1;
	or.b32  	%r868, %r867, %r855;
	and.b32  	%r869, %r2091, %r179;
	shl.b32 	%r870, %r869, 1;
	and.b32  	%r871, %r870, %r868;
	and.b32  	%r180, %r871, %r2091;
	shl.b32 	%r872, %r2089, 1;
	or.b32  	%r873, %r872, %r855;
	and.b32  	%r874, %r2090, %r180;
	shl.b32 	%r875, %r874, 1;
	and.b32  	%r876, %r875, %r873;
	and.b32  	%r181, %r876, %r2090;
	shl.b32 	%r877, %r2088, 1;
	or.b32  	%r878, %r877, %r855;
	and.b32  	%r879, %r2089, %r181;
	shl.b32 	%r880, %r879, 1;
	and.b32  	%r881, %r880, %r878;
	and.b32  	%r182, %r881, %r2089;
	shl.b32 	%r882, %r2087, 1;
	or.b32  	%r883, %r882, %r855;
	and.b32  	%r884, %r2088, %r182;
	shl.b32 	%r885, %r884, 1;
	and.b32  	%r886, %r885, %r883;
	and.b32  	%r183, %r886, %r2088;
	shl.b32 	%r887, %r2086, 1;
	or.b32  	%r888, %r887, %r855;
	and.b32  	%r889, %r2087, %r183;
	shl.b32 	%r890, %r889, 1;
	and.b32  	%r891, %r890, %r888;
	and.b32  	%r184, %r891, %r2087;
	shl.b32 	%r892, %r2085, 1;
	or.b32  	%r893, %r892, %r855;
	and.b32  	%r894, %r2086, %r184;
	shl.b32 	%r895, %r894, 1;
	and.b32  	%r896, %r895, %r893;
	and.b32  	%r185, %r896, %r2086;
	shl.b32 	%r897, %r2084, 1;
	or.b32  	%r898, %r897, %r855;
	and.b32  	%r899, %r2085, %r185;
	shl.b32 	%r900, %r899, 1;
	and.b32  	%r901, %r900, %r898;
	and.b32  	%r186, %r901, %r2085;
	and.b32  	%r902, %r149, %r186;
	setp.ne.s32 	%p15, %r902, 0;
	@%p15 bra 	$L__BB9_23;
	ld.volatile.global.u32 	%r903, [match_count];
	setp.ge.u32 	%p16, %r903, %r150;
	@%p16 bra 	$L__BB9_23;
	add.s32 	%r904, %r2115, %r4;
	shl.b32 	%r187, %r904, 4;
	setp.gt.u32 	%p17, %r187, %r151;
	@%p17 bra 	$L__BB9_23;
	atom.global.add.u32 	%r905, [match_count], 1;
	mul.wide.u32 	%rd44, %r905, 4;
	add.s64 	%rd45, %rd4, %rd44;
	st.global.u32 	[%rd45], %r187;
$L__BB9_23:
	cvt.u64.u32 	%rd46, %r176;
	and.b64  	%rd47, %rd46, 12;
	add.s64 	%rd49, %rd42, %rd47;
	ld.const.u32 	%r906, [%rd49];
	shl.b32 	%r907, %r177, 1;
	or.b32  	%r188, %r907, %r906;
	shl.b32 	%r908, %r178, 1;
	or.b32  	%r909, %r908, %r906;
	and.b32  	%r910, %r177, %r188;
	shl.b32 	%r911, %r910, 1;
	and.b32  	%r912, %r911, %r909;
	and.b32  	%r189, %r912, %r177;
	shl.b32 	%r913, %r179, 1;
	or.b32  	%r914, %r913, %r906;
	and.b32  	%r915, %r178, %r189;
	shl.b32 	%r916, %r915, 1;
	and.b32  	%r917, %r916, %r914;
	and.b32  	%r190, %r917, %r178;
	shl.b32 	%r918, %r180, 1;
	or.b32  	%r919, %r918, %r906;
	and.b32  	%r920, %r179, %r190;
	shl.b32 	%r921, %r920, 1;
	and.b32  	%r922, %r921, %r919;
	and.b32  	%r191, %r922, %r179;
	shl.b32 	%r923, %r181, 1;
	or.b32  	%r924, %r923, %r906;
	and.b32  	%r925, %r180, %r191;
	shl.b32 	%r926, %r925, 1;
	and.b32  	%r927, %r926, %r924;
	and.b32  	%r192, %r927, %r180;
	shl.b32 	%r928, %r182, 1;
	or.b32  	%r929, %r928, %r906;
	and.b32  	%r930, %r181, %r192;
	shl.b32 	%r931, %r930, 1;
	and.b32  	%r932, %r931, %r929;
	and.b32  	%r193, %r932, %r181;
	shl.b32 	%r933, %r183, 1;
	or.b32  	%r934, %r933, %r906;
	and.b32  	%r935, %r182, %r193;
	shl.b32 	%r936, %r935, 1;
	and.b32  	%r937, %r936, %r934;
	and.b32  	%r194, %r937, %r182;
	shl.b32 	%r938, %r184, 1;
	or.b32  	%r939, %r938, %r906;
	and.b32  	%r940, %r183, %r194;
	shl.b32 	%r941, %r940, 1;
	and.b32  	%r942, %r941, %r939;
	and.b32  	%r195, %r942, %r183;
	shl.b32 	%r943, %r185, 1;
	or.b32  	%r944, %r943, %r906;
	and.b32  	%r945, %r184, %r195;
	shl.b32 	%r946, %r945, 1;
	and.b32  	%r947, %r946, %r944;
	and.b32  	%r196, %r947, %r184;
	shl.b32 	%r948, %r186, 1;
	or.b32  	%r949, %r948, %r906;
	and.b32  	%r950, %r185, %r196;
	shl.b32 	%r951, %r950, 1;
	and.b32  	%r952, %r951, %r949;
	and.b32  	%r197, %r952, %r185;
	and.b32  	%r953, %r149, %r197;
	setp.ne.s32 	%p18, %r953, 0;
	@%p18 bra 	$L__BB9_27;
	ld.volatile.global.u32 	%r954, [match_count];
	setp.ge.u32 	%p19, %r954, %r150;
	@%p19 bra 	$L__BB9_27;
	add.s32 	%r955, %r2115, %r4;
	shl.b32 	%r198, %r955, 4;
	setp.ge.u32 	%p20, %r198, %r151;
	@%p20 bra 	$L__BB9_27;
	add.s32 	%r956, %r198, 1;
	atom.global.add.u32 	%r957, [match_count], 1;
	mul.wide.u32 	%rd50, %r957, 4;
	add.s64 	%rd51, %rd4, %rd50;
	st.global.u32 	[%rd51], %r956;
$L__BB9_27:
	shr.u32 	%r958, %r176, 2;
	cvt.u64.u32 	%rd52, %r958;
	and.b64  	%rd53, %rd52, 12;
	add.s64 	%rd55, %rd42, %rd53;
	ld.const.u32 	%r959, [%rd55];
	shl.b32 	%r960, %r188, 1;
	or.b32  	%r199, %r960, %r959;
	shl.b32 	%r961, %r189, 1;
	or.b32  	%r962, %r961, %r959;
	and.b32  	%r963, %r188, %r199;
	shl.b32 	%r964, %r963, 1;
	and.b32  	%r965, %r964, %r962;
	and.b32  	%r200, %r965, %r188;
	shl.b32 	%r966, %r190, 1;
	or.b32  	%r967, %r966, %r959;
	and.b32  	%r968, %r189, %r200;
	shl.b32 	%r969, %r968, 1;
	and.b32  	%r970, %r969, %r967;
	and.b32  	%r201, %r970, %r189;
	shl.b32 	%r971, %r191, 1;
	or.b32  	%r972, %r971, %r959;
	and.b32  	%r973, %r190, %r201;
	shl.b32 	%r974, %r973, 1;
	and.b32  	%r975, %r974, %r972;
	and.b32  	%r202, %r975, %r190;
	shl.b32 	%r976, %r192, 1;
	or.b32  	%r977, %r976, %r959;
	and.b32  	%r978, %r191, %r202;
	shl.b32 	%r979, %r978, 1;
	and.b32  	%r980, %r979, %r977;
	and.b32  	%r203, %r980, %r191;
	shl.b32 	%r981, %r193, 1;
	or.b32  	%r982, %r981, %r959;
	and.b32  	%r983, %r192, %r203;
	shl.b32 	%r984, %r983, 1;
	and.b32  	%r985, %r984, %r982;
	and.b32  	%r204, %r985, %r192;
	shl.b32 	%r986, %r194, 1;
	or.b32  	%r987, %r986, %r959;
	and.b32  	%r988, %r193, %r204;
	shl.b32 	%r989, %r988, 1;
	and.b32  	%r990, %r989, %r987;
	and.b32  	%r205, %r990, %r193;
	shl.b32 	%r991, %r195, 1;
	or.b32  	%r992, %r991, %r959;
	and.b32  	%r993, %r194, %r205;
	shl.b32 	%r994, %r993, 1;
	and.b32  	%r995, %r994, %r992;
	and.b32  	%r206, %r995, %r194;
	shl.b32 	%r996, %r196, 1;
	or.b32  	%r997, %r996, %r959;
	and.b32  	%r998, %r195, %r206;
	shl.b32 	%r999, %r998, 1;
	and.b32  	%r1000, %r999, %r997;
	and.b32  	%r207, %r1000, %r195;
	shl.b32 	%r1001, %r197, 1;
	or.b32  	%r1002, %r1001, %r959;
	and.b32  	%r1003, %r196, %r207;
	shl.b32 	%r1004, %r1003, 1;
	and.b32  	%r1005, %r1004, %r1002;
	and.b32  	%r208, %r1005, %r196;
	and.b32  	%r1006, %r149, %r208;
	setp.ne.s32 	%p21, %r1006, 0;
	@%p21 bra 	$L__BB9_31;
	ld.volatile.global.u32 	%r1007, [match_count];
	setp.ge.u32 	%p22, %r1007, %r150;
	@%p22 bra 	$L__BB9_31;
	add.s32 	%r1008, %r2115, %r4;
	shl.b32 	%r1009, %r1008, 4;
	or.b32  	%r209, %r1009, 2;
	setp.gt.u32 	%p23, %r209, %r151;
	@%p23 bra 	$L__BB9_31;
	atom.global.add.u32 	%r1010, [match_count], 1;
	mul.wide.u32 	%rd56, %r1010, 4;
	add.s64 	%rd57, %rd4, %rd56;
	st.global.u32 	[%rd57], %r209;
$L__BB9_31:
	shr.u32 	%r1011, %r176, 4;
	cvt.u64.u32 	%rd58, %r1011;
	and.b64  	%rd59, %rd58, 12;
	add.s64 	%rd61, %rd42, %rd59;
	ld.const.u32 	%r1012, [%rd61];
	shl.b32 	%r1013, %r199, 1;
	or.b32  	%r210, %r1013, %r1012;
	shl.b32 	%r1014, %r200, 1;
	or.b32  	%r1015, %r1014, %r1012;
	and.b32  	%r1016, %r199, %r210;
	shl.b32 	%r1017, %r1016, 1;
	and.b32  	%r1018, %r1017, %r1015;
	and.b32  	%r211, %r1018, %r199;
	shl.b32 	%r1019, %r201, 1;
	or.b32  	%r1020, %r1019, %r1012;
	and.b32  	%r1021, %r200, %r211;
	shl.b32 	%r1022, %r1021, 1;
	and.b32  	%r1023, %r1022, %r1020;
	and.b32  	%r212, %r1023, %r200;
	shl.b32 	%r1024, %r202, 1;
	or.b32  	%r1025, %r1024, %r1012;
	and.b32  	%r1026, %r201, %r212;
	shl.b32 	%r1027, %r1026, 1;
	and.b32  	%r1028, %r1027, %r1025;
	and.b32  	%r213, %r1028, %r201;
	shl.b32 	%r1029, %r203, 1;
	or.b32  	%r1030, %r1029, %r1012;
	and.b32  	%r1031, %r202, %r213;
	shl.b32 	%r1032, %r1031, 1;
	and.b32  	%r1033, %r1032, %r1030;
	and.b32  	%r214, %r1033, %r202;
	shl.b32 	%r1034, %r204, 1;
	or.b32  	%r1035, %r1034, %r1012;
	and.b32  	%r1036, %r203, %r214;
	shl.b32 	%r1037, %r1036, 1;
	and.b32  	%r1038, %r1037, %r1035;
	and.b32  	%r215, %r1038, %r203;
	shl.b32 	%r1039, %r205, 1;
	or.b32  	%r1040, %r1039, %r1012;
	and.b32  	%r1041, %r204, %r215;
	shl.b32 	%r1042, %r1041, 1;
	and.b32  	%r1043, %r1042, %r1040;
	and.b32  	%r216, %r1043, %r204;
	shl.b32 	%r1044, %r206, 1;
	or.b32  	%r1045, %r1044, %r1012;
	and.b32  	%r1046, %r205, %r216;
	shl.b32 	%r1047, %r1046, 1;
	and.b32  	%r1048, %r1047, %r1045;
	and.b32  	%r217, %r1048, %r205;
	shl.b32 	%r1049, %r207, 1;
	or.b32  	%r1050, %r1049, %r1012;
	and.b32  	%r1051, %r206, %r217;
	shl.b32 	%r1052, %r1051, 1;
	and.b32  	%r1053, %r1052, %r1050;
	and.b32  	%r218, %r1053, %r206;
	shl.b32 	%r1054, %r208, 1;
	or.b32  	%r1055, %r1054, %r1012;
	and.b32  	%r1056, %r207, %r218;
	shl.b32 	%r1057, %r1056, 1;
	and.b32  	%r1058, %r1057, %r1055;
	and.b32  	%r219, %r1058, %r207;
	and.b32  	%r1059, %r149, %r219;
	setp.ne.s32 	%p24, %r1059, 0;
	@%p24 bra 	$L__BB9_35;
	ld.volatile.global.u32 	%r1060, [match_count];
	setp.ge.u32 	%p25, %r1060, %r150;
	@%p25 bra 	$L__BB9_35;
	add.s32 	%r1061, %r2115, %r4;
	shl.b32 	%r1062, %r1061, 4;
	or.b32  	%r220, %r1062, 3;
	setp.gt.u32 	%p26, %r220, %r151;
	@%p26 bra 	$L__BB9_35;
	atom.global.add.u32 	%r1063, [match_count], 1;
	mul.wide.u32 	%rd62, %r1063, 4;
	add.s64 	%rd63, %rd4, %rd62;
	st.global.u32 	[%rd63], %r220;
$L__BB9_35:
	shr.u32 	%r1064, %r176, 6;
	cvt.u64.u32 	%rd64, %r1064;
	and.b64  	%rd65, %rd64, 12;
	add.s64 	%rd67, %rd42, %rd65;
	ld.const.u32 	%r1065, [%rd67];
	shl.b32 	%r1066, %r210, 1;
	or.b32  	%r221, %r1066, %r1065;
	shl.b32 	%r1067, %r211, 1;
	or.b32  	%r1068, %r1067, %r1065;
	and.b32  	%r1069, %r210, %r221;
	shl.b32 	%r1070, %r1069, 1;
	and.b32  	%r1071, %r1070, %r1068;
	and.b32  	%r222, %r1071, %r210;
	shl.b32 	%r1072, %r212, 1;
	or.b32  	%r1073, %r1072, %r1065;
	and.b32  	%r1074, %r211, %r222;
	shl.b32 	%r1075, %r1074, 1;
	and.b32  	%r1076, %r1075, %r1073;
	and.b32  	%r223, %r1076, %r211;
	shl.b32 	%r1077, %r213, 1;
	or.b32  	%r1078, %r1077, %r1065;
	and.b32  	%r1079, %r212, %r223;
	shl.b32 	%r1080, %r1079, 1;
	and.b32  	%r1081, %r1080, %r1078;
	and.b32  	%r224, %r1081, %r212;
	shl.b32 	%r1082, %r214, 1;
	or.b32  	%r1083, %r1082, %r1065;
	and.b32  	%r1084, %r213, %r224;
	shl.b32 	%r1085, %r1084, 1;
	and.b32  	%r1086, %r1085, %r1083;
	and.b32  	%r225, %r1086, %r213;
	shl.b32 	%r1087, %r215, 1;
	or.b32  	%r1088, %r1087, %r1065;
	and.b32  	%r1089, %r214, %r225;
	shl.b32 	%r1090, %r1089, 1;
	and.b32  	%r1091, %r1090, %r1088;
	and.b32  	%r226, %r1091, %r214;
	shl.b32 	%r1092, %r216, 1;
	or.b32  	%r1093, %r1092, %r1065;
	and.b32  	%r1094, %r215, %r226;
	shl.b32 	%r1095, %r1094, 1;
	and.b32  	%r1096, %r1095, %r1093;
	and.b32  	%r227, %r1096, %r215;
	shl.b32 	%r1097, %r217, 1;
	or.b32  	%r1098, %r1097, %r1065;
	and.b32  	%r1099, %r216, %r227;
	shl.b32 	%r1100, %r1099, 1;
	and.b32  	%r1101, %r1100, %r1098;
	and.b32  	%r228, %r1101, %r216;
	shl.b32 	%r1102, %r218, 1;
	or.b32  	%r1103, %r1102, %r1065;
	and.b32  	%r1104, %r217, %r228;
	shl.b32 	%r1105, %r1104, 1;
	and.b32  	%r1106, %r1105, %r1103;
	and.b32  	%r229, %r1106, %r217;
	shl.b32 	%r1107, %r219, 1;
	or.b32  	%r1108, %r1107, %r1065;
	and.b32  	%r1109, %r218, %r229;
	shl.b32 	%r1110, %r1109, 1;
	and.b32  	%r1111, %r1110, %r1108;
	and.b32  	%r230, %r1111, %r218;
	and.b32  	%r1112, %r149, %r230;
	setp.ne.s32 	%p27, %r1112, 0;
	@%p27 bra 	$L__BB9_39;
	ld.volatile.global.u32 	%r1113, [match_count];
	setp.ge.u32 	%p28, %r1113, %r150;
	@%p28 bra 	$L__BB9_39;
	add.s32 	%r1114, %r2115, %r4;
	shl.b32 	%r1115, %r1114, 4;
	or.b32  	%r231, %r1115, 4;
	setp.gt.u32 	%p29, %r231, %r151;
	@%p29 bra 	$L__BB9_39;
	atom.global.add.u32 	%r1116, [match_count], 1;
	mul.wide.u32 	%rd68, %r1116, 4;
	add.s64 	%rd69, %rd4, %rd68;
	st.global.u32 	[%rd69], %r231;
$L__BB9_39:
	shr.u32 	%r1117, %r176, 8;
	cvt.u64.u32 	%rd70, %r1117;
	and.b64  	%rd71, %rd70, 12;
	add.s64 	%rd73, %rd42, %rd71;
	ld.const.u32 	%r1118, [%rd73];
	shl.b32 	%r1119, %r221, 1;
	or.b32  	%r232, %r1119, %r1118;
	shl.b32 	%r1120, %r222, 1;
	or.b32  	%r1121, %r1120, %r1118;
	and.b32  	%r1122, %r221, %r232;
	shl.b32 	%r1123, %r1122, 1;
	and.b32  	%r1124, %r1123, %r1121;
	and.b32  	%r233, %r1124, %r221;
	shl.b32 	%r1125, %r223, 1;
	or.b32  	%r1126, %r1125, %r1118;
	and.b32  	%r1127, %r222, %r233;
	shl.b32 	%r1128, %r1127, 1;
	and.b32  	%r1129, %r1128, %r1126;
	and.b32  	%r234, %r1129, %r222;
	shl.b32 	%r1130, %r224, 1;
	or.b32  	%r1131, %r1130, %r1118;
	and.b32  	%r1132, %r223, %r234;
	shl.b32 	%r1133, %r1132, 1;
	and.b32  	%r1134, %r1133, %r1131;
	and.b32  	%r235, %r1134, %r223;
	shl.b32 	%r1135, %r225, 1;
	or.b32  	%r1136, %r1135, %r1118;
	and.b32  	%r1137, %r224, %r235;
	shl.b32 	%r1138, %r1137, 1;
	and.b32  	%r1139, %r1138, %r1136;
	and.b32  	%r236, %r1139, %r224;
	shl.b32 	%r1140, %r226, 1;
	or.b32  	%r1141, %r1140, %r1118;
	and.b32  	%r1142, %r225, %r236;
	shl.b32 	%r1143, %r1142, 1;
	and.b32  	%r1144, %r1143, %r1141;
	and.b32  	%r237, %r1144, %r225;
	shl.b32 	%r1145, %r227, 1;
	or.b32  	%r1146, %r1145, %r1118;
	and.b32  	%r1147, %r226, %r237;
	shl.b32 	%r1148, %r1147, 1;
	and.b32  	%r1149, %r1148, %r1146;
	and.b32  	%r238, %r1149, %r226;
	shl.b32 	%r1150, %r228, 1;
	or.b32  	%r1151, %r1150, %r1118;
	and.b32  	%r1152, %r227, %r238;
	shl.b32 	%r1153, %r1152, 1;
	and.b32  	%r1154, %r1153, %r1151;
	and.b32  	%r239, %r1154, %r227;
	shl.b32 	%r1155, %r229, 1;
	or.b32  	%r1156, %r1155, %r1118;
	and.b32  	%r1157, %r228, %r239;
	shl.b32 	%r1158, %r1157, 1;
	and.b32  	%r1159, %r1158, %r1156;
	and.b32  	%r240, %r1159, %r228;
	shl.b32 	%r1160, %r230, 1;
	or.b32  	%r1161, %r1160, %r1118;
	and.b32  	%r1162, %r229, %r240;
	shl.b32 	%r1163, %r1162, 1;
	and.b32  	%r1164, %r1163, %r1161;
	and.b32  	%r241, %r1164, %r229;
	and.b32  	%r1165, %r149, %r241;
	setp.ne.s32 	%p30, %r1165, 0;
	@%p30 bra 	$L__BB9_43;
	ld.volatile.global.u32 	%r1166, [match_count];
	setp.ge.u32 	%p31, %r1166, %r150;
	@%p31 bra 	$L__BB9_43;
	add.s32 	%r1167, %r2115, %r4;
	shl.b32 	%r1168, %r1167, 4;
	or.b32  	%r242, %r1168, 5;
	setp.gt.u32 	%p32, %r242, %r151;
	@%p32 bra 	$L__BB9_43;
	atom.global.add.u32 	%r1169, [match_count], 1;
	mul.wide.u32 	%rd74, %r1169, 4;
	add.s64 	%rd75, %rd4, %rd74;
	st.global.u32 	[%rd75], %r242;
$L__BB9_43:
	shr.u32 	%r1170, %r176, 10;
	cvt.u64.u32 	%rd76, %r1170;
	and.b64  	%rd77, %rd76, 12;
	add.s64 	%rd79, %rd42, %rd77;
	ld.const.u32 	%r1171, [%rd79];
	shl.b32 	%r1172, %r232, 1;
	or.b32  	%r243, %r1172, %r1171;
	shl.b32 	%r1173, %r233, 1;
	or.b32  	%r1174, %r1173, %r1171;
	and.b32  	%r1175, %r232, %r243;
	shl.b32 	%r1176, %r1175, 1;
	and.b32  	%r1177, %r1176, %r1174;
	and.b32  	%r244, %r1177, %r232;
	shl.b32 	%r1178, %r234, 1;
	or.b32  	%r1179, %r1178, %r1171;
	and.b32  	%r1180, %r233, %r244;
	shl.b32 	%r1181, %r1180, 1;
	and.b32  	%r1182, %r1181, %r1179;
	and.b32  	%r245, %r1182, %r233;
	shl.b32 	%r1183, %r235, 1;
	or.b32  	%r1184, %r1183, %r1171;
	and.b32  	%r1185, %r234, %r245;
	shl.b32 	%r1186, %r1185, 1;
	and.b32  	%r1187, %r1186, %r1184;
	and.b32  	%r246, %r1187, %r234;
	shl.b32 	%r1188, %r236, 1;
	or.b32  	%r1189, %r1188, %r1171;
	and.b32  	%r1190, %r235, %r246;
	shl.b32 	%r1191, %r1190, 1;
	and.b32  	%r1192, %r1191, %r1189;
	and.b32  	%r247, %r1192, %r235;
	shl.b32 	%r1193, %r237, 1;
	or.b32  	%r1194, %r1193, %r1171;
	and.b32  	%r1195, %r236, %r247;
	shl.b32 	%r1196, %r1195, 1;
	and.b32  	%r1197, %r1196, %r1194;
	and.b32  	%r248, %r1197, %r236;
	shl.b32 	%r1198, %r238, 1;
	or.b32  	%r1199, %r1198, %r1171;
	and.b32  	%r1200, %r237, %r248;
	shl.b32 	%r1201, %r1200, 1;
	and.b32  	%r1202, %r1201, %r1199;
	and.b32  	%r249, %r1202, %r237;
	shl.b32 	%r1203, %r239, 1;
	or.b32  	%r1204, %r1203, %r1171;
	and.b32  	%r1205, %r238, %r249;
	shl.b32 	%r1206, %r1205, 1;
	and.b32  	%r1207, %r1206, %r1204;
	and.b32  	%r250, %r1207, %r238;
	shl.b32 	%r1208, %r240, 1;
	or.b32  	%r1209, %r1208, %r1171;
	and.b32  	%r1210, %r239, %r250;
	shl.b32 	%r1211, %r1210, 1;
	and.b32  	%r1212, %r1211, %r1209;
	and.b32  	%r251, %r1212, %r239;
	shl.b32 	%r1213, %r241, 1;
	or.b32  	%r1214, %r1213, %r1171;
	and.b32  	%r1215, %r240, %r251;
	shl.b32 	%r1216, %r1215, 1;
	and.b32  	%r1217, %r1216, %r1214;
	and.b32  	%r252, %r1217, %r240;
	and.b32  	%r1218, %r149, %r252;
	setp.ne.s32 	%p33, %r1218, 0;
	@%p33 bra 	$L__BB9_47;
	ld.volatile.global.u32 	%r1219, [match_count];
	setp.ge.u32 	%p34, %r1219, %r150;
	@%p34 bra 	$L__BB9_47;
	add.s32 	%r1220, %r2115, %r4;
	shl.b32 	%r1221, %r1220, 4;
	or.b32  	%r253, %r1221, 6;
	setp.gt.u32 	%p35, %r253, %r151;
	@%p35 bra 	$L__BB9_47;
	atom.global.add.u32 	%r1222, [match_count], 1;
	mul.wide.u32 	%rd80, %r1222, 4;
	add.s64 	%rd81, %rd4, %rd80;
	st.global.u32 	[%rd81], %r253;
$L__BB9_47:
	shr.u32 	%r1223, %r176, 12;
	cvt.u64.u32 	%rd82, %r1223;
	and.b64  	%rd83, %rd82, 12;
	add.s64 	%rd85, %rd42, %rd83;
	ld.const.u32 	%r1224, [%rd85];
	shl.b32 	%r1225, %r243, 1;
	or.b32  	%r254, %r1225, %r1224;
	shl.b32 	%r1226, %r244, 1;
	or.b32  	%r1227, %r1226, %r1224;
	and.b32  	%r1228, %r243, %r254;
	shl.b32 	%r1229, %r1228, 1;
	and.b32  	%r1230, %r1229, %r1227;
	and.b32  	%r255, %r1230, %r243;
	shl.b32 	%r1231, %r245, 1;
	or.b32  	%r1232, %r1231, %r1224;
	and.b32  	%r1233, %r244, %r255;
	shl.b32 	%r1234, %r1233, 1;
	and.b32  	%r1235, %r1234, %r1232;
	and.b32  	%r256, %r1235, %r244;
	shl.b32 	%r1236, %r246, 1;
	or.b32  	%r1237, %r1236, %r1224;
	and.b32  	%r1238, %r245, %r256;
	shl.b32 	%r1239, %r1238, 1;
	and.b32  	%r1240, %r1239, %r1237;
	and.b32  	%r257, %r1240, %r245;
	shl.b32 	%r1241, %r247, 1;
	or.b32  	%r1242, %r1241, %r1224;
	and.b32  	%r1243, %r246, %r257;
	shl.b32 	%r1244, %r1243, 1;
	and.b32  	%r1245, %r1244, %r1242;
	and.b32  	%r258, %r1245, %r246;
	shl.b32 	%r1246, %r248, 1;
	or.b32  	%r1247, %r1246, %r1224;
	and.b32  	%r1248, %r247, %r258;
	shl.b32 	%r1249, %r1248, 1;
	and.b32  	%r1250, %r1249, %r1247;
	and.b32  	%r259, %r1250, %r247;
	shl.b32 	%r1251, %r249, 1;
	or.b32  	%r1252, %r1251, %r1224;
	and.b32  	%r1253, %r248, %r259;
	shl.b32 	%r1254, %r1253, 1;
	and.b32  	%r1255, %r1254, %r1252;
	and.b32  	%r260, %r1255, %r248;
	shl.b32 	%r1256, %r250, 1;
	or.b32  	%r1257, %r1256, %r1224;
	and.b32  	%r1258, %r249, %r260;
	shl.b32 	%r1259, %r1258, 1;
	and.b32  	%r1260, %r1259, %r1257;
	and.b32  	%r261, %r1260, %r249;
	shl.b32 	%r1261, %r251, 1;
	or.b32  	%r1262, %r1261, %r1224;
	and.b32  	%r1263, %r250, %r261;
	shl.b32 	%r1264, %r1263, 1;
	and.b32  	%r1265, %r1264, %r1262;
	and.b32  	%r262, %r1265, %r250;
	shl.b32 	%r1266, %r252, 1;
	or.b32  	%r1267, %r1266, %r1224;
	and.b32  	%r1268, %r251, %r262;
	shl.b32 	%r1269, %r1268, 1;
	and.b32  	%r1270, %r1269, %r1267;
	and.b32  	%r263, %r1270, %r251;
	and.b32  	%r1271, %r149, %r263;
	setp.ne.s32 	%p36, %r1271, 0;
	@%p36 bra 	$L__BB9_51;
	ld.volatile.global.u32 	%r1272, [match_count];
	setp.ge.u32 	%p37, %r1272, %r150;
	@%p37 bra 	$L__BB9_51;
	add.s32 	%r1273, %r2115, %r4;
	shl.b32 	%r1274, %r1273, 4;
	or.b32  	%r264, %r1274, 7;
	setp.gt.u32 	%p38, %r264, %r151;
	@%p38 bra 	$L__BB9_51;
	atom.global.add.u32 	%r1275, [match_count], 1;
	mul.wide.u32 	%rd86, %r1275, 4;
	add.s64 	%rd87, %rd4, %rd86;
	st.global.u32 	[%rd87], %r264;
$L__BB9_51:
	shr.u32 	%r1276, %r176, 14;
	cvt.u64.u32 	%rd88, %r1276;
	and.b64  	%rd89, %rd88, 12;
	add.s64 	%rd91, %rd42, %rd89;
	ld.const.u32 	%r1277, [%rd91];
	shl.b32 	%r1278, %r254, 1;
	or.b32  	%r265, %r1278, %r1277;
	shl.b32 	%r1279, %r255, 1;
	or.b32  	%r1280, %r1279, %r1277;
	and.b32  	%r1281, %r254, %r265;
	shl.b32 	%r1282, %r1281, 1;
	and.b32  	%r1283, %r1282, %r1280;
	and.b32  	%r266, %r1283, %r254;
	shl.b32 	%r1284, %r256, 1;
	or.b32  	%r1285, %r1284, %r1277;
	and.b32  	%r1286, %r255, %r266;
	shl.b32 	%r1287, %r1286, 1;
	and.b32  	%r1288, %r1287, %r1285;
	and.b32  	%r267, %r1288, %r255;
	shl.b32 	%r1289, %r257, 1;
	or.b32  	%r1290, %r1289, %r1277;
	and.b32  	%r1291, %r256, %r267;
	shl.b32 	%r1292, %r1291, 1;
	and.b32  	%r1293, %r1292, %r1290;
	and.b32  	%r268, %r1293, %r256;
	shl.b32 	%r1294, %r258, 1;
	or.b32  	%r1295, %r1294, %r1277;
	and.b32  	%r1296, %r257, %r268;
	shl.b32 	%r1297, %r1296, 1;
	and.b32  	%r1298, %r1297, %r1295;
	and.b32  	%r269, %r1298, %r257;
	shl.b32 	%r1299, %r259, 1;
	or.b32  	%r1300, %r1299, %r1277;
	and.b32  	%r1301, %r258, %r269;
	shl.b32 	%r1302, %r1301, 1;
	and.b32  	%r1303, %r1302, %r1300;
	and.b32  	%r270, %r1303, %r258;
	shl.b32 	%r1304, %r260, 1;
	or.b32  	%r1305, %r1304, %r1277;
	and.b32  	%r1306, %r259, %r270;
	shl.b32 	%r1307, %r1306, 1;
	and.b32  	%r1308, %r1307, %r1305;
	and.b32  	%r271, %r1308, %r259;
	shl.b32 	%r1309, %r261, 1;
	or.b32  	%r1310, %r1309, %r1277;
	and.b32  	%r1311, %r260, %r271;
	shl.b32 	%r1312, %r1311, 1;
	and.b32  	%r1313, %r1312, %r1310;
	and.b32  	%r272, %r1313, %r260;
	shl.b32 	%r1314, %r262, 1;
	or.b32  	%r1315, %r1314, %r1277;
	and.b32  	%r1316, %r261, %r272;
	shl.b32 	%r1317, %r1316, 1;
	and.b32  	%r1318, %r1317, %r1315;
	and.b32  	%r273, %r1318, %r261;
	shl.b32 	%r1319, %r263, 1;
	or.b32  	%r1320, %r1319, %r1277;
	and.b32  	%r1321, %r262, %r273;
	shl.b32 	%r1322, %r1321, 1;
	and.b32  	%r1323, %r1322, %r1320;
	and.b32  	%r274, %r1323, %r262;
	and.b32  	%r1324, %r149, %r274;
	setp.ne.s32 	%p39, %r1324, 0;
	@%p39 bra 	$L__BB9_55;
	ld.volatile.global.u32 	%r1325, [match_count];
	setp.ge.u32 	%p40, %r1325, %r150;
	@%p40 bra 	$L__BB9_55;
	add.s32 	%r1326, %r2115, %r4;
	shl.b32 	%r1327, %r1326, 4;
	or.b32  	%r275, %r1327, 8;
	setp.gt.u32 	%p41, %r275, %r151;
	@%p41 bra 	$L__BB9_55;
	atom.global.add.u32 	%r1328, [match_count], 1;
	mul.wide.u32 	%rd92, %r1328, 4;
	add.s64 	%rd93, %rd4, %rd92;
	st.global.u32 	[%rd93], %r275;
$L__BB9_55:
	shr.u32 	%r1329, %r176, 16;
	cvt.u64.u32 	%rd94, %r1329;
	and.b64  	%rd95, %rd94, 12;
	add.s64 	%rd97, %rd42, %rd95;
	ld.const.u32 	%r1330, [%rd97];
	shl.b32 	%r1331, %r265, 1;
	or.b32  	%r276, %r1331, %r1330;
	shl.b32 	%r1332, %r266, 1;
	or.b32  	%r1333, %r1332, %r1330;
	and.b32  	%r1334, %r265, %r276;
	shl.b32 	%r1335, %r1334, 1;
	and.b32  	%r1336, %r1335, %r1333;
	and.b32  	%r277, %r1336, %r265;
	shl.b32 	%r1337, %r267, 1;
	or.b32  	%r1338, %r1337, %r1330;
	and.b32  	%r1339, %r266, %r277;
	shl.b32 	%r1340, %r1339, 1;
	and.b32  	%r1341, %r1340, %r1338;
	and.b32  	%r278, %r1341, %r266;
	shl.b32 	%r1342, %r268, 1;
	or.b32  	%r1343, %r1342, %r1330;
	and.b32  	%r1344, %r267, %r278;
	shl.b32 	%r1345, %r1344, 1;
	and.b32  	%r1346, %r1345, %r1343;
	and.b32  	%r279, %r1346, %r267;
	shl.b32 	%r1347, %r269, 1;
	or.b32  	%r1348, %r1347, %r1330;
	and.b32  	%r1349, %r268, %r279;
	shl.b32 	%r1350, %r1349, 1;
	and.b32  	%r1351, %r1350, %r1348;
	and.b32  	%r280, %r1351, %r268;
	shl.b32 	%r1352, %r270, 1;
	or.b32  	%r1353, %r1352, %r1330;
	and.b32  	%r1354, %r269, %r280;
	shl.b32 	%r1355, %r1354, 1;
	and.b32  	%r1356, %r1355, %r1353;
	and.b32  	%r281, %r1356, %r269;
	shl.b32 	%r1357, %r271, 1;
	or.b32  	%r1358, %r1357, %r1330;
	and.b32  	%r1359, %r270, %r281;
	shl.b32 	%r1360, %r1359, 1;
	and.b32  	%r1361, %r1360, %r1358;
	and.b32  	%r282, %r1361, %r270;
	shl.b32 	%r1362, %r272, 1;
	or.b32  	%r1363, %r1362, %r1330;
	and.b32  	%r1364, %r271, %r282;
	shl.b32 	%r1365, %r1364, 1;
	and.b32  	%r1366, %r1365, %r1363;
	and.b32  	%r283, %r1366, %r271;
	shl.b32 	%r1367, %r273, 1;
	or.b32  	%r1368, %r1367, %r1330;
	and.b32  	%r1369, %r272, %r283;
	shl.b32 	%r1370, %r1369, 1;
	and.b32  	%r1371, %r1370, %r1368;
	and.b32  	%r284, %r1371, %r272;
	shl.b32 	%r1372, %r274, 1;
	or.b32  	%r1373, %r1372, %r1330;
	and.b32  	%r1374, %r273, %r284;
	shl.b32 	%r1375, %r1374, 1;
	and.b32  	%r1376, %r1375, %r1373;
	and.b32  	%r285, %r1376, %r273;
	and.b32  	%r1377, %r149, %r285;
	setp.ne.s32 	%p42, %r1377, 0;
	@%p42 bra 	$L__BB9_59;
	ld.volatile.global.u32 	%r1378, [match_count];
	setp.ge.u32 	%p43, %r1378, %r150;
	@%p43 bra 	$L__BB9_59;
	add.s32 	%r1379, %r2115, %r4;
	shl.b32 	%r1380, %r1379, 4;
	or.b32  	%r286, %r1380, 9;
	setp.gt.u32 	%p44, %r286, %r151;
	@%p44 bra 	$L__BB9_59;
	atom.global.add.u32 	%r1381, [match_count], 1;
	mul.wide.u32 	%rd98, %r1381, 4;
	add.s64 	%rd99, %rd4, %rd98;
	st.global.u32 	[%rd99], %r286;
$L__BB9_59:
	shr.u32 	%r1382, %r176, 18;
	cvt.u64.u32 	%rd100, %r1382;
	and.b64  	%rd101, %rd100, 12;
	add.s64 	%rd103, %rd42, %rd101;
	ld.const.u32 	%r1383, [%rd103];
	shl.b32 	%r1384, %r276, 1;
	or.b32  	%r287, %r1384, %r1383;
	shl.b32 	%r1385, %r277, 1;
	or.b32  	%r1386, %r1385, %r1383;
	and.b32  	%r1387, %r276, %r287;
	shl.b32 	%r1388, %r1387, 1;
	and.b32  	%r1389, %r1388, %r1386;
	and.b32  	%r288, %r1389, %r276;
	shl.b32 	%r1390, %r278, 1;
	or.b32  	%r1391, %r1390, %r1383;
	and.b32  	%r1392, %r277, %r288;
	shl.b32 	%r1393, %r1392, 1;
	and.b32  	%r1394, %r1393, %r1391;
	and.b32  	%r289, %r1394, %r277;
	shl.b32 	%r1395, %r279, 1;
	or.b32  	%r1396, %r1395, %r1383;
	and.b32  	%r1397, %r278, %r289;
	shl.b32 	%r1398, %r1397, 1;
	and.b32  	%r1399, %r1398, %r1396;
	and.b32  	%r290, %r1399, %r278;
	shl.b32 	%r1400, %r280, 1;
	or.b32  	%r1401, %r1400, %r1383;
	and.b32  	%r1402, %r279, %r290;
	shl.b32 	%r1403, %r1402, 1;
	and.b32  	%r1404, %r1403, %r1401;
	and.b32  	%r291, %r1404, %r279;
	shl.b32 	%r1405, %r281, 1;
	or.b32  	%r1406, %r1405, %r1383;
	and.b32  	%r1407, %r280, %r291;
	shl.b32 	%r1408, %r1407, 1;
	and.b32  	%r1409, %r1408, %r1406;
	and.b32  	%r292, %r1409, %r280;
	shl.b32 	%r1410, %r282, 1;
	or.b32  	%r1411, %r1410, %r1383;
	and.b32  	%r1412, %r281, %r292;
	shl.b32 	%r1413, %r1412, 1;
	and.b32  	%r1414, %r1413, %r1411;
	and.b32  	%r293, %r1414, %r281;
	shl.b32 	%r1415, %r283, 1;
	or.b32  	%r1416, %r1415, %r1383;
	and.b32  	%r1417, %r282, %r293;
	shl.b32 	%r1418, %r1417, 1;
	and.b32  	%r1419, %r1418, %r1416;
	and.b32  	%r294, %r1419, %r282;
	shl.b32 	%r1420, %r284, 1;
	or.b32  	%r1421, %r1420, %r1383;
	and.b32  	%r1422, %r283, %r294;
	shl.b32 	%r1423, %r1422, 1;
	and.b32  	%r1424, %r1423, %r1421;
	and.b32  	%r295, %r1424, %r283;
	shl.b32 	%r1425, %r285, 1;
	or.b32  	%r1426, %r1425, %r1383;
	and.b32  	%r1427, %r284, %r295;
	shl.b32 	%r1428, %r1427, 1;
	and.b32  	%r1429, %r1428, %r1426;
	and.b32  	%r296, %r1429, %r284;
	and.b32  	%r1430, %r149, %r296;
	setp.ne.s32 	%p45, %r1430, 0;
	@%p45 bra 	$L__BB9_63;
	ld.volatile.global.u32 	%r1431, [match_count];
	setp.ge.u32 	%p46, %r1431, %r150;
	@%p46 bra 	$L__BB9_63;
	add.s32 	%r1432, %r2115, %r4;
	shl.b32 	%r1433, %r1432, 4;
	or.b32  	%r297, %r1433, 10;
	setp.gt.u32 	%p47, %r297, %r151;
	@%p47 bra 	$L__BB9_63;
	atom.global.add.u32 	%r1434, [match_count], 1;
	mul.wide.u32 	%rd104, %r1434, 4;
	add.s64 	%rd105, %rd4, %rd104;
	st.global.u32 	[%rd105], %r297;
$L__BB9_63:
	shr.u32 	%r1435, %r176, 20;
	cvt.u64.u32 	%rd106, %r1435;
	and.b64  	%rd107, %rd106, 12;
	add.s64 	%rd109, %rd42, %rd107;
	ld.const.u32 	%r1436, [%rd109];
	shl.b32 	%r1437, %r287, 1;
	or.b32  	%r298, %r1437, %r1436;
	shl.b32 	%r1438, %r288, 1;
	or.b32  	%r1439, %r1438, %r1436;
	and.b32  	%r1440, %r287, %r298;
	shl.b32 	%r1441, %r1440, 1;
	and.b32  	%r1442, %r1441, %r1439;
	and.b32  	%r299, %r1442, %r287;
	shl.b32 	%r1443, %r289, 1;
	or.b32  	%r1444, %r1443, %r1436;
	and.b32  	%r1445, %r288, %r299;
	shl.b32 	%r1446, %r1445, 1;
	and.b32  	%r1447, %r1446, %r1444;
	and.b32  	%r300, %r1447, %r288;
	shl.b32 	%r1448, %r290, 1;
	or.b32  	%r1449, %r1448, %r1436;
	and.b32  	%r1450, %r289, %r300;
	shl.b32 	%r1451, %r1450, 1;
	and.b32  	%r1452, %r1451, %r1449;
	and.b32  	%r301, %r1452, %r289;
	shl.b32 	%r1453, %r291, 1;
	or.b32  	%r1454, %r1453, %r1436;
	and.b32  	%r1455, %r290, %r301;
	shl.b32 	%r1456, %r1455, 1;
	and.b32  	%r1457, %r1456, %r1454;
	and.b32  	%r302, %r1457, %r290;
	shl.b32 	%r1458, %r292, 1;
	or.b32  	%r1459, %r1458, %r1436;
	and.b32  	%r1460, %r291, %r302;
	shl.b32 	%r1461, %r1460, 1;
	and.b32  	%r1462, %r1461, %r1459;
	and.b32  	%r303, %r1462, %r291;
	shl.b32 	%r1463, %r293, 1;
	or.b32  	%r1464, %r1463, %r1436;
	and.b32  	%r1465, %r292, %r303;
	shl.b32 	%r1466, %r1465, 1;
	and.b32  	%r1467, %r1466, %r1464;
	and.b32  	%r304, %r1467, %r292;
	shl.b32 	%r1468, %r294, 1;
	or.b32  	%r1469, %r1468, %r1436;
	and.b32  	%r1470, %r293, %r304;
	shl.b32 	%r1471, %r1470, 1;
	and.b32  	%r1472, %r1471, %r1469;
	and.b32  	%r305, %r1472, %r293;
	shl.b32 	%r1473, %r295, 1;
	or.b32  	%r1474, %r1473, %r1436;
	and.b32  	%r1475, %r294, %r305;
	shl.b32 	%r1476, %r1475, 1;
	and.b32  	%r1477, %r1476, %r1474;
	and.b32  	%r306, %r1477, %r294;
	shl.b32 	%r1478, %r296, 1;
	or.b32  	%r1479, %r1478, %r1436;
	and.b32  	%r1480, %r295, %r306;
	shl.b32 	%r1481, %r1480, 1;
	and.b32  	%r1482, %r1481, %r1479;
	and.b32  	%r307, %r1482, %r295;
	and.b32  	%r1483, %r149, %r307;
	setp.ne.s32 	%p48, %r1483, 0;
	@%p48 bra 	$L__BB9_67;
	ld.volatile.global.u32 	%r1484, [match_count];
	setp.ge.u32 	%p49, %r1484, %r150;
	@%p49 bra 	$L__BB9_67;
	add.s32 	%r1485, %r2115, %r4;
	shl.b32 	%r1486, %r1485, 4;
	or.b32  	%r308, %r1486, 11;
	setp.gt.u32 	%p50, %r308, %r151;
	@%p50 bra 	$L__BB9_67;
	atom.global.add.u32 	%r1487, [match_count], 1;
	mul.wide.u32 	%rd110, %r1487, 4;
	add.s64 	%rd111, %rd4, %rd110;
	st.global.u32 	[%rd111], %r308;
$L__BB9_67:
	shr.u32 	%r1488, %r176, 22;
	cvt.u64.u32 	%rd112, %r1488;
	and.b64  	%rd113, %rd112, 12;
	add.s64 	%rd115, %rd42, %rd113;
	ld.const.u32 	%r1489, [%rd115];
	shl.b32 	%r1490, %r298, 1;
	or.b32  	%r309, %r1490, %r1489;
	shl.b32 	%r1491, %r299, 1;
	or.b32  	%r1492, %r1491, %r1489;
	and.b32  	%r1493, %r298, %r309;
	shl.b32 	%r1494, %r1493, 1;
	and.b32  	%r1495, %r1494, %r1492;
	and.b32  	%r310, %r1495, %r298;
	shl.b32 	%r1496, %r300, 1;
	or.b32  	%r1497, %r1496, %r1489;
	and.b32  	%r1498, %r299, %r310;
	shl.b32 	%r1499, %r1498, 1;
	and.b32  	%r1500, %r1499, %r1497;
	and.b32  	%r311, %r1500, %r299;
	shl.b32 	%r1501, %r301, 1;
	or.b32  	%r1502, %r1501, %r1489;
	and.b32  	%r1503, %r300, %r311;
	shl.b32 	%r1504, %r1503, 1;
	and.b32  	%r1505, %r1504, %r1502;
	and.b32  	%r312, %r1505, %r300;
	shl.b32 	%r1506, %r302, 1;
	or.b32  	%r1507, %r1506, %r1489;
	and.b32  	%r1508, %r301, %r312;
	shl.b32 	%r1509, %r1508, 1;
	and.b32  	%r1510, %r1509, %r1507;
	and.b32  	%r313, %r1510, %r301;
	shl.b32 	%r1511, %r303, 1;
	or.b32  	%r1512, %r1511, %r1489;
	and.b32  	%r1513, %r302, %r313;
	shl.b32 	%r1514, %r1513, 1;
	and.b32  	%r1515, %r1514, %r1512;
	and.b32  	%r314, %r1515, %r302;
	shl.b32 	%r1516, %r304, 1;
	or.b32  	%r1517, %r1516, %r1489;
	and.b32  	%r1518, %r303, %r314;
	shl.b32 	%r1519, %r1518, 1;
	and.b32  	%r1520, %r1519, %r1517;
	and.b32  	%r315, %r1520, %r303;
	shl.b32 	%r1521, %r305, 1;
	or.b32  	%r1522, %r1521, %r1489;
	and.b32  	%r1523, %r304, %r315;
	shl.b32 	%r1524, %r1523, 1;
	and.b32  	%r1525, %r1524, %r1522;
	and.b32  	%r316, %r1525, %r304;
	shl.b32 	%r1526, %r306, 1;
	or.b32  	%r1527, %r1526, %r1489;
	and.b32  	%r1528, %r305, %r316;
	shl.b32 	%r1529, %r1528, 1;
	and.b32  	%r1530, %r1529, %r1527;
	and.b32  	%r317, %r1530, %r305;
	shl.b32 	%r1531, %r307, 1;
	or.b32  	%r1532, %r1531, %r1489;
	and.b32  	%r1533, %r306, %r317;
	shl.b32 	%r1534, %r1533, 1;
	and.b32  	%r1535, %r1534, %r1532;
	and.b32  	%r318, %r1535, %r306;
	and.b32  	%r1536, %r149, %r318;
	setp.ne.s32 	%p51, %r1536, 0;
	@%p51 bra 	$L__BB9_71;
	ld.volatile.global.u32 	%r1537, [match_count];
	setp.ge.u32 	%p52, %r1537, %r150;
	@%p52 bra 	$L__BB9_71;
	add.s32 	%r1538, %r2115, %r4;
	shl.b32 	%r1539, %r1538, 4;
	or.b32  	%r319, %r1539, 12;
	setp.gt.u32 	%p53, %r319, %r151;
	@%p53 bra 	$L__BB9_71;
	atom.global.add.u32 	%r1540, [match_count], 1;
	mul.wide.u32 	%rd116, %r1540, 4;
	add.s64 	%rd117, %rd4, %rd116;
	st.global.u32 	[%rd117], %r319;
$L__BB9_71:
	shr.u32 	%r1541, %r176, 24;
	cvt.u64.u32 	%rd118, %r1541;
	and.b64  	%rd119, %rd118, 12;
	add.s64 	%rd121, %rd42, %rd119;
	ld.const.u32 	%r1542, [%rd121];
	shl.b32 	%r1543, %r309, 1;
	or.b32  	%r320, %r1543, %r1542;
	shl.b32 	%r1544, %r310, 1;
	or.b32  	%r1545, %r1544, %r1542;
	and.b32  	%r1546, %r309, %r320;
	shl.b32 	%r1547, %r1546, 1;
	and.b32  	%r1548, %r1547, %r1545;
	and.b32  	%r321, %r1548, %r309;
	shl.b32 	%r1549, %r311, 1;
	or.b32  	%r1550, %r1549, %r1542;
	and.b32  	%r1551, %r310, %r321;
	shl.b32 	%r1552, %r1551, 1;
	and.b32  	%r1553, %r1552, %r1550;
	and.b32  	%r322, %r1553, %r310;
	shl.b32 	%r1554, %r312, 1;
	or.b32  	%r1555, %r1554, %r1542;
	and.b32  	%r1556, %r311, %r322;
	shl.b32 	%r1557, %r1556, 1;
	and.b32  	%r1558, %r1557, %r1555;
	and.b32  	%r323, %r1558, %r311;
	shl.b32 	%r1559, %r313, 1;
	or.b32  	%r1560, %r1559, %r1542;
	and.b32  	%r1561, %r312, %r323;
	shl.b32 	%r1562, %r1561, 1;
	and.b32  	%r1563, %r1562, %r1560;
	and.b32  	%r324, %r1563, %r312;
	shl.b32 	%r1564, %r314, 1;
	or.b32  	%r1565, %r1564, %r1542;
	and.b32  	%r1566, %r313, %r324;
	shl.b32 	%r1567, %r1566, 1;
	and.b32  	%r1568, %r1567, %r1565;
	and.b32  	%r325, %r1568, %r313;
	shl.b32 	%r1569, %r315, 1;
	or.b32  	%r1570, %r1569, %r1542;
	and.b32  	%r1571, %r314, %r325;
	shl.b32 	%r1572, %r1571, 1;
	and.b32  	%r1573, %r1572, %r1570;
	and.b32  	%r326, %r1573, %r314;
	shl.b32 	%r1574, %r316, 1;
	or.b32  	%r1575, %r1574, %r1542;
	and.b32  	%r1576, %r315, %r326;
	shl.b32 	%r1577, %r1576, 1;
	and.b32  	%r1578, %r1577, %r1575;
	and.b32  	%r327, %r1578, %r315;
	shl.b32 	%r1579, %r317, 1;
	or.b32  	%r1580, %r1579, %r1542;
	and.b32  	%r1581, %r316, %r327;
	shl.b32 	%r1582, %r1581, 1;
	and.b32  	%r1583, %r1582, %r1580;
	and.b32  	%r328, %r1583, %r316;
	shl.b32 	%r1584, %r318, 1;
	or.b32  	%r1585, %r1584, %r1542;
	and.b32  	%r1586, %r317, %r328;
	shl.b32 	%r1587, %r1586, 1;
	and.b32  	%r1588, %r1587, %r1585;
	and.b32  	%r329, %r1588, %r317;
	and.b32  	%r1589, %r149, %r329;
	setp.ne.s32 	%p54, %r1589, 0;
	@%p54 bra 	$L__BB9_75;
	ld.volatile.global.u32 	%r1590, [match_count];
	setp.ge.u32 	%p55, %r1590, %r150;
	@%p55 bra 	$L__BB9_75;
	add.s32 	%r1591, %r2115, %r4;
	shl.b32 	%r1592, %r1591, 4;
	or.b32  	%r330, %r1592, 13;
	setp.gt.u32 	%p56, %r330, %r151;
	@%p56 bra 	$L__BB9_75;
	atom.global.add.u32 	%r1593, [match_count], 1;
	mul.wide.u32 	%rd122, %r1593, 4;
	add.s64 	%rd123, %rd4, %rd122;
	st.global.u32 	[%rd123], %r330;
$L__BB9_75:
	shr.u32 	%r1594, %r176, 26;
	cvt.u64.u32 	%rd124, %r1594;
	and.b64  	%rd125, %rd124, 12;
	add.s64 	%rd127, %rd42, %rd125;
	ld.const.u32 	%r1595, [%rd127];
	shl.b32 	%r1596, %r320, 1;
	or.b32  	%r331, %r1596, %r1595;
	shl.b32 	%r1597, %r321, 1;
	or.b32  	%r1598, %r1597, %r1595;
	and.b32  	%r1599, %r320, %r331;
	shl.b32 	%r1600, %r1599, 1;
	and.b32  	%r1601, %r1600, %r1598;
	and.b32  	%r332, %r1601, %r320;
	shl.b32 	%r1602, %r322, 1;
	or.b32  	%r1603, %r1602, %r1595;
	and.b32  	%r1604, %r321, %r332;
	shl.b32 	%r1605, %r1604, 1;
	and.b32  	%r1606, %r1605, %r1603;
	and.b32  	%r333, %r1606, %r321;
	shl.b32 	%r1607, %r323, 1;
	or.b32  	%r1608, %r1607, %r1595;
	and.b32  	%r1609, %r322, %r333;
	shl.b32 	%r1610, %r1609, 1;
	and.b32  	%r1611, %r1610, %r1608;
	and.b32  	%r334, %r1611, %r322;
	shl.b32 	%r1612, %r324, 1;
	or.b32  	%r1613, %r1612, %r1595;
	and.b32  	%r1614, %r323, %r334;
	shl.b32 	%r1615, %r1614, 1;
	and.b32  	%r1616, %r1615, %r1613;
	and.b32  	%r335, %r1616, %r323;
	shl.b32 	%r1617, %r325, 1;
	or.b32  	%r1618, %r1617, %r1595;
	and.b32  	%r1619, %r324, %r335;
	shl.b32 	%r1620, %r1619, 1;
	and.b32  	%r1621, %r1620, %r1618;
	and.b32  	%r336, %r1621, %r324;
	shl.b32 	%r1622, %r326, 1;
	or.b32  	%r1623, %r1622, %r1595;
	and.b32  	%r1624, %r325, %r336;
	shl.b32 	%r1625, %r1624, 1;
	and.b32  	%r1626, %r1625, %r1623;
	and.b32  	%r337, %r1626, %r325;
	shl.b32 	%r1627, %r327, 1;
	or.b32  	%r1628, %r1627, %r1595;
	and.b32  	%r1629, %r326, %r337;
	shl.b32 	%r1630, %r1629, 1;
	and.b32  	%r1631, %r1630, %r1628;
	and.b32  	%r338, %r1631, %r326;
	shl.b32 	%r1632, %r328, 1;
	or.b32  	%r1633, %r1632, %r1595;
	and.b32  	%r1634, %r327, %r338;
	shl.b32 	%r1635, %r1634, 1;
	and.b32  	%r1636, %r1635, %r1633;
	and.b32  	%r339, %r1636, %r327;
	shl.b32 	%r1637, %r329, 1;
	or.b32  	%r1638, %r1637, %r1595;
	and.b32  	%r1639, %r328, %r339;
	shl.b32 	%r1640, %r1639, 1;
	and.b32  	%r1641, %r1640, %r1638;
	and.b32  	%r340, %r1641, %r328;
	and.b32  	%r1642, %r149, %r340;
	setp.ne.s32 	%p57, %r1642, 0;
	@%p57 bra 	$L__BB9_79;
	ld.volatile.global.u32 	%r1643, [match_count];
	setp.ge.u32 	%p58, %r1643, %r150;
	@%p58 bra 	$L__BB9_79;
	add.s32 	%r1644, %r2115, %r4;
	shl.b32 	%r1645, %r1644, 4;
	or.b32  	%r341, %r1645, 14;
	setp.gt.u32 	%p59, %r341, %r151;
	@%p59 bra 	$L__BB9_79;
	atom.global.add.u32 	%r1646, [match_count], 1;
	mul.wide.u32 	%rd128, %r1646, 4;
	add.s64 	%rd129, %rd4, %rd128;
	st.global.u32 	[%rd129], %r341;
$L__BB9_79:
	shr.u32 	%r1647, %r176, 30;
	mul.wide.u32 	%rd130, %r1647, 4;
	add.s64 	%rd132, %rd42, %rd130;
	ld.const.u32 	%r1648, [%rd132];
	shl.b32 	%r1649, %r331, 1;
	or.b32  	%r2093, %r1649, %r1648;
	shl.b32 	%r1650, %r332, 1;
	or.b32  	%r1651, %r1650, %r1648;
	and.b32  	%r1652, %r331, %r2093;
	shl.b32 	%r1653, %r1652, 1;
	and.b32  	%r1654, %r1653, %r1651;
	and.b32  	%r2092, %r1654, %r331;
	shl.b32 	%r1655, %r333, 1;
	or.b32  	%r1656, %r1655, %r1648;
	and.b32  	%r1657, %r332, %r2092;
	shl.b32 	%r1658, %r1657, 1;
	and.b32  	%r1659, %r1658, %r1656;
	and.b32  	%r2091, %r1659, %r332;
	shl.b32 	%r1660, %r334, 1;
	or.b32  	%r1661, %r1660, %r1648;
	and.b32  	%r1662, %r333, %r2091;
	shl.b32 	%r1663, %r1662, 1;
	and.b32  	%r1664, %r1663, %r1661;
	and.b32  	%r2090, %r1664, %r333;
	shl.b32 	%r1665, %r335, 1;
	or.b32  	%r1666, %r1665, %r1648;
	and.b32  	%r1667, %r334, %r2090;
	shl.b32 	%r1668, %r1667, 1;
	and.b32  	%r1669, %r1668, %r1666;
	and.b32  	%r2089, %r1669, %r334;
	shl.b32 	%r1670, %r336, 1;
	or.b32  	%r1671, %r1670, %r1648;
	and.b32  	%r1672, %r335, %r2089;
	shl.b32 	%r1673, %r1672, 1;
	and.b32  	%r1674, %r1673, %r1671;
	and.b32  	%r2088, %r1674, %r335;
	shl.b32 	%r1675, %r337, 1;
	or.b32  	%r1676, %r1675, %r1648;
	and.b32  	%r1677, %r336, %r2088;
	shl.b32 	%r1678, %r1677, 1;
	and.b32  	%r1679, %r1678, %r1676;
	and.b32  	%r2087, %r1679, %r336;
	shl.b32 	%r1680, %r338, 1;
	or.b32  	%r1681, %r1680, %r1648;
	and.b32  	%r1682, %r337, %r2087;
	shl.b32 	%r1683, %r1682, 1;
	and.b32  	%r1684, %r1683, %r1681;
	and.b32  	%r2086, %r1684, %r337;
	shl.b32 	%r1685, %r339, 1;
	or.b32  	%r1686, %r1685, %r1648;
	and.b32  	%r1687, %r338, %r2086;
	shl.b32 	%r1688, %r1687, 1;
	and.b32  	%r1689, %r1688, %r1686;
	and.b32  	%r2085, %r1689, %r338;
	shl.b32 	%r1690, %r340, 1;
	or.b32  	%r1691, %r1690, %r1648;
	and.b32  	%r1692, %r339, %r2085;
	shl.b32 	%r1693, %r1692, 1;
	and.b32  	%r1694, %r1693, %r1691;
	and.b32  	%r2084, %r1694, %r339;
	and.b32  	%r1695, %r149, %r2084;
	setp.ne.s32 	%p60, %r1695, 0;
	@%p60 bra 	$L__BB9_83;
	ld.volatile.global.u32 	%r1696, [match_count];
	setp.ge.u32 	%p61, %r1696, %r150;
	@%p61 bra 	$L__BB9_83;
	add.s32 	%r1697, %r2115, %r4;
	shl.b32 	%r1698, %r1697, 4;
	or.b32  	%r352, %r1698, 15;
	setp.gt.u32 	%p62, %r352, %r151;
	@%p62 bra 	$L__BB9_83;
	atom.global.add.u32 	%r1699, [match_count], 1;
	mul.wide.u32 	%rd133, %r1699, 4;
	add.s64 	%rd134, %rd4, %rd133;
	st.global.u32 	[%rd134], %r352;
$L__BB9_83:
	add.s32 	%r2115, %r2115, 1;
	setp.eq.s32 	%p63, %r2115, 256;
	@%p63 bra 	$L__BB9_84;
	bra.uni 	$L__BB9_19;
$L__BB9_84:
	setp.eq.s32 	%p64, %r5, 1;
	mov.b32 	%r2151, 0;
	@%p64 bra 	$L__BB9_100;
	ld.const.u32 	%r162, [test_bit_32];
	ld.const.u32 	%r163, [max_match_count];
	ld.const.u32 	%r164, [character_count];
	ld.const.u64 	%rd135, [match];
	cvta.to.global.u64 	%rd5, %rd135;
	mov.b32 	%r2126, 0;
	mov.u64 	%rd140, mask_array_32;
	ld.const.u32 	%r1825, [overlapping_scodon_count];
	add.s32 	%r2151, %r1825, -1;
$L__BB9_86:
	mov.u32 	%r1702, %ntid.x;
	add.s32 	%r1703, %r1702, -1;
	setp.ne.s32 	%p65, %r2, %r1703;
	@%p65 bra 	$L__BB9_88;
	shl.b32 	%r1709, %r2126, 7;
	shl.b32 	%r1710, %r1, 15;
	add.s32 	%r1711, %r1710, %r1709;
	add.s32 	%r1712, %r1711, 32768;
	mul.wide.u32 	%rd136, %r1712, 4;
	add.s64 	%rd137, %rd3, %rd136;
	ld.global.u32 	%r2127, [%rd137];
	bra.uni 	$L__BB9_89;
$L__BB9_88:
	shl.b32 	%r1704, %r2, 2;
	mov.u32 	%r1705, scodon_header;
	add.s32 	%r1706, %r1705, %r1704;
	shl.b32 	%r1707, %r2126, 9;
	add.s32 	%r1708, %r1706, %r1707;
	ld.shared.u32 	%r2127, [%r1708+4];
$L__BB9_89:
	shl.b32 	%r1715, %r2126, 4;
	shl.b32 	%r1716, %r1, 19;
	shl.b32 	%r1717, %r2, 12;
	add.s32 	%r1718, %r1716, %r1717;
	add.s32 	%r1719, %r1718, %r1715;
	add.s32 	%r2129, %r1719, 4096;
	mov.b32 	%r2130, 4096;
	mov.b32 	%r2128, 0;
$L__BB9_90:
	shr.u32 	%r1720, %r2127, %r2128;
	shl.b32 	%r1721, %r1720, 2;
	cvt.u64.u32 	%rd138, %r1721;
	and.b64  	%rd139, %rd138, 12;
	add.s64 	%rd141, %rd140, %rd139;
	ld.const.u32 	%r1722, [%rd141];
	shl.b32 	%r1723, %r2093, 1;
	or.b32  	%r382, %r1723, %r1722;
	shl.b32 	%r1724, %r2092, 1;
	or.b32  	%r1725, %r1724, %r1722;
	and.b32  	%r1726, %r2093, %r382;
	shl.b32 	%r1727, %r1726, 1;
	and.b32  	%r1728, %r1727, %r1725;
	and.b32  	%r383, %r1728, %r2093;
	shl.b32 	%r1729, %r2091, 1;
	or.b32  	%r1730, %r1729, %r1722;
	and.b32  	%r1731, %r2092, %r383;
	shl.b32 	%r1732, %r1731, 1;
	and.b32  	%r1733, %r1732, %r1730;
	and.b32  	%r384, %r1733, %r2092;
	shl.b32 	%r1734, %r2090, 1;
	or.b32  	%r1735, %r1734, %r1722;
	and.b32  	%r1736, %r2091, %r384;
	shl.b32 	%r1737, %r1736, 1;
	and.b32  	%r1738, %r1737, %r1735;
	and.b32  	%r385, %r1738, %r2091;
	shl.b32 	%r1739, %r2089, 1;
	or.b32  	%r1740, %r1739, %r1722;
	and.b32  	%r1741, %r2090, %r385;
	shl.b32 	%r1742, %r1741, 1;
	and.b32  	%r1743, %r1742, %r1740;
	and.b32  	%r386, %r1743, %r2090;
	shl.b32 	%r1744, %r2088, 1;
	or.b32  	%r1745, %r1744, %r1722;
	and.b32  	%r1746, %r2089, %r386;
	shl.b32 	%r1747, %r1746, 1;
	and.b32  	%r1748, %r1747, %r1745;
	and.b32  	%r387, %r1748, %r2089;
	shl.b32 	%r1749, %r2087, 1;
	or.b32  	%r1750, %r1749, %r1722;
	and.b32  	%r1751, %r2088, %r387;
	shl.b32 	%r1752, %r1751, 1;
	and.b32  	%r1753, %r1752, %r1750;
	and.b32  	%r388, %r1753, %r2088;
	shl.b32 	%r1754, %r2086, 1;
	or.b32  	%r1755, %r1754, %r1722;
	and.b32  	%r1756, %r2087, %r388;
	shl.b32 	%r1757, %r1756, 1;
	and.b32  	%r1758, %r1757, %r1755;
	and.b32  	%r389, %r1758, %r2087;
	shl.b32 	%r1759, %r2085, 1;
	or.b32  	%r1760, %r1759, %r1722;
	and.b32  	%r1761, %r2086, %r389;
	shl.b32 	%r1762, %r1761, 1;
	and.b32  	%r1763, %r1762, %r1760;
	and.b32  	%r390, %r1763, %r2086;
	shl.b32 	%r1764, %r2084, 1;
	or.b32  	%r1765, %r1764, %r1722;
	and.b32  	%r1766, %r2085, %r390;
	shl.b32 	%r1767, %r1766, 1;
	and.b32  	%r1768, %r1767, %r1765;
	and.b32  	%r391, %r1768, %r2085;
	and.b32  	%r1769, %r162, %r391;
	setp.ne.s32 	%p66, %r1769, 0;
	@%p66 bra 	$L__BB9_94;
	ld.volatile.global.u32 	%r1770, [match_count];
	setp.ge.u32 	%p67, %r1770, %r163;
	@%p67 bra 	$L__BB9_94;
	setp.gt.u32 	%p68, %r2129, %r164;
	@%p68 bra 	$L__BB9_94;
	atom.global.add.u32 	%r1771, [match_count], 1;
	mul.wide.u32 	%rd142, %r1771, 4;
	add.s64 	%rd143, %rd5, %rd142;
	st.global.u32 	[%rd143], %r2129;
$L__BB9_94:
	add.s32 	%r1772, %r2128, 2;
	shr.u32 	%r1773, %r2127, %r1772;
	shl.b32 	%r1774, %r1773, 2;
	cvt.u64.u32 	%rd144, %r1774;
	and.b64  	%rd145, %rd144, 12;
	add.s64 	%rd147, %rd140, %rd145;
	ld.const.u32 	%r1775, [%rd147];
	shl.b32 	%r1776, %r382, 1;
	or.b32  	%r2093, %r1776, %r1775;
	shl.b32 	%r1777, %r383, 1;
	or.b32  	%r1778, %r1777, %r1775;
	and.b32  	%r1779, %r382, %r2093;
	shl.b32 	%r1780, %r1779, 1;
	and.b32  	%r1781, %r1780, %r1778;
	and.b32  	%r2092, %r1781, %r382;
	shl.b32 	%r1782, %r384, 1;
	or.b32  	%r1783, %r1782, %r1775;
	and.b32  	%r1784, %r383, %r2092;
	shl.b32 	%r1785, %r1784, 1;
	and.b32  	%r1786, %r1785, %r1783;
	and.b32  	%r2091, %r1786, %r383;
	shl.b32 	%r1787, %r385, 1;
	or.b32  	%r1788, %r1787, %r1775;
	and.b32  	%r1789, %r384, %r2091;
	shl.b32 	%r1790, %r1789, 1;
	and.b32  	%r1791, %r1790, %r1788;
	and.b32  	%r2090, %r1791, %r384;
	shl.b32 	%r1792, %r386, 1;
	or.b32  	%r1793, %r1792, %r1775;
	and.b32  	%r1794, %r385, %r2090;
	shl.b32 	%r1795, %r1794, 1;
	and.b32  	%r1796, %r1795, %r1793;
	and.b32  	%r2089, %r1796, %r385;
	shl.b32 	%r1797, %r387, 1;
	or.b32  	%r1798, %r1797, %r1775;
	and.b32  	%r1799, %r386, %r2089;
	shl.b32 	%r1800, %r1799, 1;
	and.b32  	%r1801, %r1800, %r1798;
	and.b32  	%r2088, %r1801, %r386;
	shl.b32 	%r1802, %r388, 1;
	or.b32  	%r1803, %r1802, %r1775;
	and.b32  	%r1804, %r387, %r2088;
	shl.b32 	%r1805, %r1804, 1;
	and.b32  	%r1806, %r1805, %r1803;
	and.b32  	%r2087, %r1806, %r387;
	shl.b32 	%r1807, %r389, 1;
	or.b32  	%r1808, %r1807, %r1775;
	and.b32  	%r1809, %r388, %r2087;
	shl.b32 	%r1810, %r1809, 1;
	and.b32  	%r1811, %r1810, %r1808;
	and.b32  	%r2086, %r1811, %r388;
	shl.b32 	%r1812, %r390, 1;
	or.b32  	%r1813, %r1812, %r1775;
	and.b32  	%r1814, %r389, %r2086;
	shl.b32 	%r1815, %r1814, 1;
	and.b32  	%r1816, %r1815, %r1813;
	and.b32  	%r2085, %r1816, %r389;
	shl.b32 	%r1817, %r391, 1;
	or.b32  	%r1818, %r1817, %r1775;
	and.b32  	%r1819, %r390, %r2085;
	shl.b32 	%r1820, %r1819, 1;
	and.b32  	%r1821, %r1820, %r1818;
	and.b32  	%r2084, %r1821, %r390;
	and.b32  	%r1822, %r162, %r2084;
	setp.ne.s32 	%p69, %r1822, 0;
	@%p69 bra 	$L__BB9_98;
	ld.volatile.global.u32 	%r1823, [match_count];
	setp.ge.u32 	%p70, %r1823, %r163;
	@%p70 bra 	$L__BB9_98;
	add.s32 	%r402, %r2129, 1;
	setp.gt.u32 	%p71, %r402, %r164;
	@%p71 bra 	$L__BB9_98;
	atom.global.add.u32 	%r1824, [match_count], 1;
	mul.wide.u32 	%rd148, %r1824, 4;
	add.s64 	%rd149, %rd5, %rd148;
	st.global.u32 	[%rd149], %r402;
$L__BB9_98:
	add.s32 	%r2130, %r2130, 2;
	add.s32 	%r2129, %r2129, 2;
	add.s32 	%r2128, %r2128, 4;
	setp.ne.s32 	%p72, %r2130, 4112;
	@%p72 bra 	$L__BB9_90;
	add.s32 	%r2126, %r2126, 1;
	setp.ne.s32 	%p73, %r2126, %r2151;
	@%p73 bra 	$L__BB9_86;
$L__BB9_100:
	mov.u32 	%r1826, %ntid.x;
	add.s32 	%r1827, %r1826, -1;
	setp.ne.s32 	%p74, %r2, %r1827;
	@%p74 bra 	$L__BB9_102;
	shl.b32 	%r1833, %r1, 15;
	shl.b32 	%r1834, %r2151, 7;
	add.s32 	%r1835, %r1833, %r1834;
	add.s32 	%r1836, %r1835, 32768;
	mul.wide.u32 	%rd150, %r1836, 4;
	add.s64 	%rd151, %rd3, %rd150;
	ld.global.u32 	%r2152, [%rd151];
	bra.uni 	$L__BB9_103;
$L__BB9_102:
	shl.b32 	%r1828, %r2151, 9;
	mov.u32 	%r1829, scodon_header;
	add.s32 	%r1830, %r1829, %r1828;
	shl.b32 	%r1831, %r2, 2;
	add.s32 	%r1832, %r1830, %r1831;
	ld.shared.u32 	%r2152, [%r1832+4];
$L__BB9_103:
	setp.eq.s32 	%p75, %r54, %r55;
	@%p75 bra 	$L__BB9_120;
	ld.const.u32 	%r422, [test_bit_32];
	ld.const.u32 	%r423, [max_match_count];
	add.s32 	%r1838, %r4, %r2151;
	add.s32 	%r424, %r1838, 256;
	ld.const.u32 	%r425, [character_count];
	ld.const.u64 	%rd152, [match];
	cvta.to.global.u64 	%rd6, %rd152;
	sub.s32 	%r1839, %r54, %r55;
	max.u32 	%r426, %r1839, 1;
	setp.lt.u32 	%p76, %r1839, 2;
	mov.b32 	%r2176, 0;
	@%p76 bra 	$L__BB9_115;
	and.b32  	%r2176, %r426, -2;
	neg.s32 	%r2155, %r2176;
	shl.b32 	%r1841, %r1, 19;
	shl.b32 	%r1842, %r2, 12;
	add.s32 	%r1843, %r1841, %r1842;
	shl.b32 	%r1844, %r2151, 4;
	add.s32 	%r1845, %r1843, %r1844;
	add.s32 	%r2154, %r1845, 4096;
	mov.b32 	%r2153, 0;
	mov.u64 	%rd155, mask_array_32;
$L__BB9_106:
	shr.u32 	%r1846, %r2152, %r2153;
	shl.b32 	%r1847, %r1846, 2;
	cvt.u64.u32 	%rd153, %r1847;
	and.b64  	%rd154, %rd153, 12;
	add.s64 	%rd156, %rd155, %rd154;
	ld.const.u32 	%r1848, [%rd156];
	shl.b32 	%r1849, %r2093, 1;
	or.b32  	%r443, %r1849, %r1848;
	shl.b32 	%r1850, %r2092, 1;
	or.b32  	%r1851, %r1850, %r1848;
	and.b32  	%r1852, %r2093, %r443;
	shl.b32 	%r1853, %r1852, 1;
	and.b32  	%r1854, %r1853, %r1851;
	and.b32  	%r444, %r1854, %r2093;
	shl.b32 	%r1855, %r2091, 1;
	or.b32  	%r1856, %r1855, %r1848;
	and.b32  	%r1857, %r2092, %r444;
	shl.b32 	%r1858, %r1857, 1;
	and.b32  	%r1859, %r1858, %r1856;
	and.b32  	%r445, %r1859, %r2092;
	shl.b32 	%r1860, %r2090, 1;
	or.b32  	%r1861, %r1860, %r1848;
	and.b32  	%r1862, %r2091, %r445;
	shl.b32 	%r1863, %r1862, 1;
	and.b32  	%r1864, %r1863, %r1861;
	and.b32  	%r446, %r1864, %r2091;
	shl.b32 	%r1865, %r2089, 1;
	or.b32  	%r1866, %r1865, %r1848;
	and.b32  	%r1867, %r2090, %r446;
	shl.b32 	%r1868, %r1867, 1;
	and.b32  	%r1869, %r1868, %r1866;
	and.b32  	%r447, %r1869, %r2090;
	shl.b32 	%r1870, %r2088, 1;
	or.b32  	%r1871, %r1870, %r1848;
	and.b32  	%r1872, %r2089, %r447;
	shl.b32 	%r1873, %r1872, 1;
	and.b32  	%r1874, %r1873, %r1871;
	and.b32  	%r448, %r1874, %r2089;
	shl.b32 	%r1875, %r2087, 1;
	or.b32  	%r1876, %r1875, %r1848;
	and.b32  	%r1877, %r2088, %r448;
	shl.b32 	%r1878, %r1877, 1;
	and.b32  	%r1879, %r1878, %r1876;
	and.b32  	%r449, %r1879, %r2088;
	shl.b32 	%r1880, %r2086, 1;
	or.b32  	%r1881, %r1880, %r1848;
	and.b32  	%r1882, %r2087, %r449;
	shl.b32 	%r1883, %r1882, 1;
	and.b32  	%r1884, %r1883, %r1881;
	and.b32  	%r450, %r1884, %r2087;
	shl.b32 	%r1885, %r2085, 1;
	or.b32  	%r1886, %r1885, %r1848;
	and.b32  	%r1887, %r2086, %r450;
	shl.b32 	%r1888, %r1887, 1;
	and.b32  	%r1889, %r1888, %r1886;
	and.b32  	%r451, %r1889, %r2086;
	shl.b32 	%r1890, %r2084, 1;
	or.b32  	%r1891, %r1890, %r1848;
	and.b32  	%r1892, %r2085, %r451;
	shl.b32 	%r1893, %r1892, 1;
	and.b32  	%r1894, %r1893, %r1891;
	and.b32  	%r452, %r1894, %r2085;
	and.b32  	%r1895, %r422, %r452;
	setp.ne.s32 	%p77, %r1895, 0;
	@%p77 bra 	$L__BB9_110;
	ld.volatile.global.u32 	%r1896, [match_count];
	setp.ge.u32 	%p78, %r1896, %r423;
	@%p78 bra 	$L__BB9_110;
	setp.gt.u32 	%p79, %r2154, %r425;
	@%p79 bra 	$L__BB9_110;
	atom.global.add.u32 	%r1897, [match_count], 1;
	mul.wide.u32 	%rd157, %r1897, 4;
	add.s64 	%rd158, %rd6, %rd157;
	st.global.u32 	[%rd158], %r2154;
$L__BB9_110:
	add.s32 	%r1898, %r2153, 2;
	shr.u32 	%r1899, %r2152, %r1898;
	shl.b32 	%r1900, %r1899, 2;
	cvt.u64.u32 	%rd159, %r1900;
	and.b64  	%rd160, %rd159, 12;
	add.s64 	%rd162, %rd155, %rd160;
	ld.const.u32 	%r1901, [%rd162];
	shl.b32 	%r1902, %r443, 1;
	or.b32  	%r2093, %r1902, %r1901;
	shl.b32 	%r1903, %r444, 1;
	or.b32  	%r1904, %r1903, %r1901;
	and.b32  	%r1905, %r443, %r2093;
	shl.b32 	%r1906, %r1905, 1;
	and.b32  	%r1907, %r1906, %r1904;
	and.b32  	%r2092, %r1907, %r443;
	shl.b32 	%r1908, %r445, 1;
	or.b32  	%r1909, %r1908, %r1901;
	and.b32  	%r1910, %r444, %r2092;
	shl.b32 	%r1911, %r1910, 1;
	and.b32  	%r1912, %r1911, %r1909;
	and.b32  	%r2091, %r1912, %r444;
	shl.b32 	%r1913, %r446, 1;
	or.b32  	%r1914, %r1913, %r1901;
	and.b32  	%r1915, %r445, %r2091;
	shl.b32 	%r1916, %r1915, 1;
	and.b32  	%r1917, %r1916, %r1914;
	and.b32  	%r2090, %r1917, %r445;
	shl.b32 	%r1918, %r447, 1;
	or.b32  	%r1919, %r1918, %r1901;
	and.b32  	%r1920, %r446, %r2090;
	shl.b32 	%r1921, %r1920, 1;
	and.b32  	%r1922, %r1921, %r1919;
	and.b32  	%r2089, %r1922, %r446;
	shl.b32 	%r1923, %r448, 1;
	or.b32  	%r1924, %r1923, %r1901;
	and.b32  	%r1925, %r447, %r2089;
	shl.b32 	%r1926, %r1925, 1;
	and.b32  	%r1927, %r1926, %r1924;
	and.b32  	%r2088, %r1927, %r447;
	shl.b32 	%r1928, %r449, 1;
	or.b32  	%r1929, %r1928, %r1901;
	and.b32  	%r1930, %r448, %r2088;
	shl.b32 	%r1931, %r1930, 1;
	and.b32  	%r1932, %r1931, %r1929;
	and.b32  	%r2087, %r1932, %r448;
	shl.b32 	%r1933, %r450, 1;
	or.b32  	%r1934, %r1933, %r1901;
	and.b32  	%r1935, %r449, %r2087;
	shl.b32 	%r1936, %r1935, 1;
	and.b32  	%r1937, %r1936, %r1934;
	and.b32  	%r2086, %r1937, %r449;
	shl.b32 	%r1938, %r451, 1;
	or.b32  	%r1939, %r1938, %r1901;
	and.b32  	%r1940, %r450, %r2086;
	shl.b32 	%r1941, %r1940, 1;
	and.b32  	%r1942, %r1941, %r1939;
	and.b32  	%r2085, %r1942, %r450;
	shl.b32 	%r1943, %r452, 1;
	or.b32  	%r1944, %r1943, %r1901;
	and.b32  	%r1945, %r451, %r2085;
	shl.b32 	%r1946, %r1945, 1;
	and.b32  	%r1947, %r1946, %r1944;
	and.b32  	%r2084, %r1947, %r451;
	and.b32  	%r1948, %r422, %r2084;
	setp.ne.s32 	%p80, %r1948, 0;
	@%p80 bra 	$L__BB9_114;
	ld.volatile.global.u32 	%r1949, [match_count];
	setp.ge.u32 	%p81, %r1949, %r423;
	@%p81 bra 	$L__BB9_114;
	add.s32 	%r463, %r2154, 1;
	setp.gt.u32 	%p82, %r463, %r425;
	@%p82 bra 	$L__BB9_114;
	atom.global.add.u32 	%r1950, [match_count], 1;
	mul.wide.u32 	%rd163, %r1950, 4;
	add.s64 	%rd164, %rd6, %rd163;
	st.global.u32 	[%rd164], %r463;
$L__BB9_114:
	add.s32 	%r2155, %r2155, 2;
	add.s32 	%r2154, %r2154, 2;
	add.s32 	%r2153, %r2153, 4;
	setp.ne.s32 	%p83, %r2155, 0;
	@%p83 bra 	$L__BB9_106;
$L__BB9_115:
	and.b32  	%r1951, %r426, 1;
	setp.eq.b32 	%p84, %r1951, 1;
	not.pred 	%p85, %p84;
	@%p85 bra 	$L__BB9_120;
	shl.b32 	%r1952, %r2176, 1;
	shr.u32 	%r1953, %r2152, %r1952;
	shl.b32 	%r1954, %r1953, 2;
	cvt.u64.u32 	%rd165, %r1954;
	and.b64  	%rd166, %rd165, 12;
	mov.u64 	%rd167, mask_array_32;
	add.s64 	%rd168, %rd167, %rd166;
	ld.const.u32 	%r1955, [%rd168];
	shl.b32 	%r1956, %r2093, 1;
	or.b32  	%r1957, %r1956, %r1955;
	shl.b32 	%r1958, %r2092, 1;
	or.b32  	%r1959, %r1958, %r1955;
	and.b32  	%r1960, %r2093, %r1957;
	shl.b32 	%r1961, %r1960, 1;
	and.b32  	%r1962, %r1961, %r1959;
	and.b32  	%r1963, %r1962, %r2093;
	shl.b32 	%r1964, %r2091, 1;
	or.b32  	%r1965, %r1964, %r1955;
	and.b32  	%r1966, %r2092, %r1963;
	shl.b32 	%r1967, %r1966, 1;
	and.b32  	%r1968, %r1967, %r1965;
	and.b32  	%r1969, %r1968, %r2092;
	shl.b32 	%r1970, %r2090, 1;
	or.b32  	%r1971, %r1970, %r1955;
	and.b32  	%r1972, %r2091, %r1969;
	shl.b32 	%r1973, %r1972, 1;
	and.b32  	%r1974, %r1973, %r1971;
	and.b32  	%r1975, %r1974, %r2091;
	shl.b32 	%r1976, %r2089, 1;
	or.b32  	%r1977, %r1976, %r1955;
	and.b32  	%r1978, %r2090, %r1975;
	shl.b32 	%r1979, %r1978, 1;
	and.b32  	%r1980, %r1979, %r1977;
	and.b32  	%r1981, %r1980, %r2090;
	shl.b32 	%r1982, %r2088, 1;
	or.b32  	%r1983, %r1982, %r1955;
	and.b32  	%r1984, %r2089, %r1981;
	shl.b32 	%r1985, %r1984, 1;
	and.b32  	%r1986, %r1985, %r1983;
	and.b32  	%r1987, %r1986, %r2089;
	shl.b32 	%r1988, %r2087, 1;
	or.b32  	%r1989, %r1988, %r1955;
	and.b32  	%r1990, %r2088, %r1987;
	shl.b32 	%r1991, %r1990, 1;
	and.b32  	%r1992, %r1991, %r1989;
	and.b32  	%r1993, %r1992, %r2088;
	shl.b32 	%r1994, %r2086, 1;
	or.b32  	%r1995, %r1994, %r1955;
	and.b32  	%r1996, %r2087, %r1993;
	shl.b32 	%r1997, %r1996, 1;
	and.b32  	%r1998, %r1997, %r1995;
	and.b32  	%r1999, %r1998, %r2087;
	shl.b32 	%r2000, %r2085, 1;
	or.b32  	%r2001, %r2000, %r1955;
	and.b32  	%r2002, %r2086, %r1999;
	shl.b32 	%r2003, %r2002, 1;
	and.b32  	%r2004, %r2003, %r2001;
	and.b32  	%r2005, %r2004, %r2086;
	shl.b32 	%r2006, %r2084, 1;
	or.b32  	%r2007, %r2006, %r1955;
	and.b32  	%r2008, %r2085, %r2005;
	shl.b32 	%r2009, %r2008, 1;
	and.b32  	%r2010, %r2009, %r2007;
	and.b32  	%r2011, %r2010, %r2085;
	and.b32  	%r2012, %r422, %r2011;
	setp.ne.s32 	%p86, %r2012, 0;
	@%p86 bra 	$L__BB9_120;
	ld.volatile.global.u32 	%r2013, [match_count];
	setp.ge.u32 	%p87, %r2013, %r423;
	@%p87 bra 	$L__BB9_120;
	shl.b32 	%r2014, %r424, 4;
	add.s32 	%r478, %r2176, %r2014;
	setp.gt.u32 	%p88, %r478, %r425;
	@%p88 bra 	$L__BB9_120;
	atom.global.add.u32 	%r2015, [match_count], 1;
	mul.wide.u32 	%rd169, %r2015, 4;
	add.s64 	%rd170, %rd6, %rd169;
	st.global.u32 	[%rd170], %r478;
$L__BB9_120:
	ret;

}
	// .globl	_Z13agrepKernel64ILj0EEvv
.visible .entry _Z13agrepKernel64ILj0EEvv()
{
	.reg .pred 	%p<141>;
	.reg .b32 	%r<405>;
	.reg .b64 	%rd<637>;

	mov.u32 	%r1, %ctaid.x;
	shl.b32 	%r2, %r1, 15;
	mov.u32 	%r3, %tid.x;
	or.b32  	%r4, %r2, %r3;
	ld.const.u32 	%r5, [overlapping_scodon_count];
	setp.eq.s32 	%p1, %r5, 1;
	mov.b32 	%r390, 0;
	mov.b64 	%rd626, -1;
	ld.const.u64 	%rd1, [scodon];
	@%p1 bra 	$L__BB10_3;
	cvta.to.global.u64 	%rd2, %rd1;
	add.s32 	%r390, %r5, -1;
	neg.s32 	%r376, %r5;
	shl.b32 	%r135, %r3, 2;
	mov.u32 	%r136, scodon_header;
	add.s32 	%r377, %r136, %r135;
	mov.b64 	%rd626, -1;
	mov.u64 	%rd80, mask_array_64;
	mov.u32 	%r375, %r4;
$L__BB10_2:
	mul.wide.u32 	%rd76, %r375, 4;
	add.s64 	%rd77, %rd2, %rd76;
	ld.global.u32 	%r137, [%rd77];
	shl.b32 	%r138, %r137, 3;
	cvt.u64.u32 	%rd78, %r138;
	and.b64  	%rd79, %rd78, 24;
	add.s64 	%rd81, %rd80, %rd79;
	ld.const.u64 	%rd82, [%rd81];
	shl.b32 	%r139, %r137, 1;
	cvt.u64.u32 	%rd83, %r139;
	and.b64  	%rd84, %rd83, 24;
	add.s64 	%rd85, %rd80, %rd84;
	ld.const.u64 	%rd86, [%rd85];
	shl.b64 	%rd87, %rd626, 2;
	shl.b64 	%rd88, %rd82, 1;
	or.b64  	%rd89, %rd87, %rd88;
	or.b64  	%rd90, %rd86, %rd89;
	shr.u32 	%r140, %r137, 1;
	cvt.u64.u32 	%rd91, %r140;
	and.b64  	%rd92, %rd91, 24;
	add.s64 	%rd93, %rd80, %rd92;
	ld.const.u64 	%rd94, [%rd93];
	shr.u32 	%r141, %r137, 3;
	cvt.u64.u32 	%rd95, %r141;
	and.b64  	%rd96, %rd95, 24;
	add.s64 	%rd97, %rd80, %rd96;
	ld.const.u64 	%rd98, [%rd97];
	shl.b64 	%rd99, %rd90, 2;
	shl.b64 	%rd100, %rd94, 1;
	or.b64  	%rd101, %rd99, %rd100;
	or.b64  	%rd102, %rd98, %rd101;
	shr.u32 	%r142, %r137, 5;
	cvt.u64.u32 	%rd103, %r142;
	and.b64  	%rd104, %rd103, 24;
	add.s64 	%rd105, %rd80, %rd104;
	ld.const.u64 	%rd106, [%rd105];
	shr.u32 	%r143, %r137, 7;
	cvt.u64.u32 	%rd107, %r143;
	and.b64  	%rd108, %rd107, 24;
	add.s64 	%rd109, %rd80, %rd108;
	ld.const.u64 	%rd110, [%rd109];
	shl.b64 	%rd111, %rd102, 2;
	shl.b64 	%rd112, %rd106, 1;
	or.b64  	%rd113, %rd111, %rd112;
	or.b64  	%rd114, %rd110, %rd113;
	shr.u32 	%r144, %r137, 9;
	cvt.u64.u32 	%rd115, %r144;
	and.b64  	%rd116, %rd115, 24;
	add.s64 	%rd117, %rd80, %rd116;
	ld.const.u64 	%rd118, [%rd117];
	shr.u32 	%r145, %r137, 11;
	cvt.u64.u32 	%rd119, %r145;
	and.b64  	%rd120, %rd119, 24;
	add.s64 	%rd121, %rd80, %rd120;
	ld.const.u64 	%rd122, [%rd121];
	shl.b64 	%rd123, %rd114, 2;
	shl.b64 	%rd124, %rd118, 1;
	or.b64  	%rd125, %rd123, %rd124;
	or.b64  	%rd126, %rd122, %rd125;
	shr.u32 	%r146, %r137, 13;
	cvt.u64.u32 	%rd127, %r146;
	and.b64  	%rd128, %rd127, 24;
	add.s64 	%rd129, %rd80, %rd128;
	ld.const.u64 	%rd130, [%rd129];
	shr.u32 	%r147, %r137, 15;
	cvt.u64.u32 	%rd131, %r147;
	and.b64  	%rd132, %rd131, 24;
	add.s64 	%rd133, %rd80, %rd132;
	ld.const.u64 	%rd134, [%rd133];
	shl.b64 	%rd135, %rd126, 2;
	shl.b64 	%rd136, %rd130, 1;
	or.b64  	%rd137, %rd135, %rd136;
	or.b64  	%rd138, %rd134, %rd137;
	shr.u32 	%r148, %r137, 17;
	cvt.u64.u32 	%rd139, %r148;
	and.b64  	%rd140, %rd139, 24;
	add.s64 	%rd141, %rd80, %rd140;
	ld.const.u64 	%rd142, [%rd141];
	shr.u32 	%r149, %r137, 19;
	cvt.u64.u32 	%rd143, %r149;
	and.b64  	%rd144, %rd143, 24;
	add.s64 	%rd145, %rd80, %rd144;
	ld.const.u64 	%rd146, [%rd145];
	shl.b64 	%rd147, %rd138, 2;
	shl.b64 	%rd148, %rd142, 1;
	or.b64  	%rd149, %rd147, %rd148;
	or.b64  	%rd150, %rd146, %rd149;
	shr.u32 	%r150, %r137, 21;
	cvt.u64.u32 	%rd151, %r150;
	and.b64  	%rd152, %rd151, 24;
	add.s64 	%rd153, %rd80, %rd152;
	ld.const.u64 	%rd154, [%rd153];
	shr.u32 	%r151, %r137, 23;
	cvt.u64.u32 	%rd155, %r151;
	and.b64  	%rd156, %rd155, 24;
	add.s64 	%rd157, %rd80, %rd156;
	ld.const.u64 	%rd158, [%rd157];
	shl.b64 	%rd159, %rd150, 2;
	shl.b64 	%rd160, %rd154, 1;
	or.b64  	%rd161, %rd159, %rd160;
	or.b64  	%rd162, %rd158, %rd161;
	shr.u32 	%r152, %r137, 25;
	cvt.u64.u32 	%rd163, %r152;
	and.b64  	%rd164, %rd163, 24;
	add.s64 	%rd165, %rd80, %rd164;
	ld.const.u64 	%rd166, [%rd165];
	shr.u32 	%r153, %r137, 30;
	mul.wide.u32 	%rd167, %r153, 8;
	add.s64 	%rd168, %rd80, %rd167;
	ld.const.u64 	%rd169, [%rd168];
	shl.b64 	%rd170, %rd162, 2;
	shl.b64 	%rd171, %rd166, 1;
	or.b64  	%rd172, %rd170, %rd171;
	or.b64  	%rd626, %rd169, %rd172;
	st.shared.u32 	[%r377], %r137;
	add.s32 	%r377, %r377, 512;
	add.s32 	%r376, %r376, 1;
	add.s32 	%r375, %r375, 128;
	setp.ne.s32 	%p2, %r376, -1;
	@%p2 bra 	$L__BB10_2;
$L__BB10_3:
	cvta.to.global.u64 	%rd6, %rd1;
	shl.b32 	%r155, %r390, 7;
	add.s32 	%r388, %r155, %r4;
	mul.wide.u32 	%rd173, %r388, 4;
	add.s64 	%rd174, %rd6, %rd173;
	ld.global.u32 	%r17, [%rd174];
	ld.const.u32 	%r156, [overlapping_character_count];
	add.s32 	%r18, %r156, 16;
	shl.b32 	%r19, %r5, 4;
	setp.eq.s32 	%p3, %r18, %r19;
	mov.b32 	%r382, 0;
	@%p3 bra 	$L__BB10_15;
	sub.s32 	%r158, %r18, %r19;
	max.u32 	%r382, %r158, 1;
	and.b32  	%r21, %r382, 7;
	setp.lt.u32 	%p4, %r158, 8;
	mov.b32 	%r379, 0;
	@%p4 bra 	$L__BB10_7;
	and.b32  	%r379, %r382, -8;
	neg.s32 	%r384, %r379;
	mov.b32 	%r383, 8;
	mov.u64 	%rd178, mask_array_64;
$L__BB10_6:
	.pragma "nounroll";
	add.s32 	%r160, %r383, -8;
	shr.u32 	%r161, %r17, %r160;
	shl.b32 	%r162, %r161, 3;
	cvt.u64.u32 	%rd176, %r162;
	and.b64  	%rd177, %rd176, 24;
	add.s64 	%rd179, %rd178, %rd177;
	ld.const.u64 	%rd180, [%rd179];
	add.s32 	%r163, %r383, -6;
	shr.u32 	%r164, %r17, %r163;
	shl.b32 	%r165, %r164, 3;
	cvt.u64.u32 	%rd181, %r165;
	and.b64  	%rd182, %rd181, 24;
	add.s64 	%rd183, %rd178, %rd182;
	ld.const.u64 	%rd184, [%rd183];
	shl.b64 	%rd185, %rd626, 2;
	shl.b64 	%rd186, %rd180, 1;
	or.b64  	%rd187, %rd185, %rd186;
	or.b64  	%rd188, %rd184, %rd187;
	add.s32 	%r166, %r383, -4;
	shr.u32 	%r167, %r17, %r166;
	shl.b32 	%r168, %r167, 3;
	cvt.u64.u32 	%rd189, %r168;
	and.b64  	%rd190, %rd189, 24;
	add.s64 	%rd191, %rd178, %rd190;
	ld.const.u64 	%rd192, [%rd191];
	add.s32 	%r169, %r383, -2;
	shr.u32 	%r170, %r17, %r169;
	shl.b32 	%r171, %r170, 3;
	cvt.u64.u32 	%rd193, %r171;
	and.b64  	%rd194, %rd193, 24;
	add.s64 	%rd195, %rd178, %rd194;
	ld.const.u64 	%rd196, [%rd195];
	shl.b64 	%rd197, %rd188, 2;
	shl.b64 	%rd198, %rd192, 1;
	or.b64  	%rd199, %rd197, %rd198;
	or.b64  	%rd200, %rd196, %rd199;
	add.s32 	%r172, %r383, 6;
	shr.u32 	%r173, %r17, %r383;
	shl.b32 	%r174, %r173, 3;
	cvt.u64.u32 	%rd201, %r174;
	and.b64  	%rd202, %rd201, 24;
	add.s64 	%rd203, %rd178, %rd202;
	ld.const.u64 	%rd204, [%rd203];
	add.s32 	%r175, %r383, 2;
	shr.u32 	%r176, %r17, %r175;
	shl.b32 	%r177, %r176, 3;
	cvt.u64.u32 	%rd205, %r177;
	and.b64  	%rd206, %rd205, 24;
	add.s64 	%rd207, %rd178, %rd206;
	ld.const.u64 	%rd208, [%rd207];
	shl.b64 	%rd209, %rd200, 2;
	shl.b64 	%rd210, %rd204, 1;
	or.b64  	%rd211, %rd209, %rd210;
	or.b64  	%rd212, %rd208, %rd211;
	add.s32 	%r178, %r383, 4;
	shr.u32 	%r179, %r17, %r178;
	shl.b32 	%r180, %r179, 3;
	cvt.u64.u32 	%rd213, %r180;
	and.b64  	%rd214, %rd213, 24;
	add.s64 	%rd215, %rd178, %rd214;
	ld.const.u64 	%rd216, [%rd215];
	shr.u32 	%r181, %r17, %r172;
	shl.b32 	%r182, %r181, 3;
	cvt.u64.u32 	%rd217, %r182;
	and.b64  	%rd218, %rd217, 24;
	add.s64 	%rd219, %rd178, %rd218;
	ld.const.u64 	%rd220, [%rd219];
	shl.b64 	%rd221, %rd212, 2;
	shl.b64 	%rd222, %rd216, 1;
	or.b64  	%rd223, %rd221, %rd222;
	or.b64  	%rd626, %rd220, %rd223;
	add.s32 	%r384, %r384, 8;
	add.s32 	%r383, %r383, 16;
	setp.eq.s32 	%p5, %r384, 0;
	@%p5 bra 	$L__BB10_7;
	bra.uni 	$L__BB10_6;
$L__BB10_7:
	setp.eq.s32 	%p6, %r21, 0;
	@%p6 bra 	$L__BB10_15;
	and.b32  	%r25, %r382, 3;
	setp.lt.u32 	%p7, %r21, 4;
	@%p7 bra 	$L__BB10_10;
	shl.b32 	%r183, %r379, 1;
	shr.u32 	%r184, %r17, %r183;
	shl.b32 	%r185, %r184, 3;
	cvt.u64.u32 	%rd225, %r185;
	and.b64  	%rd226, %rd225, 24;
	mov.u64 	%rd227, mask_array_64;
	add.s64 	%rd228, %rd227, %rd226;
	ld.const.u64 	%rd229, [%rd228];
	add.s32 	%r186, %r183, 2;
	shr.u32 	%r187, %r17, %r186;
	shl.b32 	%r188, %r187, 3;
	cvt.u64.u32 	%rd230, %r188;
	and.b64  	%rd231, %rd230, 24;
	add.s64 	%rd232, %rd227, %rd231;
	ld.const.u64 	%rd233, [%rd232];
	shl.b64 	%rd234, %rd626, 2;
	shl.b64 	%rd235, %rd229, 1;
	or.b64  	%rd236, %rd234, %rd235;
	or.b64  	%rd237, %rd233, %rd236;
	add.s32 	%r189, %r183, 4;
	shr.u32 	%r190, %r17, %r189;
	shl.b32 	%r191, %r190, 3;
	cvt.u64.u32 	%rd238, %r191;
	and.b64  	%rd239, %rd238, 24;
	add.s64 	%rd240, %rd227, %rd239;
	ld.const.u64 	%rd241, [%rd240];
	add.s32 	%r192, %r183, 6;
	shr.u32 	%r193, %r17, %r192;
	shl.b32 	%r194, %r193, 3;
	cvt.u64.u32 	%rd242, %r194;
	and.b64  	%rd243, %rd242, 24;
	add.s64 	%rd244, %rd227, %rd243;
	ld.const.u64 	%rd245, [%rd244];
	shl.b64 	%rd246, %rd237, 2;
	shl.b64 	%rd247, %rd241, 1;
	or.b64  	%rd248, %rd246, %rd247;
	or.b64  	%rd626, %rd245, %rd248;
	sub.s32 	%r379, %r189, %r379;
$L__BB10_10:
	setp.eq.s32 	%p8, %r25, 0;
	@%p8 bra 	$L__BB10_15;
	setp.eq.s32 	%p9, %r25, 1;
	@%p9 bra 	$L__BB10_13;
	shl.b32 	%r195, %r379, 1;
	shr.u32 	%r196, %r17, %r195;
	shl.b32 	%r197, %r196, 3;
	cvt.u64.u32 	%rd250, %r197;
	and.b64  	%rd251, %rd250, 24;
	mov.u64 	%rd252, mask_array_64;
	add.s64 	%rd253, %rd252, %rd251;
	ld.const.u64 	%rd254, [%rd253];
	add.s32 	%r198, %r195, 2;
	shr.u32 	%r199, %r17, %r198;
	shl.b32 	%r200, %r199, 3;
	cvt.u64.u32 	%rd255, %r200;
	and.b64  	%rd256, %rd255, 24;
	add.s64 	%rd257, %rd252, %rd256;
	ld.const.u64 	%rd258, [%rd257];
	shl.b64 	%rd259, %rd626, 2;
	shl.b64 	%rd260, %rd254, 1;
	or.b64  	%rd261, %rd259, %rd260;
	or.b64  	%rd626, %rd258, %rd261;
	sub.s32 	%r379, %r198, %r379;
$L__BB10_13:
	and.b32  	%r201, %r382, 1;
	setp.eq.b32 	%p10, %r201, 1;
	not.pred 	%p11, %p10;
	@%p11 bra 	$L__BB10_15;
	shl.b32 	%r202, %r379, 1;
	shr.u32 	%r203, %r17, %r202;
	shl.b32 	%r204, %r203, 3;
	cvt.u64.u32 	%rd262, %r204;
	and.b64  	%rd263, %rd262, 24;
	mov.u64 	%rd264, mask_array_64;
	add.s64 	%rd265, %rd264, %rd263;
	ld.const.u64 	%rd266, [%rd265];
	shl.b64 	%rd267, %rd626, 1;
	or.b64  	%rd626, %rd266, %rd267;
$L__BB10_15:
	setp.gt.u32 	%p12, %r382, 15;
	@%p12 bra 	$L__BB10_22;
	ld.const.u64 	%rd17, [test_bit_64];
	ld.const.u32 	%r31, [max_match_count];
	mad.lo.s32 	%r205, %r3, 255, %r4;
	add.s32 	%r206, %r390, %r205;
	shl.b32 	%r207, %r206, 4;
	ld.const.u32 	%r32, [character_count];
	ld.const.u64 	%rd268, [match];
	cvta.to.global.u64 	%rd18, %rd268;
	add.s32 	%r386, %r382, %r207;
	shl.b32 	%r385, %r382, 1;
	mov.u64 	%rd271, mask_array_64;
$L__BB10_17:
	shr.u32 	%r208, %r17, %r385;
	shl.b32 	%r209, %r208, 3;
	cvt.u64.u32 	%rd269, %r209;
	and.b64  	%rd270, %rd269, 24;
	add.s64 	%rd272, %rd271, %rd270;
	ld.const.u64 	%rd273, [%rd272];
	shl.b64 	%rd274, %rd626, 1;
	or.b64  	%rd626, %rd273, %rd274;
	and.b64  	%rd275, %rd626, %rd17;
	setp.ne.s64 	%p13, %rd275, 0;
	@%p13 bra 	$L__BB10_21;
	ld.volatile.global.u32 	%r210, [match_count];
	setp.ge.u32 	%p14, %r210, %r31;
	@%p14 bra 	$L__BB10_21;
	setp.gt.u32 	%p15, %r386, %r32;
	@%p15 bra 	$L__BB10_21;
	atom.global.add.u32 	%r211, [match_count], 1;
	mul.wide.u32 	%rd276, %r211, 4;
	add.s64 	%rd277, %rd18, %rd276;
	st.global.u32 	[%rd277], %r386;
$L__BB10_21:
	add.s32 	%r382, %r382, 1;
	add.s32 	%r386, %r386, 1;
	add.s32 	%r385, %r385, 2;
	setp.ne.s32 	%p16, %r382, 16;
	@%p16 bra 	$L__BB10_17;
$L__BB10_22:
	shl.b32 	%r212, %r390, 9;
	mov.u32 	%r213, scodon_header;
	add.s32 	%r214, %r213, %r212;
	shl.b32 	%r215, %r3, 2;
	add.s32 	%r216, %r214, %r215;
	st.shared.u32 	[%r216], %r17;
	bar.sync 	0;
	add.s32 	%r217, %r390, 1;
	setp.gt.u32 	%p17, %r217, 255;
	@%p17 bra 	$L__BB10_89;
	ld.const.u64 	%rd24, [test_bit_64];
	ld.const.u32 	%r45, [max_match_count];
	ld.const.u32 	%r46, [character_count];
	ld.const.u64 	%rd278, [match];
	cvta.to.global.u64 	%rd25, %rd278;
	shl.b32 	%r218, %r1, 19;
	shl.b32 	%r219, %r3, 12;
	add.s32 	%r220, %r218, %r219;
	shl.b32 	%r221, %r390, 4;
	add.s32 	%r222, %r220, %r221;
	add.s32 	%r389, %r222, 17;
	mov.u64 	%rd283, mask_array_64;
$L__BB10_24:
	add.s32 	%r388, %r388, 128;
	mul.wide.u32 	%rd279, %r388, 4;
	add.s64 	%rd280, %rd6, %rd279;
	ld.global.u32 	%r59, [%rd280];
	shl.b32 	%r223, %r59, 3;
	cvt.u64.u32 	%rd281, %r223;
	and.b64  	%rd282, %rd281, 24;
	add.s64 	%rd284, %rd283, %rd282;
	ld.const.u64 	%rd285, [%rd284];
	shl.b64 	%rd286, %rd626, 1;
	or.b64  	%rd30, %rd285, %rd286;
	and.b64  	%rd287, %rd30, %rd24;
	setp.ne.s64 	%p18, %rd287, 0;
	@%p18 bra 	$L__BB10_28;
	ld.volatile.global.u32 	%r224, [match_count];
	setp.ge.u32 	%p19, %r224, %r45;
	@%p19 bra 	$L__BB10_28;
	add.s32 	%r60, %r389, -1;
	setp.gt.u32 	%p20, %r60, %r46;
	@%p20 bra 	$L__BB10_28;
	atom.global.add.u32 	%r225, [match_count], 1;
	mul.wide.u32 	%rd288, %r225, 4;
	add.s64 	%rd289, %rd25, %rd288;
	st.global.u32 	[%rd289], %r60;
$L__BB10_28:
	shl.b32 	%r226, %r59, 1;
	cvt.u64.u32 	%rd290, %r226;
	and.b64  	%rd291, %rd290, 24;
	add.s64 	%rd293, %rd283, %rd291;
	ld.const.u64 	%rd294, [%rd293];
	shl.b64 	%rd295, %rd30, 1;
	or.b64  	%rd31, %rd294, %rd295;
	and.b64  	%rd296, %rd31, %rd24;
	setp.ne.s64 	%p21, %rd296, 0;
	@%p21 bra 	$L__BB10_32;
	ld.volatile.global.u32 	%r227, [match_count];
	setp.ge.u32 	%p22, %r227, %r45;
	@%p22 bra 	$L__BB10_32;
	add.s32 	%r228, %r389, -1;
	setp.ge.u32 	%p23, %r228, %r46;
	@%p23 bra 	$L__BB10_32;
	atom.global.add.u32 	%r229, [match_count], 1;
	mul.wide.u32 	%rd297, %r229, 4;
	add.s64 	%rd298, %rd25, %rd297;
	st.global.u32 	[%rd298], %r389;
$L__BB10_32:
	shr.u32 	%r230, %r59, 1;
	cvt.u64.u32 	%rd299, %r230;
	and.b64  	%rd300, %rd299, 24;
	add.s64 	%rd302, %rd283, %rd300;
	ld.const.u64 	%rd303, [%rd302];
	shl.b64 	%rd304, %rd31, 1;
	or.b64  	%rd32, %rd303, %rd304;
	and.b64  	%rd305, %rd32, %rd24;
	setp.ne.s64 	%p24, %rd305, 0;
	@%p24 bra 	$L__BB10_36;
	ld.volatile.global.u32 	%r231, [match_count];
	setp.ge.u32 	%p25, %r231, %r45;
	@%p25 bra 	$L__BB10_36;
	add.s32 	%r61, %r389, 1;
	setp.gt.u32 	%p26, %r61, %r46;
	@%p26 bra 	$L__BB10_36;
	atom.global.add.u32 	%r232, [match_count], 1;
	mul.wide.u32 	%rd306, %r232, 4;
	add.s64 	%rd307, %rd25, %rd306;
	st.global.u32 	[%rd307], %r61;
$L__BB10_36:
	shr.u32 	%r233, %r59, 3;
	cvt.u64.u32 	%rd308, %r233;
	and.b64  	%rd309, %rd308, 24;
	add.s64 	%rd311, %rd283, %rd309;
	ld.const.u64 	%rd312, [%rd311];
	shl.b64 	%rd313, %rd32, 1;
	or.b64  	%rd33, %rd312, %rd313;
	and.b64  	%rd314, %rd33, %rd24;
	setp.ne.s64 	%p27, %rd314, 0;
	@%p27 bra 	$L__BB10_40;
	ld.volatile.global.u32 	%r234, [match_count];
	setp.ge.u32 	%p28, %r234, %r45;
	@%p28 bra 	$L__BB10_40;
	add.s32 	%r62, %r389, 2;
	setp.gt.u32 	%p29, %r62, %r46;
	@%p29 bra 	$L__BB10_40;
	atom.global.add.u32 	%r235, [match_count], 1;
	mul.wide.u32 	%rd315, %r235, 4;
	add.s64 	%rd316, %rd25, %rd315;
	st.global.u32 	[%rd316], %r62;
$L__BB10_40:
	shr.u32 	%r236, %r59, 5;
	cvt.u64.u32 	%rd317, %r236;
	and.b64  	%rd318, %rd317, 24;
	add.s64 	%rd320, %rd283, %rd318;
	ld.const.u64 	%rd321, [%rd320];
	shl.b64 	%rd322, %rd33, 1;
	or.b64  	%rd34, %rd321, %rd322;
	and.b64  	%rd323, %rd34, %rd24;
	setp.ne.s64 	%p30, %rd323, 0;
	@%p30 bra 	$L__BB10_44;
	ld.volatile.global.u32 	%r237, [match_count];
	setp.ge.u32 	%p31, %r237, %r45;
	@%p31 bra 	$L__BB10_44;
	add.s32 	%r63, %r389, 3;
	setp.gt.u32 	%p32, %r63, %r46;
	@%p32 bra 	$L__BB10_44;
	atom.global.add.u32 	%r238, [match_count], 1;
	mul.wide.u32 	%rd324, %r238, 4;
	add.s64 	%rd325, %rd25, %rd324;
	st.global.u32 	[%rd325], %r63;
$L__BB10_44:
	shr.u32 	%r239, %r59, 7;
	cvt.u64.u32 	%rd326, %r239;
	and.b64  	%rd327, %rd326, 24;
	add.s64 	%rd329, %rd283, %rd327;
	ld.const.u64 	%rd330, [%rd329];
	shl.b64 	%rd331, %rd34, 1;
	or.b64  	%rd35, %rd330, %rd331;
	and.b64  	%rd332, %rd35, %rd24;
	setp.ne.s64 	%p33, %rd332, 0;
	@%p33 bra 	$L__BB10_48;
	ld.volatile.global.u32 	%r240, [match_count];
	setp.ge.u32 	%p34, %r240, %r45;
	@%p34 bra 	$L__BB10_48;
	add.s32 	%r64, %r389, 4;
	setp.gt.u32 	%p35, %r64, %r46;
	@%p35 bra 	$L__BB10_48;
	atom.global.add.u32 	%r241, [match_count], 1;
	mul.wide.u32 	%rd333, %r241, 4;
	add.s64 	%rd334, %rd25, %rd333;
	st.global.u32 	[%rd334], %r64;
$L__BB10_48:
	shr.u32 	%r242, %r59, 9;
	cvt.u64.u32 	%rd335, %r242;
	and.b64  	%rd336, %rd335, 24;
	add.s64 	%rd338, %rd283, %rd336;
	ld.const.u64 	%rd339, [%rd338];
	shl.b64 	%rd340, %rd35, 1;
	or.b64  	%rd36, %rd339, %rd340;
	and.b64  	%rd341, %rd36, %rd24;
	setp.ne.s64 	%p36, %rd341, 0;
	@%p36 bra 	$L__BB10_52;
	ld.volatile.global.u32 	%r243, [match_count];
	setp.ge.u32 	%p37, %r243, %r45;
	@%p37 bra 	$L__BB10_52;
	add.s32 	%r65, %r389, 5;
	setp.gt.u32 	%p38, %r65, %r46;
	@%p38 bra 	$L__BB10_52;
	atom.global.add.u32 	%r244, [match_count], 1;
	mul.wide.u32 	%rd342, %r244, 4;
	add.s64 	%rd343, %rd25, %rd342;
	st.global.u32 	[%rd343], %r65;
$L__BB10_52:
	shr.u32 	%r245, %r59, 11;
	cvt.u64.u32 	%rd344, %r245;
	and.b64  	%rd345, %rd344, 24;
	add.s64 	%rd347, %rd283, %rd345;
	ld.const.u64 	%rd348, [%rd347];
	shl.b64 	%rd349, %rd36, 1;
	or.b64  	%rd37, %rd348, %rd349;
	and.b64  	%rd350, %rd37, %rd24;
	setp.ne.s64 	%p39, %rd350, 0;
	@%p39 bra 	$L__BB10_56;
	ld.volatile.global.u32 	%r246, [match_count];
	setp.ge.u32 	%p40, %r246, %r45;
	@%p40 bra 	$L__BB10_56;
	add.s32 	%r66, %r389, 6;
	setp.gt.u32 	%p41, %r66, %r46;
	@%p41 bra 	$L__BB10_56;
	atom.global.add.u32 	%r247, [match_count], 1;
	mul.wide.u32 	%rd351, %r247, 4;
	add.s64 	%rd352, %rd25, %rd351;
	st.global.u32 	[%rd352], %r66;
$L__BB10_56:
	shr.u32 	%r248, %r59, 13;
	cvt.u64.u32 	%rd353, %r248;
	and.b64  	%rd354, %rd353, 24;
	add.s64 	%rd356, %rd283, %rd354;
	ld.const.u64 	%rd357, [%rd356];
	shl.b64 	%rd358, %rd37, 1;
	or.b64  	%rd38, %rd357, %rd358;
	and.b64  	%rd359, %rd38, %rd24;
	setp.ne.s64 	%p42, %rd359, 0;
	@%p42 bra 	$L__BB10_60;
	ld.volatile.global.u32 	%r249, [match_count];
	setp.ge.u32 	%p43, %r249, %r45;
	@%p43 bra 	$L__BB10_60;
	add.s32 	%r67, %r389, 7;
	setp.gt.u32 	%p44, %r67, %r46;
	@%p44 bra 	$L__BB10_60;
	atom.global.add.u32 	%r250, [match_count], 1;
	mul.wide.u32 	%rd360, %r250, 4;
	add.s64 	%rd361, %rd25, %rd360;
	st.global.u32 	[%rd361], %r67;
$L__BB10_60:
	shr.u32 	%r251, %r59, 15;
	cvt.u64.u32 	%rd362, %r251;
	and.b64  	%rd363, %rd362, 24;
	add.s64 	%rd365, %rd283, %rd363;
	ld.const.u64 	%rd366, [%rd365];
	shl.b64 	%rd367, %rd38, 1;
	or.b64  	%rd39, %rd366, %rd367;
	and.b64  	%rd368, %rd39, %rd24;
	setp.ne.s64 	%p45, %rd368, 0;
	@%p45 bra 	$L__BB10_64;
	ld.volatile.global.u32 	%r252, [match_count];
	setp.ge.u32 	%p46, %r252, %r45;
	@%p46 bra 	$L__BB10_64;
	add.s32 	%r68, %r389, 8;
	setp.gt.u32 	%p47, %r68, %r46;
	@%p47 bra 	$L__BB10_64;
	atom.global.add.u32 	%r253, [match_count], 1;
	mul.wide.u32 	%rd369, %r253, 4;
	add.s64 	%rd370, %rd25, %rd369;
	st.global.u32 	[%rd370], %r68;
$L__BB10_64:
	shr.u32 	%r254, %r59, 17;
	cvt.u64.u32 	%rd371, %r254;
	and.b64  	%rd372, %rd371, 24;
	add.s64 	%rd374, %rd283, %rd372;
	ld.const.u64 	%rd375, [%rd374];
	shl.b64 	%rd376, %rd39, 1;
	or.b64  	%rd40, %rd375, %rd376;
	and.b64  	%rd377, %rd40, %rd24;
	setp.ne.s64 	%p48, %rd377, 0;
	@%p48 bra 	$L__BB10_68;
	ld.volatile.global.u32 	%r255, [match_count];
	setp.ge.u32 	%p49, %r255, %r45;
	@%p49 bra 	$L__BB10_68;
	add.s32 	%r69, %r389, 9;
	setp.gt.u32 	%p50, %r69, %r46;
	@%p50 bra 	$L__BB10_68;
	atom.global.add.u32 	%r256, [match_count], 1;
	mul.wide.u32 	%rd378, %r256, 4;
	add.s64 	%rd379, %rd25, %rd378;
	st.global.u32 	[%rd379], %r69;
$L__BB10_68:
	shr.u32 	%r257, %r59, 19;
	cvt.u64.u32 	%rd380, %r257;
	and.b64  	%rd381, %rd380, 24;
	add.s64 	%rd383, %rd283, %rd381;
	ld.const.u64 	%rd384, [%rd383];
	shl.b64 	%rd385, %rd40, 1;
	or.b64  	%rd41, %rd384, %rd385;
	and.b64  	%rd386, %rd41, %rd24;
	setp.ne.s64 	%p51, %rd386, 0;
	@%p51 bra 	$L__BB10_72;
	ld.volatile.global.u32 	%r258, [match_count];
	setp.ge.u32 	%p52, %r258, %r45;
	@%p52 bra 	$L__BB10_72;
	add.s32 	%r70, %r389, 10;
	setp.gt.u32 	%p53, %r70, %r46;
	@%p53 bra 	$L__BB10_72;
	atom.global.add.u32 	%r259, [match_count], 1;
	mul.wide.u32 	%rd387, %r259, 4;
	add.s64 	%rd388, %rd25, %rd387;
	st.global.u32 	[%rd388], %r70;
$L__BB10_72:
	shr.u32 	%r260, %r59, 21;
	cvt.u64.u32 	%rd389, %r260;
	and.b64  	%rd390, %rd389, 24;
	add.s64 	%rd392, %rd283, %rd390;
	ld.const.u64 	%rd393, [%rd392];
	shl.b64 	%rd394, %rd41, 1;
	or.b64  	%rd42, %rd393, %rd394;
	and.b64  	%rd395, %rd42, %rd24;
	setp.ne.s64 	%p54, %rd395, 0;
	@%p54 bra 	$L__BB10_76;
	ld.volatile.global.u32 	%r261, [match_count];
	setp.ge.u32 	%p55, %r261, %r45;
	@%p55 bra 	$L__BB10_76;
	add.s32 	%r71, %r389, 11;
	setp.gt.u32 	%p56, %r71, %r46;
	@%p56 bra 	$L__BB10_76;
	atom.global.add.u32 	%r262, [match_count], 1;
	mul.wide.u32 	%rd396, %r262, 4;
	add.s64 	%rd397, %rd25, %rd396;
	st.global.u32 	[%rd397], %r71;
$L__BB10_76:
	shr.u32 	%r263, %r59, 23;
	cvt.u64.u32 	%rd398, %r263;
	and.b64  	%rd399, %rd398, 24;
	add.s64 	%rd401, %rd283, %rd399;
	ld.const.u64 	%rd402, [%rd401];
	shl.b64 	%rd403, %rd42, 1;
	or.b64  	%rd43, %rd402, %rd403;
	and.b64  	%rd404, %rd43, %rd24;
	setp.ne.s64 	%p57, %rd404, 0;
	@%p57 bra 	$L__BB10_80;
	ld.volatile.global.u32 	%r264, [match_count];
	setp.ge.u32 	%p58, %r264, %r45;
	@%p58 bra 	$L__BB10_80;
	add.s32 	%r72, %r389, 12;
	setp.gt.u32 	%p59, %r72, %r46;
	@%p59 bra 	$L__BB10_80;
	atom.global.add.u32 	%r265, [match_count], 1;
	mul.wide.u32 	%rd405, %r265, 4;
	add.s64 	%rd406, %rd25, %rd405;
	st.global.u32 	[%rd406], %r72;
$L__BB10_80:
	shr.u32 	%r266, %r59, 25;
	cvt.u64.u32 	%rd407, %r266;
	and.b64  	%rd408, %rd407, 24;
	add.s64 	%rd410, %rd283, %rd408;
	ld.const.u64 	%rd411, [%rd410];
	shl.b64 	%rd412, %rd43, 1;
	or.b64  	%rd44, %rd411, %rd412;
	and.b64  	%rd413, %rd44, %rd24;
	setp.ne.s64 	%p60, %rd413, 0;
	@%p60 bra 	$L__BB10_84;
	ld.volatile.global.u32 	%r267, [match_count];
	setp.ge.u32 	%p61, %r267, %r45;
	@%p61 bra 	$L__BB10_84;
	add.s32 	%r73, %r389, 13;
	setp.gt.u32 	%p62, %r73, %r46;
	@%p62 bra 	$L__BB10_84;
	atom.global.add.u32 	%r268, [match_count], 1;
	mul.wide.u32 	%rd414, %r268, 4;
	add.s64 	%rd415, %rd25, %rd414;
	st.global.u32 	[%rd415], %r73;
$L__BB10_84:
	shr.u32 	%r269, %r59, 30;
	mul.wide.u32 	%rd416, %r269, 8;
	add.s64 	%rd418, %rd283, %rd416;
	ld.const.u64 	%rd419, [%rd418];
	shl.b64 	%rd420, %rd44, 1;
	or.b64  	%rd626, %rd419, %rd420;
	and.b64  	%rd421, %rd626, %rd24;
	setp.ne.s64 	%p63, %rd421, 0;
	@%p63 bra 	$L__BB10_88;
	ld.volatile.global.u32 	%r270, [match_count];
	setp.ge.u32 	%p64, %r270, %r45;
	@%p64 bra 	$L__BB10_88;
	add.s32 	%r74, %r389, 14;
	setp.gt.u32 	%p65, %r74, %r46;
	@%p65 bra 	$L__BB10_88;
	atom.global.add.u32 	%r271, [match_count], 1;
	mul.wide.u32 	%rd422, %r271, 4;
	add.s64 	%rd423, %rd25, %rd422;
	st.global.u32 	[%rd423], %r74;
$L__BB10_88:
	add.s32 	%r390, %r390, 1;
	add.s32 	%r389, %r389, 16;
	setp.eq.s32 	%p66, %r390, 255;
	@%p66 bra 	$L__BB10_89;
	bra.uni 	$L__BB10_24;
$L__BB10_89:
	setp.eq.s32 	%p67, %r5, 1;
	mov.b32 	%r396, 0;
	@%p67 bra 	$L__BB10_157;
	mov.u32 	%r273, %ntid.x;
	add.s32 	%r48, %r273, -1;
	ld.const.u64 	%rd27, [test_bit_64];
	ld.const.u32 	%r49, [max_match_count];
	ld.const.u32 	%r50, [character_count];
	ld.const.u64 	%rd424, [match];
	cvta.to.global.u64 	%rd28, %rd424;
	add.s32 	%r396, %r5, -1;
	add.s32 	%r276, %r215, %r213;
	add.s32 	%r394, %r276, 4;
	neg.s32 	%r393, %r5;
	shl.b32 	%r277, %r1, 19;
	shl.b32 	%r278, %r3, 12;
	add.s32 	%r279, %r277, %r278;
	add.s32 	%r392, %r279, 4097;
	mov.u64 	%rd429, mask_array_64;
	mov.u32 	%r391, %r2;
$L__BB10_91:
	setp.ne.s32 	%p68, %r3, %r48;
	@%p68 bra 	$L__BB10_93;
	add.s32 	%r280, %r391, 32768;
	mul.wide.u32 	%rd425, %r280, 4;
	add.s64 	%rd426, %rd6, %rd425;
	ld.global.u32 	%r395, [%rd426];
	bra.uni 	$L__BB10_94;
$L__BB10_93:
	ld.shared.u32 	%r395, [%r394];
$L__BB10_94:
	add.s32 	%r84, %r392, -1;
	shl.b32 	%r281, %r395, 3;
	cvt.u64.u32 	%rd427, %r281;
	and.b64  	%rd428, %rd427, 24;
	add.s64 	%rd430, %rd429, %rd428;
	ld.const.u64 	%rd431, [%rd430];
	shl.b64 	%rd432, %rd626, 1;
	or.b64  	%rd47, %rd431, %rd432;
	and.b64  	%rd433, %rd47, %rd27;
	setp.ne.s64 	%p69, %rd433, 0;
	@%p69 bra 	$L__BB10_97;
	ld.volatile.global.u32 	%r282, [match_count];
	setp.ge.u32 	%p70, %r282, %r49;
	setp.gt.u32 	%p71, %r84, %r50;
	or.pred  	%p72, %p70, %p71;
	@%p72 bra 	$L__BB10_97;
	atom.global.add.u32 	%r283, [match_count], 1;
	mul.wide.u32 	%rd434, %r283, 4;
	add.s64 	%rd435, %rd28, %rd434;
	st.global.u32 	[%rd435], %r84;
$L__BB10_97:
	shl.b32 	%r284, %r395, 1;
	cvt.u64.u32 	%rd436, %r284;
	and.b64  	%rd437, %rd436, 24;
	add.s64 	%rd439, %rd429, %rd437;
	ld.const.u64 	%rd440, [%rd439];
	shl.b64 	%rd441, %rd47, 1;
	or.b64  	%rd48, %rd440, %rd441;
	and.b64  	%rd442, %rd48, %rd27;
	setp.ne.s64 	%p73, %rd442, 0;
	@%p73 bra 	$L__BB10_100;
	ld.volatile.global.u32 	%r285, [match_count];
	setp.ge.u32 	%p74, %r285, %r49;
	setp.ge.u32 	%p75, %r84, %r50;
	or.pred  	%p76, %p74, %p75;
	@%p76 bra 	$L__BB10_100;
	atom.global.add.u32 	%r286, [match_count], 1;
	mul.wide.u32 	%rd443, %r286, 4;
	add.s64 	%rd444, %rd28, %rd443;
	st.global.u32 	[%rd444], %r392;
$L__BB10_100:
	shr.u32 	%r287, %r395, 1;
	cvt.u64.u32 	%rd445, %r287;
	and.b64  	%rd446, %rd445, 24;
	add.s64 	%rd448, %rd429, %rd446;
	ld.const.u64 	%rd449, [%rd448];
	shl.b64 	%rd450, %rd48, 1;
	or.b64  	%rd49, %rd449, %rd450;
	and.b64  	%rd451, %rd49, %rd27;
	setp.ne.s64 	%p77, %rd451, 0;
	@%p77 bra 	$L__BB10_104;
	ld.volatile.global.u32 	%r288, [match_count];
	setp.ge.u32 	%p78, %r288, %r49;
	@%p78 bra 	$L__BB10_104;
	add.s32 	%r85, %r392, 1;
	setp.gt.u32 	%p79, %r85, %r50;
	@%p79 bra 	$L__BB10_104;
	atom.global.add.u32 	%r289, [match_count], 1;
	mul.wide.u32 	%rd452, %r289, 4;
	add.s64 	%rd453, %rd28, %rd452;
	st.global.u32 	[%rd453], %r85;
$L__BB10_104:
	shr.u32 	%r290, %r395, 3;
	cvt.u64.u32 	%rd454, %r290;
	and.b64  	%rd455, %rd454, 24;
	add.s64 	%rd457, %rd429, %rd455;
	ld.const.u64 	%rd458, [%rd457];
	shl.b64 	%rd459, %rd49, 1;
	or.b64  	%rd50, %rd458, %rd459;
	and.b64  	%rd460, %rd50, %rd27;
	setp.ne.s64 	%p80, %rd460, 0;
	@%p80 bra 	$L__BB10_108;
	ld.volatile.global.u32 	%r291, [match_count];
	setp.ge.u32 	%p81, %r291, %r49;
	@%p81 bra 	$L__BB10_108;
	add.s32 	%r86, %r392, 2;
	setp.gt.u32 	%p82, %r86, %r50;
	@%p82 bra 	$L__BB10_108;
	atom.global.add.u32 	%r292, [match_count], 1;
	mul.wide.u32 	%rd461, %r292, 4;
	add.s64 	%rd462, %rd28, %rd461;
	st.global.u32 	[%rd462], %r86;
$L__BB10_108:
	shr.u32 	%r293, %r395, 5;
	cvt.u64.u32 	%rd463, %r293;
	and.b64  	%rd464, %rd463, 24;
	add.s64 	%rd466, %rd429, %rd464;
	ld.const.u64 	%rd467, [%rd466];
	shl.b64 	%rd468, %rd50, 1;
	or.b64  	%rd51, %rd467, %rd468;
	and.b64  	%rd469, %rd51, %rd27;
	setp.ne.s64 	%p83, %rd469, 0;
	@%p83 bra 	$L__BB10_112;
	ld.volatile.global.u32 	%r294, [match_count];
	setp.ge.u32 	%p84, %r294, %r49;
	@%p84 bra 	$L__BB10_112;
	add.s32 	%r87, %r392, 3;
	setp.gt.u32 	%p85, %r87, %r50;
	@%p85 bra 	$L__BB10_112;
	atom.global.add.u32 	%r295, [match_count], 1;
	mul.wide.u32 	%rd470, %r295, 4;
	add.s64 	%rd471, %rd28, %rd470;
	st.global.u32 	[%rd471], %r87;
$L__BB10_112:
	shr.u32 	%r296, %r395, 7;
	cvt.u64.u32 	%rd472, %r296;
	and.b64  	%rd473, %rd472, 24;
	add.s64 	%rd475, %rd429, %rd473;
	ld.const.u64 	%rd476, [%rd475];
	shl.b64 	%rd477, %rd51, 1;
	or.b64  	%rd52, %rd476, %rd477;
	and.b64  	%rd478, %rd52, %rd27;
	setp.ne.s64 	%p86, %rd478, 0;
	@%p86 bra 	$L__BB10_116;
	ld.volatile.global.u32 	%r297, [match_count];
	setp.ge.u32 	%p87, %r297, %r49;
	@%p87 bra 	$L__BB10_116;
	add.s32 	%r88, %r392, 4;
	setp.gt.u32 	%p88, %r88, %r50;
	@%p88 bra 	$L__BB10_116;
	atom.global.add.u32 	%r298, [match_count], 1;
	mul.wide.u32 	%rd479, %r298, 4;
	add.s64 	%rd480, %rd28, %rd479;
	st.global.u32 	[%rd480], %r88;
$L__BB10_116:
	shr.u32 	%r299, %r395, 9;
	cvt.u64.u32 	%rd481, %r299;
	and.b64  	%rd482, %rd481, 24;
	add.s64 	%rd484, %rd429, %rd482;
	ld.const.u64 	%rd485, [%rd484];
	shl.b64 	%rd486, %rd52, 1;
	or.b64  	%rd53, %rd485, %rd486;
	and.b64  	%rd487, %rd53, %rd27;
	setp.ne.s64 	%p89, %rd487, 0;
	@%p89 bra 	$L__BB10_120;
	ld.volatile.global.u32 	%r300, [match_count];
	setp.ge.u32 	%p90, %r300, %r49;
	@%p90 bra 	$L__BB10_120;
	add.s32 	%r89, %r392, 5;
	setp.gt.u32 	%p91, %r89, %r50;
	@%p91 bra 	$L__BB10_120;
	atom.global.add.u32 	%r301, [match_count], 1;
	mul.wide.u32 	%rd488, %r301, 4;
	add.s64 	%rd489, %rd28, %rd488;
	st.global.u32 	[%rd489], %r89;
$L__BB10_120:
	shr.u32 	%r302, %r395, 11;
	cvt.u64.u32 	%rd490, %r302;
	and.b64  	%rd491, %rd490, 24;
	add.s64 	%rd493, %rd429, %rd491;
	ld.const.u64 	%rd494, [%rd493];
	shl.b64 	%rd495, %rd53, 1;
	or.b64  	%rd54, %rd494, %rd495;
	and.b64  	%rd496, %rd54, %rd27;
	setp.ne.s64 	%p92, %rd496, 0;
	@%p92 bra 	$L__BB10_124;
	ld.volatile.global.u32 	%r303, [match_count];
	setp.ge.u32 	%p93, %r303, %r49;
	@%p93 bra 	$L__BB10_124;
	add.s32 	%r90, %r392, 6;
	setp.gt.u32 	%p94, %r90, %r50;
	@%p94 bra 	$L__BB10_124;
	atom.global.add.u32 	%r304, [match_count], 1;
	mul.wide.u32 	%rd497, %r304, 4;
	add.s64 	%rd498, %rd28, %rd497;
	st.global.u32 	[%rd498], %r90;
$L__BB10_124:
	shr.u32 	%r305, %r395, 13;
	cvt.u64.u32 	%rd499, %r305;
	and.b64  	%rd500, %rd499, 24;
	add.s64 	%rd502, %rd429, %rd500;
	ld.const.u64 	%rd503, [%rd502];
	shl.b64 	%rd504, %rd54, 1;
	or.b64  	%rd55, %rd503, %rd504;
	and.b64  	%rd505, %rd55, %rd27;
	setp.ne.s64 	%p95, %rd505, 0;
	@%p95 bra 	$L__BB10_128;
	ld.volatile.global.u32 	%r306, [match_count];
	setp.ge.u32 	%p96, %r306, %r49;
	@%p96 bra 	$L__BB10_128;
	add.s32 	%r91, %r392, 7;
	setp.gt.u32 	%p97, %r91, %r50;
	@%p97 bra 	$L__BB10_128;
	atom.global.add.u32 	%r307, [match_count], 1;
	mul.wide.u32 	%rd506, %r307, 4;
	add.s64 	%rd507, %rd28, %rd506;
	st.global.u32 	[%rd507], %r91;
$L__BB10_128:
	shr.u32 	%r308, %r395, 15;
	cvt.u64.u32 	%rd508, %r308;
	and.b64  	%rd509, %rd508, 24;
	add.s64 	%rd511, %rd429, %rd509;
	ld.const.u64 	%rd512, [%rd511];
	shl.b64 	%rd513, %rd55, 1;
	or.b64  	%rd56, %rd512, %rd513;
	and.b64  	%rd514, %rd56, %rd27;
	setp.ne.s64 	%p98, %rd514, 0;
	@%p98 bra 	$L__BB10_132;
	ld.volatile.global.u32 	%r309, [match_count];
	setp.ge.u32 	%p99, %r309, %r49;
	@%p99 bra 	$L__BB10_132;
	add.s32 	%r92, %r392, 8;
	setp.gt.u32 	%p100, %r92, %r50;
	@%p100 bra 	$L__BB10_132;
	atom.global.add.u32 	%r310, [match_count], 1;
	mul.wide.u32 	%rd515, %r310, 4;
	add.s64 	%rd516, %rd28, %rd515;
	st.global.u32 	[%rd516], %r92;
$L__BB10_132:
	shr.u32 	%r311, %r395, 17;
	cvt.u64.u32 	%rd517, %r311;
	and.b64  	%rd518, %rd517, 24;
	add.s64 	%rd520, %rd429, %rd518;
	ld.const.u64 	%rd521, [%rd520];
	shl.b64 	%rd522, %rd56, 1;
	or.b64  	%rd57, %rd521, %rd522;
	and.b64  	%rd523, %rd57, %rd27;
	setp.ne.s64 	%p101, %rd523, 0;
	@%p101 bra 	$L__BB10_136;
	ld.volatile.global.u32 	%r312, [match_count];
	setp.ge.u32 	%p102, %r312, %r49;
	@%p102 bra 	$L__BB10_136;
	add.s32 	%r93, %r392, 9;
	setp.gt.u32 	%p103, %r93, %r50;
	@%p103 bra 	$L__BB10_136;
	atom.global.add.u32 	%r313, [match_count], 1;
	mul.wide.u32 	%rd524, %r313, 4;
	add.s64 	%rd525, %rd28, %rd524;
	st.global.u32 	[%rd525], %r93;
$L__BB10_136:
	shr.u32 	%r314, %r395, 19;
	cvt.u64.u32 	%rd526, %r314;
	and.b64  	%rd527, %rd526, 24;
	add.s64 	%rd529, %rd429, %rd527;
	ld.const.u64 	%rd530, [%rd529];
	shl.b64 	%rd531, %rd57, 1;
	or.b64  	%rd58, %rd530, %rd531;
	and.b64  	%rd532, %rd58, %rd27;
	setp.ne.s64 	%p104, %rd532, 0;
	@%p104 bra 	$L__BB10_140;
	ld.volatile.global.u32 	%r315, [match_count];
	setp.ge.u32 	%p105, %r315, %r49;
	@%p105 bra 	$L__BB10_140;
	add.s32 	%r94, %r392, 10;
	setp.gt.u32 	%p106, %r94, %r50;
	@%p106 bra 	$L__BB10_140;
	atom.global.add.u32 	%r316, [match_count], 1;
	mul.wide.u32 	%rd533, %r316, 4;
	add.s64 	%rd534, %rd28, %rd533;
	st.global.u32 	[%rd534], %r94;
$L__BB10_140:
	shr.u32 	%r317, %r395, 21;
	cvt.u64.u32 	%rd535, %r317;
	and.b64  	%rd536, %rd535, 24;
	add.s64 	%rd538, %rd429, %rd536;
	ld.const.u64 	%rd539, [%rd538];
	shl.b64 	%rd540, %rd58, 1;
	or.b64  	%rd59, %rd539, %rd540;
	and.b64  	%rd541, %rd59, %rd27;
	setp.ne.s64 	%p107, %rd541, 0;
	@%p107 bra 	$L__BB10_144;
	ld.volatile.global.u32 	%r318, [match_count];
	setp.ge.u32 	%p108, %r318, %r49;
	@%p108 bra 	$L__BB10_144;
	add.s32 	%r95, %r392, 11;
	setp.gt.u32 	%p109, %r95, %r50;
	@%p109 bra 	$L__BB10_144;
	atom.global.add.u32 	%r319, [match_count], 1;
	mul.wide.u32 	%rd542, %r319, 4;
	add.s64 	%rd543, %rd28, %rd542;
	st.global.u32 	[%rd543], %r95;
$L__BB10_144:
	shr.u32 	%r320, %r395, 23;
	cvt.u64.u32 	%rd544, %r320;
	and.b64  	%rd545, %rd544, 24;
	add.s64 	%rd547, %rd429, %rd545;
	ld.const.u64 	%rd548, [%rd547];
	shl.b64 	%rd549, %rd59, 1;
	or.b64  	%rd60, %rd548, %rd549;
	and.b64  	%rd550, %rd60, %rd27;
	setp.ne.s64 	%p110, %rd550, 0;
	@%p110 bra 	$L__BB10_148;
	ld.volatile.global.u32 	%r321, [match_count];
	setp.ge.u32 	%p111, %r321, %r49;
	@%p111 bra 	$L__BB10_148;
	add.s32 	%r96, %r392, 12;
	setp.gt.u32 	%p112, %r96, %r50;
	@%p112 bra 	$L__BB10_148;
	atom.global.add.u32 	%r322, [match_count], 1;
	mul.wide.u32 	%rd551, %r322, 4;
	add.s64 	%rd552, %rd28, %rd551;
	st.global.u32 	[%rd552], %r96;
$L__BB10_148:
	shr.u32 	%r323, %r395, 25;
	cvt.u64.u32 	%rd553, %r323;
	and.b64  	%rd554, %rd553, 24;
	add.s64 	%rd556, %rd429, %rd554;
	ld.const.u64 	%rd557, [%rd556];
	shl.b64 	%rd558, %rd60, 1;
	or.b64  	%rd61, %rd557, %rd558;
	and.b64  	%rd559, %rd61, %rd27;
	setp.ne.s64 	%p113, %rd559, 0;
	@%p113 bra 	$L__BB10_152;
	ld.volatile.global.u32 	%r324, [match_count];
	setp.ge.u32 	%p114, %r324, %r49;
	@%p114 bra 	$L__BB10_152;
	add.s32 	%r97, %r392, 13;
	setp.gt.u32 	%p115, %r97, %r50;
	@%p115 bra 	$L__BB10_152;
	atom.global.add.u32 	%r325, [match_count], 1;
	mul.wide.u32 	%rd560, %r325, 4;
	add.s64 	%rd561, %rd28, %rd560;
	st.global.u32 	[%rd561], %r97;
$L__BB10_152:
	shr.u32 	%r326, %r395, 30;
	mul.wide.u32 	%rd562, %r326, 8;
	add.s64 	%rd564, %rd429, %rd562;
	ld.const.u64 	%rd565, [%rd564];
	shl.b64 	%rd566, %rd61, 1;
	or.b64  	%rd626, %rd565, %rd566;
	and.b64  	%rd567, %rd626, %rd27;
	setp.ne.s64 	%p116, %rd567, 0;
	@%p116 bra 	$L__BB10_156;
	ld.volatile.global.u32 	%r327, [match_count];
	setp.ge.u32 	%p117, %r327, %r49;
	@%p117 bra 	$L__BB10_156;
	add.s32 	%r98, %r392, 14;
	setp.gt.u32 	%p118, %r98, %r50;
	@%p118 bra 	$L__BB10_156;
	atom.global.add.u32 	%r328, [match_count], 1;
	mul.wide.u32 	%rd568, %r328, 4;
	add.s64 	%rd569, %rd28, %rd568;
	st.global.u32 	[%rd569], %r98;
$L__BB10_156:
	add.s32 	%r394, %r394, 512;
	add.s32 	%r393, %r393, 1;
	add.s32 	%r392, %r392, 16;
	add.s32 	%r391, %r391, 128;
	setp.ne.s32 	%p119, %r393, -1;
	@%p119 bra 	$L__BB10_91;
$L__BB10_157:
	mov.u32 	%r329, %ntid.x;
	add.s32 	%r330, %r329, -1;
	setp.ne.s32 	%p120, %r3, %r330;
	@%p120 bra 	$L__BB10_159;
	shl.b32 	%r336, %r396, 7;
	add.s32 	%r337, %r2, %r336;
	add.s32 	%r338, %r337, 32768;
	mul.wide.u32 	%rd570, %r338, 4;
	add.s64 	%rd571, %rd6, %rd570;
	ld.global.u32 	%r397, [%rd571];
	bra.uni 	$L__BB10_160;
$L__BB10_159:
	shl.b32 	%r331, %r396, 9;
	add.s32 	%r333, %r213, %r331;
	add.s32 	%r335, %r333, %r215;
	ld.shared.u32 	%r397, [%r335+4];
$L__BB10_160:
	setp.eq.s32 	%p121, %r18, %r19;
	@%p121 bra 	$L__BB10_187;
	ld.const.u64 	%rd64, [test_bit_64];
	ld.const.u32 	%r107, [max_match_count];
	ld.const.u32 	%r108, [character_count];
	ld.const.u64 	%rd572, [match];
	cvta.to.global.u64 	%rd65, %rd572;
	sub.s32 	%r340, %r18, %r19;
	max.u32 	%r109, %r340, 1;
	and.b32  	%r110, %r109, 3;
	setp.lt.u32 	%p122, %r340, 4;
	mov.b32 	%r401, 0;
	@%p122 bra 	$L__BB10_180;
	and.b32  	%r401, %r109, -4;
	neg.s32 	%r400, %r401;
	shl.b32 	%r342, %r1, 19;
	shl.b32 	%r343, %r3, 12;
	add.s32 	%r344, %r342, %r343;
	shl.b32 	%r345, %r396, 4;
	add.s32 	%r346, %r344, %r345;
	add.s32 	%r398, %r346, 4096;
	mov.b32 	%r399, 4;
	mov.u64 	%rd575, mask_array_64;
$L__BB10_163:
	add.s32 	%r347, %r399, -4;
	shr.u32 	%r348, %r397, %r347;
	shl.b32 	%r349, %r348, 3;
	cvt.u64.u32 	%rd573, %r349;
	and.b64  	%rd574, %rd573, 24;
	add.s64 	%rd576, %rd575, %rd574;
	ld.const.u64 	%rd577, [%rd576];
	shl.b64 	%rd578, %rd626, 1;
	or.b64  	%rd67, %rd577, %rd578;
	and.b64  	%rd579, %rd67, %rd64;
	setp.ne.s64 	%p123, %rd579, 0;
	@%p123 bra 	$L__BB10_167;
	ld.volatile.global.u32 	%r350, [match_count];
	setp.ge.u32 	%p124, %r350, %r107;
	@%p124 bra 	$L__BB10_167;
	setp.gt.u32 	%p125, %r398, %r108;
	@%p125 bra 	$L__BB10_167;
	atom.global.add.u32 	%r351, [match_count], 1;
	mul.wide.u32 	%rd580, %r351, 4;
	add.s64 	%rd581, %rd65, %rd580;
	st.global.u32 	[%rd581], %r398;
$L__BB10_167:
	add.s32 	%r352, %r399, -2;
	shr.u32 	%r353, %r397, %r352;
	shl.b32 	%r354, %r353, 3;
	cvt.u64.u32 	%rd582, %r354;
	and.b64  	%rd583, %rd582, 24;
	add.s64 	%rd585, %rd575, %rd583;
	ld.const.u64 	%rd586, [%rd585];
	shl.b64 	%rd587, %rd67, 1;
	or.b64  	%rd68, %rd586, %rd587;
	and.b64  	%rd588, %rd68, %rd64;
	setp.ne.s64 	%p126, %rd588, 0;
	@%p126 bra 	$L__BB10_171;
	ld.volatile.global.u32 	%r355, [match_count];
	setp.ge.u32 	%p127, %r355, %r107;
	@%p127 bra 	$L__BB10_171;
	add.s32 	%r117, %r398, 1;
	setp.gt.u32 	%p128, %r117, %r108;
	@%p128 bra 	$L__BB10_171;
	atom.global.add.u32 	%r356, [match_count], 1;
	mul.wide.u32 	%rd589, %r356, 4;
	add.s64 	%rd590, %rd65, %rd589;
	st.global.u32 	[%rd590], %r117;
$L__BB10_171:
	shr.u32 	%r357, %r397, %r399;
	shl.b32 	%r358, %r357, 3;
	cvt.u64.u32 	%rd591, %r358;
	and.b64  	%rd592, %rd591, 24;
	add.s64 	%rd594, %rd575, %rd592;
	ld.const.u64 	%rd595, [%rd594];
	shl.b64 	%rd596, %rd68, 1;
	or.b64  	%rd69, %rd595, %rd596;
	and.b64  	%rd597, %rd69, %rd64;
	setp.ne.s64 	%p129, %rd597, 0;
	@%p129 bra 	$L__BB10_175;
	ld.volatile.global.u32 	%r359, [match_count];
	setp.ge.u32 	%p130, %r359, %r107;
	@%p130 bra 	$L__BB10_175;
	add.s32 	%r118, %r398, 2;
	setp.gt.u32 	%p131, %r118, %r108;
	@%p131 bra 	$L__BB10_175;
	atom.global.add.u32 	%r360, [match_count], 1;
	mul.wide.u32 	%rd598, %r360, 4;
	add.s64 	%rd599, %rd65, %rd598;
	st.global.u32 	[%rd599], %r118;
$L__BB10_175:
	add.s32 	%r361, %r399, 2;
	shr.u32 	%r362, %r397, %r361;
	shl.b32 	%r363, %r362, 3;
	cvt.u64.u32 	%rd600, %r363;
	and.b64  	%rd601, %rd600, 24;
	add.s64 	%rd603, %rd575, %rd601;
	ld.const.u64 	%rd604, [%rd603];
	shl.b64 	%rd605, %rd69, 1;
	or.b64  	%rd626, %rd604, %rd605;
	and.b64  	%rd606, %rd626, %rd64;
	setp.ne.s64 	%p132, %rd606, 0;
	@%p132 bra 	$L__BB10_179;
	ld.volatile.global.u32 	%r364, [match_count];
	setp.ge.u32 	%p133, %r364, %r107;
	@%p133 bra 	$L__BB10_179;
	add.s32 	%r119, %r398, 3;
	setp.gt.u32 	%p134, %r119, %r108;
	@%p134 bra 	$L__BB10_179;
	atom.global.add.u32 	%r365, [match_count], 1;
	mul.wide.u32 	%rd607, %r365, 4;
	add.s64 	%rd608, %rd65, %rd607;
	st.global.u32 	[%rd608], %r119;
$L__BB10_179:
	add.s32 	%r400, %r400, 4;
	add.s32 	%r399, %r399, 8;
	add.s32 	%r398, %r398, 4;
	setp.ne.s32 	%p135, %r400, 0;
	@%p135 bra 	$L__BB10_163;
$L__BB10_180:
	setp.eq.s32 	%p136, %r110, 0;
	@%p136 bra 	$L__BB10_187;
	shl.b32 	%r366, %r1, 19;
	add.s32 	%r367, %r401, %r366;
	shl.b32 	%r368, %r3, 12;
	add.s32 	%r369, %r367, %r368;
	shl.b32 	%r370, %r396, 4;
	add.s32 	%r404, %r369, %r370;
	shl.b32 	%r403, %r401, 1;
	neg.s32 	%r402, %r110;
	mov.u64 	%rd611, mask_array_64;
$L__BB10_182:
	.pragma "nounroll";
	shr.u32 	%r371, %r397, %r403;
	shl.b32 	%r372, %r371, 3;
	cvt.u64.u32 	%rd609, %r372;
	and.b64  	%rd610, %rd609, 24;
	add.s64 	%rd612, %rd611, %rd610;
	ld.const.u64 	%rd613, [%rd612];
	shl.b64 	%rd614, %rd626, 1;
	or.b64  	%rd626, %rd613, %rd614;
	and.b64  	%rd615, %rd626, %rd64;
	setp.ne.s64 	%p137, %rd615, 0;
	@%p137 bra 	$L__BB10_186;
	ld.volatile.global.u32 	%r373, [match_count];
	setp.ge.u32 	%p138, %r373, %r107;
	@%p138 bra 	$L__BB10_186;
	add.s32 	%r130, %r404, 4096;
	setp.gt.u32 	%p139, %r130, %r108;
	@%p139 bra 	$L__BB10_186;
	atom.global.add.u32 	%r374, [match_count], 1;
	mul.wide.u32 	%rd616, %r374, 4;
	add.s64 	%rd617, %rd65, %rd616;
	st.global.u32 	[%rd617], %r130;
$L__BB10_186:
	add.s32 	%r404, %r404, 1;
	add.s32 	%r403, %r403, 2;
	add.s32 	%r402, %r402, 1;
	setp.ne.s32 	%p140, %r402, 0;
	@%p140 bra 	$L__BB10_182;
$L__BB10_187:
	ret;

}
	// .globl	_Z13agrepKernel64ILj1EEvv
.visible .entry _Z13agrepKernel64ILj1EEvv()
{
	.reg .pred 	%p<102>;
	.reg .b32 	%r<350>;
	.reg .b64 	%rd<798>;

	mov.u32 	%r1, %ctaid.x;
	shl.b32 	%r2, %r1, 15;
	mov.u32 	%r3, %tid.x;
	or.b32  	%r4, %r2, %r3;
	mad.lo.s32 	%r5, %r3, 255, %r4;
	ld.const.u32 	%r6, [overlapping_scodon_count];
	setp.eq.s32 	%p1, %r6, 1;
	ld.const.u64 	%rd1, [scodon];
	shl.b32 	%r104, %r3, 2;
	mov.u32 	%r105, scodon_header;
	add.s32 	%r7, %r105, %r104;
	mov.b32 	%r329, 0;
	mov.b64 	%rd781, -1;
	mov.b64 	%rd780, -2;
	@%p1 bra 	$L__BB11_3;
	cvta.to.global.u64 	%rd2, %rd1;
	add.s32 	%r329, %r6, -1;
	mov.b64 	%rd780, -2;
	mov.b64 	%rd781, -1;
	mov.b32 	%r328, 0;
$L__BB11_2:
	shl.b32 	%r107, %r328, 7;
	add.s32 	%r108, %r107, %r4;
	mul.wide.u32 	%rd112, %r108, 4;
	add.s64 	%rd113, %rd2, %rd112;
	ld.global.u32 	%r109, [%rd113];
	shl.b32 	%r110, %r109, 3;
	cvt.u64.u32 	%rd114, %r110;
	and.b64  	%rd115, %rd114, 24;
	mov.u64 	%rd116, mask_array_64;
	add.s64 	%rd117, %rd116, %rd115;
	ld.const.u64 	%rd118, [%rd117];
	shl.b64 	%rd119, %rd781, 1;
	or.b64  	%rd120, %rd118, %rd119;
	shl.b64 	%rd121, %rd780, 1;
	or.b64  	%rd122, %rd121, %rd118;
	and.b64  	%rd123, %rd781, %rd120;
	shl.b64 	%rd124, %rd123, 1;
	and.b64  	%rd125, %rd122, %rd124;
	and.b64  	%rd126, %rd125, %rd781;
	shl.b32 	%r111, %r109, 1;
	cvt.u64.u32 	%rd127, %r111;
	and.b64  	%rd128, %rd127, 24;
	add.s64 	%rd129, %rd116, %rd128;
	ld.const.u64 	%rd130, [%rd129];
	shl.b64 	%rd131, %rd120, 1;
	or.b64  	%rd132, %rd130, %rd131;
	shl.b64 	%rd133, %rd126, 1;
	or.b64  	%rd134, %rd133, %rd130;
	and.b64  	%rd135, %rd120, %rd132;
	shl.b64 	%rd136, %rd135, 1;
	and.b64  	%rd137, %rd134, %rd136;
	and.b64  	%rd138, %rd137, %rd120;
	shr.u32 	%r112, %r109, 1;
	cvt.u64.u32 	%rd139, %r112;
	and.b64  	%rd140, %rd139, 24;
	add.s64 	%rd141, %rd116, %rd140;
	ld.const.u64 	%rd142, [%rd141];
	shl.b64 	%rd143, %rd132, 1;
	or.b64  	%rd144, %rd142, %rd143;
	shl.b64 	%rd145, %rd138, 1;
	or.b64  	%rd146, %rd145, %rd142;
	and.b64  	%rd147, %rd132, %rd144;
	shl.b64 	%rd148, %rd147, 1;
	and.b64  	%rd149, %rd146, %rd148;
	and.b64  	%rd150, %rd149, %rd132;
	shr.u32 	%r113, %r109, 3;
	cvt.u64.u32 	%rd151, %r113;
	and.b64  	%rd152, %rd151, 24;
	add.s64 	%rd153, %rd116, %rd152;
	ld.const.u64 	%rd154, [%rd153];
	shl.b64 	%rd155, %rd144, 1;
	or.b64  	%rd156, %rd154, %rd155;
	shl.b64 	%rd157, %rd150, 1;
	or.b64  	%rd158, %rd157, %rd154;
	and.b64  	%rd159, %rd144, %rd156;
	shl.b64 	%rd160, %rd159, 1;
	and.b64  	%rd161, %rd158, %rd160;
	and.b64  	%rd162, %rd161, %rd144;
	shr.u32 	%r114, %r109, 5;
	cvt.u64.u32 	%rd163, %r114;
	and.b64  	%rd164, %rd163, 24;
	add.s64 	%rd165, %rd116, %rd164;
	ld.const.u64 	%rd166, [%rd165];
	shl.b64 	%rd167, %rd156, 1;
	or.b64  	%rd168, %rd166, %rd167;
	shl.b64 	%rd169, %rd162, 1;
	or.b64  	%rd170, %rd169, %rd166;
	and.b64  	%rd171, %rd156, %rd168;
	shl.b64 	%rd172, %rd171, 1;
	and.b64  	%rd173, %rd170, %rd172;
	and.b64  	%rd174, %rd173, %rd156;
	shr.u32 	%r115, %r109, 7;
	cvt.u64.u32 	%rd175, %r115;
	and.b64  	%rd176, %rd175, 24;
	add.s64 	%rd177, %rd116, %rd176;
	ld.const.u64 	%rd178, [%rd177];
	shl.b64 	%rd179, %rd168, 1;
	or.b64  	%rd180, %rd178, %rd179;
	shl.b64 	%rd181, %rd174, 1;
	or.b64  	%rd182, %rd181, %rd178;
	and.b64  	%rd183, %rd168, %rd180;
	shl.b64 	%rd184, %rd183, 1;
	and.b64  	%rd185, %rd182, %rd184;
	and.b64  	%rd186, %rd185, %rd168;
	shr.u32 	%r116, %r109, 9;
	cvt.u64.u32 	%rd187, %r116;
	and.b64  	%rd188, %rd187, 24;
	add.s64 	%rd189, %rd116, %rd188;
	ld.const.u64 	%rd190, [%rd189];
	shl.b64 	%rd191, %rd180, 1;
	or.b64  	%rd192, %rd190, %rd191;
	shl.b64 	%rd193, %rd186, 1;
	or.b64  	%rd194, %rd193, %rd190;
	and.b64  	%rd195, %rd180, %rd192;
	shl.b64 	%rd196, %rd195, 1;
	and.b64  	%rd197, %rd194, %rd196;
	and.b64  	%rd198, %rd197, %rd180;
	shr.u32 	%r117, %r109, 11;
	cvt.u64.u32 	%rd199, %r117;
	and.b64  	%rd200, %rd199, 24;
	add.s64 	%rd201, %rd116, %rd200;
	ld.const.u64 	%rd202, [%rd201];
	shl.b64 	%rd203, %rd192, 1;
	or.b64  	%rd204, %rd202, %rd203;
	shl.b64 	%rd205, %rd198, 1;
	or.b64  	%rd206, %rd205, %rd202;
	and.b64  	%rd207, %rd192, %rd204;
	shl.b64 	%rd208, %rd207, 1;
	and.b64  	%rd209, %rd206, %rd208;
	and.b64  	%rd210, %rd209, %rd192;
	shr.u32 	%r118, %r109, 13;
	cvt.u64.u32 	%rd211, %r118;
	and.b64  	%rd212, %rd211, 24;
	add.s64 	%rd213, %rd116, %rd212;
	ld.const.u64 	%rd214, [%rd213];
	shl.b64 	%rd215, %rd204, 1;
	or.b64  	%rd216, %rd214, %rd215;
	shl.b64 	%rd217, %rd210, 1;
	or.b64  	%rd218, %rd217, %rd214;
	and.b64  	%rd219, %rd204, %rd216;
	shl.b64 	%rd220, %rd219, 1;
	and.b64  	%rd221, %rd218, %rd220;
	and.b64  	%rd222, %rd221, %rd204;
	shr.u32 	%r119, %r109, 15;
	cvt.u64.u32 	%rd223, %r119;
	and.b64  	%rd224, %rd223, 24;
	add.s64 	%rd225, %rd116, %rd224;
	ld.const.u64 	%rd226, [%rd225];
	shl.b64 	%rd227, %rd216, 1;
	or.b64  	%rd228, %rd226, %rd227;
	shl.b64 	%rd229, %rd222, 1;
	or.b64  	%rd230, %rd229, %rd226;
	and.b64  	%rd231, %rd216, %rd228;
	shl.b64 	%rd232, %rd231, 1;
	and.b64  	%rd233, %rd230, %rd232;
	and.b64  	%rd234, %rd233, %rd216;
	shr.u32 	%r120, %r109, 17;
	cvt.u64.u32 	%rd235, %r120;
	and.b64  	%rd236, %rd235, 24;
	add.s64 	%rd237, %rd116, %rd236;
	ld.const.u64 	%rd238, [%rd237];
	shl.b64 	%rd239, %rd228, 1;
	or.b64  	%rd240, %rd238, %rd239;
	shl.b64 	%rd241, %rd234, 1;
	or.b64  	%rd242, %rd241, %rd238;
	and.b64  	%rd243, %rd228, %rd240;
	shl.b64 	%rd244, %rd243, 1;
	and.b64  	%rd245, %rd242, %rd244;
	and.b64  	%rd246, %rd245, %rd228;
	shr.u32 	%r121, %r109, 19;
	cvt.u64.u32 	%rd247, %r121;
	and.b64  	%rd248, %rd247, 24;
	add.s64 	%rd249, %rd116, %rd248;
	ld.const.u64 	%rd250, [%rd249];
	shl.b64 	%rd251, %rd240, 1;
	or.b64  	%rd252, %rd250, %rd251;
	shl.b64 	%rd253, %rd246, 1;
	or.b64  	%rd254, %rd253, %rd250;
	and.b64  	%rd255, %rd240, %rd252;
	shl.b64 	%rd256, %rd255, 1;
	and.b64  	%rd257, %rd254, %rd256;
	and.b64  	%rd258, %rd257, %rd240;
	shr.u32 	%r122, %r109, 21;
	cvt.u64.u32 	%rd259, %r122;
	and.b64  	%rd260, %rd259, 24;
	add.s64 	%rd261, %rd116, %rd260;
	ld.const.u64 	%rd262, [%rd261];
	shl.b64 	%rd263, %rd252, 1;
	or.b64  	%rd264, %rd262, %rd263;
	shl.b64 	%rd265, %rd258, 1;
	or.b64  	%rd266, %rd265, %rd262;
	and.b64  	%rd267, %rd252, %rd264;
	shl.b64 	%rd268, %rd267, 1;
	and.b64  	%rd269, %rd266, %rd268;
	and.b64  	%rd270, %rd269, %rd252;
	shr.u32 	%r123, %r109, 23;
	cvt.u64.u32 	%rd271, %r123;
	and.b64  	%rd272, %rd271, 24;
	add.s64 	%rd273, %rd116, %rd272;
	ld.const.u64 	%rd274, [%rd273];
	shl.b64 	%rd275, %rd264, 1;
	or.b64  	%rd276, %rd274, %rd275;
	shl.b64 	%rd277, %rd270, 1;
	or.b64  	%rd278, %rd277, %rd274;
	and.b64  	%rd279, %rd264, %rd276;
	shl.b64 	%rd280, %rd279, 1;
	and.b64  	%rd281, %rd278, %rd280;
	and.b64  	%rd282, %rd281, %rd264;
	shr.u32 	%r124, %r109, 25;
	cvt.u64.u32 	%rd283, %r124;
	and.b64  	%rd284, %rd283, 24;
	add.s64 	%rd285, %rd116, %rd284;
	ld.const.u64 	%rd286, [%rd285];
	shl.b64 	%rd287, %rd276, 1;
	or.b64  	%rd288, %rd286, %rd287;
	shl.b64 	%rd289, %rd282, 1;
	or.b64  	%rd290, %rd289, %rd286;
	and.b64  	%rd291, %rd276, %rd288;
	shl.b64 	%rd292, %rd291, 1;
	and.b64  	%rd293, %rd290, %rd292;
	and.b64  	%rd294, %rd293, %rd276;
	shr.u32 	%r125, %r109, 30;
	mul.wide.u32 	%rd295, %r125, 8;
	add.s64 	%rd296, %rd116, %rd295;
	ld.const.u64 	%rd297, [%rd296];
	shl.b64 	%rd298, %rd288, 1;
	or.b64  	%rd781, %rd297, %rd298;
	shl.b64 	%rd299, %rd294, 1;
	or.b64  	%rd300, %rd299, %rd297;
	and.b64  	%rd301, %rd288, %rd781;
	shl.b64 	%rd302, %rd301, 1;
	and.b64  	%rd303, %rd300, %rd302;
	and.b64  	%rd780, %rd303, %rd288;
	shl.b32 	%r126, %r328, 9;
	add.s32 	%r127, %r7, %r126;
	st.shared.u32 	[%r127], %r109;
	add.s32 	%r328, %r328, 1;
	setp.ne.s32 	%p2, %r328, %r329;
	@%p2 bra 	$L__BB11_2;
$L__BB11_3:
	cvta.to.global.u64 	%rd9, %rd1;
	shl.b32 	%r129, %r329, 7;
	add.s32 	%r130, %r129, %r4;
	mul.wide.u32 	%rd304, %r130, 4;
	add.s64 	%rd305, %rd9, %rd304;
	ld.global.u32 	%r12, [%rd305];
	ld.const.u32 	%r131, [overlapping_character_count];
	add.s32 	%r13, %r131, 16;
	shl.b32 	%r14, %r6, 4;
	setp.eq.s32 	%p3, %r13, %r14;
	mov.b32 	%r332, 0;
	@%p3 bra 	$L__BB11_12;
	sub.s32 	%r133, %r13, %r14;
	max.u32 	%r332, %r133, 1;
	and.b32  	%r16, %r332, 3;
	setp.lt.u32 	%p4, %r133, 4;
	mov.b32 	%r330, 0;
	@%p4 bra 	$L__BB11_7;
	and.b32  	%r330, %r332, -4;
	mov.b32 	%r333, 0;
	mov.u64 	%rd309, mask_array_64;
$L__BB11_6:
	.pragma "nounroll";
	shl.b32 	%r135, %r333, 1;
	shr.u32 	%r136, %r12, %r135;
	shl.b32 	%r137, %r136, 3;
	cvt.u64.u32 	%rd307, %r137;
	and.b64  	%rd308, %rd307, 24;
	add.s64 	%rd310, %rd309, %rd308;
	ld.const.u64 	%rd311, [%rd310];
	shl.b64 	%rd312, %rd781, 1;
	or.b64  	%rd313, %rd311, %rd312;
	shl.b64 	%rd314, %rd780, 1;
	or.b64  	%rd315, %rd314, %rd311;
	and.b64  	%rd316, %rd781, %rd313;
	shl.b64 	%rd317, %rd316, 1;
	and.b64  	%rd318, %rd315, %rd317;
	and.b64  	%rd319, %rd318, %rd781;
	add.s32 	%r138, %r135, 2;
	shr.u32 	%r139, %r12, %r138;
	shl.b32 	%r140, %r139, 3;
	cvt.u64.u32 	%rd320, %r140;
	and.b64  	%rd321, %rd320, 24;
	add.s64 	%rd322, %rd309, %rd321;
	ld.const.u64 	%rd323, [%rd322];
	shl.b64 	%rd324, %rd313, 1;
	or.b64  	%rd325, %rd323, %rd324;
	shl.b64 	%rd326, %rd319, 1;
	or.b64  	%rd327, %rd326, %rd323;
	and.b64  	%rd328, %rd313, %rd325;
	shl.b64 	%rd329, %rd328, 1;
	and.b64  	%rd330, %rd327, %rd329;
	and.b64  	%rd331, %rd330, %rd313;
	add.s32 	%r141, %r135, 4;
	shr.u32 	%r142, %r12, %r141;
	shl.b32 	%r143, %r142, 3;
	cvt.u64.u32 	%rd332, %r143;
	and.b64  	%rd333, %rd332, 24;
	add.s64 	%rd334, %rd309, %rd333;
	ld.const.u64 	%rd335, [%rd334];
	shl.b64 	%rd336, %rd325, 1;
	or.b64  	%rd337, %rd335, %rd336;
	shl.b64 	%rd338, %rd331, 1;
	or.b64  	%rd339, %rd338, %rd335;
	and.b64  	%rd340, %rd325, %rd337;
	shl.b64 	%rd341, %rd340, 1;
	and.b64  	%rd342, %rd339, %rd341;
	and.b64  	%rd343, %rd342, %rd325;
	add.s32 	%r144, %r135, 6;
	shr.u32 	%r145, %r12, %r144;
	shl.b32 	%r146, %r145, 3;
	cvt.u64.u32 	%rd344, %r146;
	and.b64  	%rd345, %rd344, 24;
	add.s64 	%rd346, %rd309, %rd345;
	ld.const.u64 	%rd347, [%rd346];
	shl.b64 	%rd348, %rd337, 1;
	or.b64  	%rd781, %rd347, %rd348;
	shl.b64 	%rd349, %rd343, 1;
	or.b64  	%rd350, %rd349, %rd347;
	and.b64  	%rd351, %rd337, %rd781;
	shl.b64 	%rd352, %rd351, 1;
	and.b64  	%rd353, %rd350, %rd352;
	and.b64  	%rd780, %rd353, %rd337;
	sub.s32 	%r333, %r141, %r333;
	setp.eq.s32 	%p5, %r333, %r330;
	@%p5 bra 	$L__BB11_7;
	bra.uni 	$L__BB11_6;
$L__BB11_7:
	setp.eq.s32 	%p6, %r16, 0;
	@%p6 bra 	$L__BB11_12;
	setp.eq.s32 	%p7, %r16, 1;
	@%p7 bra 	$L__BB11_10;
	shl.b32 	%r147, %r330, 1;
	shr.u32 	%r148, %r12, %r147;
	shl.b32 	%r149, %r148, 3;
	cvt.u64.u32 	%rd355, %r149;
	and.b64  	%rd356, %rd355, 24;
	mov.u64 	%rd357, mask_array_64;
	add.s64 	%rd358, %rd357, %rd356;
	ld.const.u64 	%rd359, [%rd358];
	shl.b64 	%rd360, %rd781, 1;
	or.b64  	%rd361, %rd359, %rd360;
	shl.b64 	%rd362, %rd780, 1;
	or.b64  	%rd363, %rd362, %rd359;
	and.b64  	%rd364, %rd781, %rd361;
	shl.b64 	%rd365, %rd364, 1;
	and.b64  	%rd366, %rd363, %rd365;
	and.b64  	%rd367, %rd366, %rd781;
	add.s32 	%r150, %r147, 2;
	shr.u32 	%r151, %r12, %r150;
	shl.b32 	%r152, %r151, 3;
	cvt.u64.u32 	%rd368, %r152;
	and.b64  	%rd369, %rd368, 24;
	add.s64 	%rd370, %rd357, %rd369;
	ld.const.u64 	%rd371, [%rd370];
	shl.b64 	%rd372, %rd361, 1;
	or.b64  	%rd781, %rd371, %rd372;
	shl.b64 	%rd373, %rd367, 1;
	or.b64  	%rd374, %rd373, %rd371;
	and.b64  	%rd375, %rd361, %rd781;
	shl.b64 	%rd376, %rd375, 1;
	and.b64  	%rd377, %rd374, %rd376;
	and.b64  	%rd780, %rd377, %rd361;
	sub.s32 	%r330, %r150, %r330;
$L__BB11_10:
	and.b32  	%r153, %r332, 1;
	setp.eq.b32 	%p8, %r153, 1;
	not.pred 	%p9, %p8;
	@%p9 bra 	$L__BB11_12;
	shl.b32 	%r154, %r330, 1;
	shr.u32 	%r155, %r12, %r154;
	shl.b32 	%r156, %r155, 3;
	cvt.u64.u32 	%rd378, %r156;
	and.b64  	%rd379, %rd378, 24;
	mov.u64 	%rd380, mask_array_64;
	add.s64 	%rd381, %rd380, %rd379;
	ld.const.u64 	%rd382, [%rd381];
	shl.b64 	%rd383, %rd781, 1;
	or.b64  	%rd20, %rd382, %rd383;
	shl.b64 	%rd384, %rd780, 1;
	or.b64  	%rd385, %rd384, %rd382;
	and.b64  	%rd386, %rd781, %rd20;
	shl.b64 	%rd387, %rd386, 1;
	and.b64  	%rd388, %rd385, %rd387;
	and.b64  	%rd780, %rd388, %rd781;
	mov.u64 	%rd781, %rd20;
$L__BB11_12:
	setp.gt.u32 	%p10, %r332, 15;
	@%p10 bra 	$L__BB11_19;
	ld.const.u64 	%rd24, [test_bit_64];
	ld.const.u32 	%r22, [max_match_count];
	add.s32 	%r157, %r329, %r5;
	shl.b32 	%r23, %r157, 4;
	ld.const.u32 	%r24, [character_count];
	ld.const.u64 	%rd389, [match];
	cvta.to.global.u64 	%rd25, %rd389;
	mov.u64 	%rd392, mask_array_64;
$L__BB11_14:
	mov.u64 	%rd30, %rd781;
	shl.b32 	%r158, %r332, 1;
	shr.u32 	%r159, %r12, %r158;
	shl.b32 	%r160, %r159, 3;
	cvt.u64.u32 	%rd390, %r160;
	and.b64  	%rd391, %rd390, 24;
	add.s64 	%rd393, %rd392, %rd391;
	ld.const.u64 	%rd394, [%rd393];
	shl.b64 	%rd395, %rd30, 1;
	or.b64  	%rd781, %rd394, %rd395;
	shl.b64 	%rd396, %rd780, 1;
	or.b64  	%rd397, %rd396, %rd394;
	and.b64  	%rd398, %rd30, %rd781;
	shl.b64 	%rd399, %rd398, 1;
	and.b64  	%rd400, %rd397, %rd399;
	and.b64  	%rd780, %rd400, %rd30;
	and.b64  	%rd401, %rd24, %rd780;
	setp.ne.s64 	%p11, %rd401, 0;
	@%p11 bra 	$L__BB11_18;
	ld.volatile.global.u32 	%r161, [match_count];
	setp.ge.u32 	%p12, %r161, %r22;
	@%p12 bra 	$L__BB11_18;
	add.s32 	%r28, %r332, %r23;
	setp.gt.u32 	%p13, %r28, %r24;
	@%p13 bra 	$L__BB11_18;
	atom.global.add.u32 	%r162, [match_count], 1;
	mul.wide.u32 	%rd402, %r162, 4;
	add.s64 	%rd403, %rd25, %rd402;
	st.global.u32 	[%rd403], %r28;
$L__BB11_18:
	add.s32 	%r332, %r332, 1;
	setp.ne.s32 	%p14, %r332, 16;
	@%p14 bra 	$L__BB11_14;
$L__BB11_19:
	shl.b32 	%r163, %r329, 9;
	mov.u32 	%r164, scodon_header;
	add.s32 	%r165, %r164, %r163;
	shl.b32 	%r166, %r3, 2;
	add.s32 	%r167, %r165, %r166;
	st.shared.u32 	[%r167], %r12;
	bar.sync 	0;
	add.s32 	%r335, %r329, 1;
	setp.gt.u32 	%p15, %r335, 255;
	@%p15 bra 	$L__BB11_86;
	ld.const.u64 	%rd36, [test_bit_64];
	ld.const.u32 	%r31, [max_match_count];
	ld.const.u32 	%r32, [character_count];
	ld.const.u64 	%rd404, [match];
	cvta.to.global.u64 	%rd37, %rd404;
	mov.u64 	%rd409, mask_array_64;
$L__BB11_21:
	shl.b32 	%r168, %r335, 7;
	add.s32 	%r169, %r168, %r4;
	mul.wide.u32 	%rd405, %r169, 4;
	add.s64 	%rd406, %rd9, %rd405;
	ld.global.u32 	%r39, [%rd406];
	shl.b32 	%r170, %r39, 3;
	cvt.u64.u32 	%rd407, %r170;
	and.b64  	%rd408, %rd407, 24;
	add.s64 	%rd410, %rd409, %rd408;
	ld.const.u64 	%rd411, [%rd410];
	shl.b64 	%rd412, %rd781, 1;
	or.b64  	%rd44, %rd411, %rd412;
	shl.b64 	%rd413, %rd780, 1;
	or.b64  	%rd414, %rd413, %rd411;
	and.b64  	%rd415, %rd781, %rd44;
	shl.b64 	%rd416, %rd415, 1;
	and.b64  	%rd417, %rd414, %rd416;
	and.b64  	%rd45, %rd417, %rd781;
	and.b64  	%rd418, %rd36, %rd45;
	setp.ne.s64 	%p16, %rd418, 0;
	@%p16 bra 	$L__BB11_25;
	ld.volatile.global.u32 	%r171, [match_count];
	setp.ge.u32 	%p17, %r171, %r31;
	@%p17 bra 	$L__BB11_25;
	add.s32 	%r172, %r335, %r5;
	shl.b32 	%r40, %r172, 4;
	setp.gt.u32 	%p18, %r40, %r32;
	@%p18 bra 	$L__BB11_25;
	atom.global.add.u32 	%r173, [match_count], 1;
	mul.wide.u32 	%rd419, %r173, 4;
	add.s64 	%rd420, %rd37, %rd419;
	st.global.u32 	[%rd420], %r40;
$L__BB11_25:
	shl.b32 	%r174, %r39, 1;
	cvt.u64.u32 	%rd421, %r174;
	and.b64  	%rd422, %rd421, 24;
	add.s64 	%rd424, %rd409, %rd422;
	ld.const.u64 	%rd425, [%rd424];
	shl.b64 	%rd426, %rd44, 1;
	or.b64  	%rd46, %rd425, %rd426;
	shl.b64 	%rd427, %rd45, 1;
	or.b64  	%rd428, %rd427, %rd425;
	and.b64  	%rd429, %rd44, %rd46;
	shl.b64 	%rd430, %rd429, 1;
	and.b64  	%rd431, %rd428, %rd430;
	and.b64  	%rd47, %rd431, %rd44;
	and.b64  	%rd432, %rd36, %rd47;
	setp.ne.s64 	%p19, %rd432, 0;
	@%p19 bra 	$L__BB11_29;
	ld.volatile.global.u32 	%r175, [match_count];
	setp.ge.u32 	%p20, %r175, %r31;
	@%p20 bra 	$L__BB11_29;
	add.s32 	%r176, %r335, %r5;
	shl.b32 	%r41, %r176, 4;
	setp.ge.u32 	%p21, %r41, %r32;
	@%p21 bra 	$L__BB11_29;
	add.s32 	%r177, %r41, 1;
	atom.global.add.u32 	%r178, [match_count], 1;
	mul.wide.u32 	%rd433, %r178, 4;
	add.s64 	%rd434, %rd37, %rd433;
	st.global.u32 	[%rd434], %r177;
$L__BB11_29:
	shr.u32 	%r179, %r39, 1;
	cvt.u64.u32 	%rd435, %r179;
	and.b64  	%rd436, %rd435, 24;
	add.s64 	%rd438, %rd409, %rd436;
	ld.const.u64 	%rd439, [%rd438];
	shl.b64 	%rd440, %rd46, 1;
	or.b64  	%rd48, %rd439, %rd440;
	shl.b64 	%rd441, %rd47, 1;
	or.b64  	%rd442, %rd441, %rd439;
	and.b64  	%rd443, %rd46, %rd48;
	shl.b64 	%rd444, %rd443, 1;
	and.b64  	%rd445, %rd442, %rd444;
	and.b64  	%rd49, %rd445, %rd46;
	and.b64  	%rd446, %rd36, %rd49;
	setp.ne.s64 	%p22, %rd446, 0;
	@%p22 bra 	$L__BB11_33;
	ld.volatile.global.u32 	%r180, [match_count];
	setp.ge.u32 	%p23, %r180, %r31;
	@%p23 bra 	$L__BB11_33;
	add.s32 	%r181, %r335, %r5;
	shl.b32 	%r182, %r181, 4;
	or.b32  	%r42, %r182, 2;
	setp.gt.u32 	%p24, %r42, %r32;
	@%p24 bra 	$L__BB11_33;
	atom.global.add.u32 	%r183, [match_count], 1;
	mul.wide.u32 	%rd447, %r183, 4;
	add.s64 	%rd448, %rd37, %rd447;
	st.global.u32 	[%rd448], %r42;
$L__BB11_33:
	shr.u32 	%r184, %r39, 3;
	cvt.u64.u32 	%rd449, %r184;
	and.b64  	%rd450, %rd449, 24;
	add.s64 	%rd452, %rd409, %rd450;
	ld.const.u64 	%rd453, [%rd452];
	shl.b64 	%rd454, %rd48, 1;
	or.b64  	%rd50, %rd453, %rd454;
	shl.b64 	%rd455, %rd49, 1;
	or.b64  	%rd456, %rd455, %rd453;
	and.b64  	%rd457, %rd48, %rd50;
	shl.b64 	%rd458, %rd457, 1;
	and.b64  	%rd459, %rd456, %rd458;
	and.b64  	%rd51, %rd459, %rd48;
	and.b64  	%rd460, %rd36, %rd51;
	setp.ne.s64 	%p25, %rd460, 0;
	@%p25 bra 	$L__BB11_37;
	ld.volatile.global.u32 	%r185, [match_count];
	setp.ge.u32 	%p26, %r185, %r31;
	@%p26 bra 	$L__BB11_37;
	add.s32 	%r186, %r335, %r5;
	shl.b32 	%r187, %r186, 4;
	or.b32  	%r43, %r187, 3;
	setp.gt.u32 	%p27, %r43, %r32;
	@%p27 bra 	$L__BB11_37;
	atom.global.add.u32 	%r188, [match_count], 1;
	mul.wide.u32 	%rd461, %r188, 4;
	add.s64 	%rd462, %rd37, %rd461;
	st.global.u32 	[%rd462], %r43;
$L__BB11_37:
	shr.u32 	%r189, %r39, 5;
	cvt.u64.u32 	%rd463, %r189;
	and.b64  	%rd464, %rd463, 24;
	add.s64 	%rd466, %rd409, %rd464;
	ld.const.u64 	%rd467, [%rd466];
	shl.b64 	%rd468, %rd50, 1;
	or.b64  	%rd52, %rd467, %rd468;
	shl.b64 	%rd469, %rd51, 1;
	or.b64  	%rd470, %rd469, %rd467;
	and.b64  	%rd471, %rd50, %rd52;
	shl.b64 	%rd472, %rd471, 1;
	and.b64  	%rd473, %rd470, %rd472;
	and.b64  	%rd53, %rd473, %rd50;
	and.b64  	%rd474, %rd36, %rd53;
	setp.ne.s64 	%p28, %rd474, 0;
	@%p28 bra 	$L__BB11_41;
	ld.volatile.global.u32 	%r190, [match_count];
	setp.ge.u32 	%p29, %r190, %r31;
	@%p29 bra 	$L__BB11_41;
	add.s32 	%r191, %r335, %r5;
	shl.b32 	%r192, %r191, 4;
	or.b32  	%r44, %r192, 4;
	setp.gt.u32 	%p30, %r44, %r32;
	@%p30 bra 	$L__BB11_41;
	atom.global.add.u32 	%r193, [match_count], 1;
	mul.wide.u32 	%rd475, %r193, 4;
	add.s64 	%rd476, %rd37, %rd475;
	st.global.u32 	[%rd476], %r44;
$L__BB11_41:
	shr.u32 	%r194, %r39, 7;
	cvt.u64.u32 	%rd477, %r194;
	and.b64  	%rd478, %rd477, 24;
	add.s64 	%rd480, %rd409, %rd478;
	ld.const.u64 	%rd481, [%rd480];
	shl.b64 	%rd482, %rd52, 1;
	or.b64  	%rd54, %rd481, %rd482;
	shl.b64 	%rd483, %rd53, 1;
	or.b64  	%rd484, %rd483, %rd481;
	and.b64  	%rd485, %rd52, %rd54;
	shl.b64 	%rd486, %rd485, 1;
	and.b64  	%rd487, %rd484, %rd486;
	and.b64  	%rd55, %rd487, %rd52;
	and.b64  	%rd488, %rd36, %rd55;
	setp.ne.s64 	%p31, %rd488, 0;
	@%p31 bra 	$L__BB11_45;
	ld.volatile.global.u32 	%r195, [match_count];
	setp.ge.u32 	%p32, %r195, %r31;
	@%p32 bra 	$L__BB11_45;
	add.s32 	%r196, %r335, %r5;
	shl.b32 	%r197, %r196, 4;
	or.b32  	%r45, %r197, 5;
	setp.gt.u32 	%p33, %r45, %r32;
	@%p33 bra 	$L__BB11_45;
	atom.global.add.u32 	%r198, [match_count], 1;
	mul.wide.u32 	%rd489, %r198, 4;
	add.s64 	%rd490, %rd37, %rd489;
	st.global.u32 	[%rd490], %r45;
$L__BB11_45:
	shr.u32 	%r199, %r39, 9;
	cvt.u64.u32 	%rd491, %r199;
	and.b64  	%rd492, %rd491, 24;
	add.s64 	%rd494, %rd409, %rd492;
	ld.const.u64 	%rd495, [%rd494];
	shl.b64 	%rd496, %rd54, 1;
	or.b64  	%rd56, %rd495, %rd496;
	shl.b64 	%rd497, %rd55, 1;
	or.b64  	%rd498, %rd497, %rd495;
	and.b64  	%rd499, %rd54, %rd56;
	shl.b64 	%rd500, %rd499, 1;
	and.b64  	%rd501, %rd498, %rd500;
	and.b64  	%rd57, %rd501, %rd54;
	and.b64  	%rd502, %rd36, %rd57;
	setp.ne.s64 	%p34, %rd502, 0;
	@%p34 bra 	$L__BB11_49;
	ld.volatile.global.u32 	%r200, [match_count];
	setp.ge.u32 	%p35, %r200, %r31;
	@%p35 bra 	$L__BB11_49;
	add.s32 	%r201, %r335, %r5;
	shl.b32 	%r202, %r201, 4;
	or.b32  	%r46, %r202, 6;
	setp.gt.u32 	%p36, %r46, %r32;
	@%p36 bra 	$L__BB11_49;
	atom.global.add.u32 	%r203, [match_count], 1;
	mul.wide.u32 	%rd503, %r203, 4;
	add.s64 	%rd504, %rd37, %rd503;
	st.global.u32 	[%rd504], %r46;
$L__BB11_49:
	shr.u32 	%r204, %r39, 11;
	cvt.u64.u32 	%rd505, %r204;
	and.b64  	%rd506, %rd505, 24;
	add.s64 	%rd508, %rd409, %rd506;
	ld.const.u64 	%rd509, [%rd508];
	shl.b64 	%rd510, %rd56, 1;
	or.b64  	%rd58, %rd509, %rd510;
	shl.b64 	%rd511, %rd57, 1;
	or.b64  	%rd512, %rd511, %rd509;
	and.b64  	%rd513, %rd56, %rd58;
	shl.b64 	%rd514, %rd513, 1;
	and.b64  	%rd515, %rd512, %rd514;
	and.b64  	%rd59, %rd515, %rd56;
	and.b64  	%rd516, %rd36, %rd59;
	setp.ne.s64 	%p37, %rd516, 0;
	@%p37 bra 	$L__BB11_53;
	ld.volatile.global.u32 	%r205, [match_count];
	setp.ge.u32 	%p38, %r205, %r31;
	@%p38 bra 	$L__BB11_53;
	add.s32 	%r206, %r335, %r5;
	shl.b32 	%r207, %r206, 4;
	or.b32  	%r47, %r207, 7;
	setp.gt.u32 	%p39, %r47, %r32;
	@%p39 bra 	$L__BB11_53;
	atom.global.add.u32 	%r208, [match_count], 1;
	mul.wide.u32 	%rd517, %r208, 4;
	add.s64 	%rd518, %rd37, %rd517;
	st.global.u32 	[%rd518], %r47;
$L__BB11_53:
	shr.u32 	%r209, %r39, 13;
	cvt.u64.u32 	%rd519, %r209;
	and.b64  	%rd520, %rd519, 24;
	add.s64 	%rd522, %rd409, %rd520;
	ld.const.u64 	%rd523, [%rd522];
	shl.b64 	%rd524, %rd58, 1;
	or.b64  	%rd60, %rd523, %rd524;
	shl.b64 	%rd525, %rd59, 1;
	or.b64  	%rd526, %rd525, %rd523;
	and.b64  	%rd527, %rd58, %rd60;
	shl.b64 	%rd528, %rd527, 1;
	and.b64  	%rd529, %rd526, %rd528;
	and.b64  	%rd61, %rd529, %rd58;
	and.b64  	%rd530, %rd36, %rd61;
	setp.ne.s64 	%p40, %rd530, 0;
	@%p40 bra 	$L__BB11_57;
	ld.volatile.global.u32 	%r210, [match_count];
	setp.ge.u32 	%p41, %r210, %r31;
	@%p41 bra 	$L__BB11_57;
	add.s32 	%r211, %r335, %r5;
	shl.b32 	%r212, %r211, 4;
	or.b32  	%r48, %r212, 8;
	setp.gt.u32 	%p42, %r48, %r32;
	@%p42 bra 	$L__BB11_57;
	atom.global.add.u32 	%r213, [match_count], 1;
	mul.wide.u32 	%rd531, %r213, 4;
	add.s64 	%rd532, %rd37, %rd531;
	st.global.u32 	[%rd532], %r48;
$L__BB11_57:
	shr.u32 	%r214, %r39, 15;
	cvt.u64.u32 	%rd533, %r214;
	and.b64  	%rd534, %rd533, 24;
	add.s64 	%rd536, %rd409, %rd534;
	ld.const.u64 	%rd537, [%rd536];
	shl.b64 	%rd538, %rd60, 1;
	or.b64  	%rd62, %rd537, %rd538;
	shl.b64 	%rd539, %rd61, 1;
	or.b64  	%rd540, %rd539, %rd537;
	and.b64  	%rd541, %rd60, %rd62;
	shl.b64 	%rd542, %rd541, 1;
	and.b64  	%rd543, %rd540, %rd542;
	and.b64  	%rd63, %rd543, %rd60;
	and.b64  	%rd544, %rd36, %rd63;
	setp.ne.s64 	%p43, %rd544, 0;
	@%p43 bra 	$L__BB11_61;
	ld.volatile.global.u32 	%r215, [match_count];
	setp.ge.u32 	%p44, %r215, %r31;
	@%p44 bra 	$L__BB11_61;
	add.s32 	%r216, %r335, %r5;
	shl.b32 	%r217, %r216, 4;
	or.b32  	%r49, %r217, 9;
	setp.gt.u32 	%p45, %r49, %r32;
	@%p45 bra 	$L__BB11_61;
	atom.global.add.u32 	%r218, [match_count], 1;
	mul.wide.u32 	%rd545, %r218, 4;
	add.s64 	%rd546, %rd37, %rd545;
	st.global.u32 	[%rd546], %r49;
$L__BB11_61:
	shr.u32 	%r219, %r39, 17;
	cvt.u64.u32 	%rd547, %r219;
	and.b64  	%rd548, %rd547, 24;
	add.s64 	%rd550, %rd409, %rd548;
	ld.const.u64 	%rd551, [%rd550];
	shl.b64 	%rd552, %rd62, 1;
	or.b64  	%rd64, %rd551, %rd552;
	shl.b64 	%rd553, %rd63, 1;
	or.b64  	%rd554, %rd553, %rd551;
	and.b64  	%rd555, %rd62, %rd64;
	shl.b64 	%rd556, %rd555, 1;
	and.b64  	%rd557, %rd554, %rd556;
	and.b64  	%rd65, %rd557, %rd62;
	and.b64  	%rd558, %rd36, %rd65;
	setp.ne.s64 	%p46, %rd558, 0;
	@%p46 bra 	$L__BB11_65;
	ld.volatile.global.u32 	%r220, [match_count];
	setp.ge.u32 	%p47, %r220, %r31;
	@%p47 bra 	$L__BB11_65;
	add.s32 	%r221, %r335, %r5;
	shl.b32 	%r222, %r221, 4;
	or.b32  	%r50, %r222, 10;
	setp.gt.u32 	%p48, %r50, %r32;
	@%p48 bra 	$L__BB11_65;
	atom.global.add.u32 	%r223, [match_count], 1;
	mul.wide.u32 	%rd559, %r223, 4;
	add.s64 	%rd560, %rd37, %rd559;
	st.global.u32 	[%rd560], %r50;
$L__BB11_65:
	shr.u32 	%r224, %r39, 19;
	cvt.u64.u32 	%rd561, %r224;
	and.b64  	%rd562, %rd561, 24;
	add.s64 	%rd564, %rd409, %rd562;
	ld.const.u64 	%rd565, [%rd564];
	shl.b64 	%rd566, %rd64, 1;
	or.b64  	%rd66, %rd565, %rd566;
	shl.b64 	%rd567, %rd65, 1;
	or.b64  	%rd568, %rd567, %rd565;
	and.b64  	%rd569, %rd64, %rd66;
	shl.b64 	%rd570, %rd569, 1;
	and.b64  	%rd571, %rd568, %rd570;
	and.b64  	%rd67, %rd571, %rd64;
	and.b64  	%rd572, %rd36, %rd67;
	setp.ne.s64 	%p49, %rd572, 0;
	@%p49 bra 	$L__BB11_69;
	ld.volatile.global.u32 	%r225, [match_count];
	setp.ge.u32 	%p50, %r225, %r31;
	@%p50 bra 	$L__BB11_69;
	add.s32 	%r226, %r335, %r5;
	shl.b32 	%r227, %r226, 4;
	or.b32  	%r51, %r227, 11;
	setp.gt.u32 	%p51, %r51, %r32;
	@%p51 bra 	$L__BB11_69;
	atom.global.add.u32 	%r228, [match_count], 1;
	mul.wide.u32 	%rd573, %r228, 4;
	add.s64 	%rd574, %rd37, %rd573;
	st.global.u32 	[%rd574], %r51;
$L__BB11_69:
	shr.u32 	%r229, %r39, 21;
	cvt.u64.u32 	%rd575, %r229;
	and.b64  	%rd576, %rd575, 24;
	add.s64 	%rd578, %rd409, %rd576;
	ld.const.u64 	%rd579, [%rd578];
	shl.b64 	%rd580, %rd66, 1;
	or.b64  	%rd68, %rd579, %rd580;
	shl.b64 	%rd581, %rd67, 1;
	or.b64  	%rd582, %rd581, %rd579;
	and.b64  	%rd583, %rd66, %rd68;
	shl.b64 	%rd584, %rd583, 1;
	and.b64  	%rd585, %rd582, %rd584;
	and.b64  	%rd69, %rd585, %rd66;
	and.b64  	%rd586, %rd36, %rd69;
	setp.ne.s64 	%p52, %rd586, 0;
	@%p52 bra 	$L__BB11_73;
	ld.volatile.global.u32 	%r230, [match_count];
	setp.ge.u32 	%p53, %r230, %r31;
	@%p53 bra 	$L__BB11_73;
	add.s32 	%r231, %r335, %r5;
	shl.b32 	%r232, %r231, 4;
	or.b32  	%r52, %r232, 12;
	setp.gt.u32 	%p54, %r52, %r32;
	@%p54 bra 	$L__BB11_73;
	atom.global.add.u32 	%r233, [match_count], 1;
	mul.wide.u32 	%rd587, %r233, 4;
	add.s64 	%rd588, %rd37, %rd587;
	st.global.u32 	[%rd588], %r52;
$L__BB11_73:
	shr.u32 	%r234, %r39, 23;
	cvt.u64.u32 	%rd589, %r234;
	and.b64  	%rd590, %rd589, 24;
	add.s64 	%rd592, %rd409, %rd590;
	ld.const.u64 	%rd593, [%rd592];
	shl.b64 	%rd594, %rd68, 1;
	or.b64  	%rd70, %rd593, %rd594;
	shl.b64 	%rd595, %rd69, 1;
	or.b64  	%rd596, %rd595, %rd593;
	and.b64  	%rd597, %rd68, %rd70;
	shl.b64 	%rd598, %rd597, 1;
	and.b64  	%rd599, %rd596, %rd598;
	and.b64  	%rd71, %rd599, %rd68;
	and.b64  	%rd600, %rd36, %rd71;
	setp.ne.s64 	%p55, %rd600, 0;
	@%p55 bra 	$L__BB11_77;
	ld.volatile.global.u32 	%r235, [match_count];
	setp.ge.u32 	%p56, %r235, %r31;
	@%p56 bra 	$L__BB11_77;
	add.s32 	%r236, %r335, %r5;
	shl.b32 	%r237, %r236, 4;
	or.b32  	%r53, %r237, 13;
	setp.gt.u32 	%p57, %r53, %r32;
	@%p57 bra 	$L__BB11_77;
	atom.global.add.u32 	%r238, [match_count], 1;
	mul.wide.u32 	%rd601, %r238, 4;
	add.s64 	%rd602, %rd37, %rd601;
	st.global.u32 	[%rd602], %r53;
$L__BB11_77:
	shr.u32 	%r239, %r39, 25;
	cvt.u64.u32 	%rd603, %r239;
	and.b64  	%rd604, %rd603, 24;
	add.s64 	%rd606, %rd409, %rd604;
	ld.const.u64 	%rd607, [%rd606];
	shl.b64 	%rd608, %rd70, 1;
	or.b64  	%rd72, %rd607, %rd608;
	shl.b64 	%rd609, %rd71, 1;
	or.b64  	%rd610, %rd609, %rd607;
	and.b64  	%rd611, %rd70, %rd72;
	shl.b64 	%rd612, %rd611, 1;
	and.b64  	%rd613, %rd610, %rd612;
	and.b64  	%rd73, %rd613, %rd70;
	and.b64  	%rd614, %rd36, %rd73;
	setp.ne.s64 	%p58, %rd614, 0;
	@%p58 bra 	$L__BB11_81;
	ld.volatile.global.u32 	%r240, [match_count];
	setp.ge.u32 	%p59, %r240, %r31;
	@%p59 bra 	$L__BB11_81;
	add.s32 	%r241, %r335, %r5;
	shl.b32 	%r242, %r241, 4;
	or.b32  	%r54, %r242, 14;
	setp.gt.u32 	%p60, %r54, %r32;
	@%p60 bra 	$L__BB11_81;
	atom.global.add.u32 	%r243, [match_count], 1;
	mul.wide.u32 	%rd615, %r243, 4;
	add.s64 	%rd616, %rd37, %rd615;
	st.global.u32 	[%rd616], %r54;
$L__BB11_81:
	shr.u32 	%r244, %r39, 30;
	mul.wide.u32 	%rd617, %r244, 8;
	add.s64 	%rd619, %rd409, %rd617;
	ld.const.u64 	%rd620, [%rd619];
	shl.b64 	%rd621, %rd72, 1;
	or.b64  	%rd781, %rd620, %rd621;
	shl.b64 	%rd622, %rd73, 1;
	or.b64  	%rd623, %rd622, %rd620;
	and.b64  	%rd624, %rd72, %rd781;
	shl.b64 	%rd625, %rd624, 1;
	and.b64  	%rd626, %rd623, %rd625;
	and.b64  	%rd780, %rd626, %rd72;
	and.b64  	%rd627, %rd36, %rd780;
	setp.ne.s64 	%p61, %rd627, 0;
	@%p61 bra 	$L__BB11_85;
	ld.volatile.global.u32 	%r245, [match_count];
	setp.ge.u32 	%p62, %r245, %r31;
	@%p62 bra 	$L__BB11_85;
	add.s32 	%r246, %r335, %r5;
	shl.b32 	%r247, %r246, 4;
	or.b32  	%r55, %r247, 15;
	setp.gt.u32 	%p63, %r55, %r32;
	@%p63 bra 	$L__BB11_85;
	atom.global.add.u32 	%r248, [match_count], 1;
	mul.wide.u32 	%rd628, %r248, 4;
	add.s64 	%rd629, %rd37, %rd628;
	st.global.u32 	[%rd629], %r55;
$L__BB11_85:
	add.s32 	%r335, %r335, 1;
	setp.eq.s32 	%p64, %r335, 256;
	@%p64 bra 	$L__BB11_86;
	bra.uni 	$L__BB11_21;
$L__BB11_86:
	setp.eq.s32 	%p65, %r6, 1;
	mov.b32 	%r341, 0;
	@%p65 bra 	$L__BB11_110;
	mov.u32 	%r251, %ntid.x;
	add.s32 	%r33, %r251, -1;
	ld.const.u64 	%rd40, [test_bit_64];
	ld.const.u32 	%r34, [max_match_count];
	ld.const.u32 	%r35, [character_count];
	ld.const.u64 	%rd630, [match];
	cvta.to.global.u64 	%rd41, %rd630;
	add.s32 	%r341, %r6, -1;
	shl.b32 	%r252, %r1, 19;
	shl.b32 	%r253, %r3, 12;
	add.s32 	%r254, %r252, %r253;
	add.s32 	%r37, %r254, 4096;
	mov.b32 	%r336, 0;
$L__BB11_88:
	setp.ne.s32 	%p66, %r3, %r33;
	@%p66 bra 	$L__BB11_90;
	shl.b32 	%r257, %r336, 7;
	add.s32 	%r258, %r2, %r257;
	add.s32 	%r259, %r258, 32768;
	mul.wide.u32 	%rd631, %r259, 4;
	add.s64 	%rd632, %rd9, %rd631;
	ld.global.u32 	%r337, [%rd632];
	bra.uni 	$L__BB11_91;
$L__BB11_90:
	shl.b32 	%r255, %r336, 9;
	add.s32 	%r256, %r7, %r255;
	ld.shared.u32 	%r337, [%r256+4];
$L__BB11_91:
	shl.b32 	%r262, %r336, 4;
	add.s32 	%r338, %r37, %r262;
	mov.b32 	%r340, 4096;
	mov.b32 	%r339, 4;
$L__BB11_92:
	add.s32 	%r263, %r339, -4;
	shr.u32 	%r264, %r337, %r263;
	shl.b32 	%r265, %r264, 3;
	cvt.u64.u32 	%rd633, %r265;
	and.b64  	%rd634, %rd633, 24;
	mov.u64 	%rd635, mask_array_64;
	add.s64 	%rd636, %rd635, %rd634;
	ld.const.u64 	%rd637, [%rd636];
	shl.b64 	%rd638, %rd781, 1;
	or.b64  	%rd80, %rd637, %rd638;
	shl.b64 	%rd639, %rd780, 1;
	or.b64  	%rd640, %rd639, %rd637;
	and.b64  	%rd641, %rd781, %rd80;
	shl.b64 	%rd642, %rd641, 1;
	and.b64  	%rd643, %rd640, %rd642;
	and.b64  	%rd81, %rd643, %rd781;
	and.b64  	%rd644, %rd40, %rd81;
	setp.ne.s64 	%p67, %rd644, 0;
	@%p67 bra 	$L__BB11_96;
	ld.volatile.global.u32 	%r266, [match_count];
	setp.ge.u32 	%p68, %r266, %r34;
	@%p68 bra 	$L__BB11_96;
	setp.gt.u32 	%p69, %r338, %r35;
	@%p69 bra 	$L__BB11_96;
	atom.global.add.u32 	%r267, [match_count], 1;
	mul.wide.u32 	%rd645, %r267, 4;
	add.s64 	%rd646, %rd41, %rd645;
	st.global.u32 	[%rd646], %r338;
$L__BB11_96:
	add.s32 	%r268, %r339, -2;
	shr.u32 	%r269, %r337, %r268;
	shl.b32 	%r270, %r269, 3;
	cvt.u64.u32 	%rd647, %r270;
	and.b64  	%rd648, %rd647, 24;
	mov.u64 	%rd649, mask_array_64;
	add.s64 	%rd650, %rd649, %rd648;
	ld.const.u64 	%rd651, [%rd650];
	shl.b64 	%rd652, %rd80, 1;
	or.b64  	%rd82, %rd651, %rd652;
	shl.b64 	%rd653, %rd81, 1;
	or.b64  	%rd654, %rd653, %rd651;
	and.b64  	%rd655, %rd80, %rd82;
	shl.b64 	%rd656, %rd655, 1;
	and.b64  	%rd657, %rd654, %rd656;
	and.b64  	%rd83, %rd657, %rd80;
	and.b64  	%rd658, %rd40, %rd83;
	setp.ne.s64 	%p70, %rd658, 0;
	@%p70 bra 	$L__BB11_100;
	ld.volatile.global.u32 	%r271, [match_count];
	setp.ge.u32 	%p71, %r271, %r34;
	@%p71 bra 	$L__BB11_100;
	add.s32 	%r65, %r338, 1;
	setp.gt.u32 	%p72, %r65, %r35;
	@%p72 bra 	$L__BB11_100;
	atom.global.add.u32 	%r272, [match_count], 1;
	mul.wide.u32 	%rd659, %r272, 4;
	add.s64 	%rd660, %rd41, %rd659;
	st.global.u32 	[%rd660], %r65;
$L__BB11_100:
	shr.u32 	%r273, %r337, %r339;
	shl.b32 	%r274, %r273, 3;
	cvt.u64.u32 	%rd661, %r274;
	and.b64  	%rd662, %rd661, 24;
	mov.u64 	%rd663, mask_array_64;
	add.s64 	%rd664, %rd663, %rd662;
	ld.const.u64 	%rd665, [%rd664];
	shl.b64 	%rd666, %rd82, 1;
	or.b64  	%rd84, %rd665, %rd666;
	shl.b64 	%rd667, %rd83, 1;
	or.b64  	%rd668, %rd667, %rd665;
	and.b64  	%rd669, %rd82, %rd84;
	shl.b64 	%rd670, %rd669, 1;
	and.b64  	%rd671, %rd668, %rd670;
	and.b64  	%rd85, %rd671, %rd82;
	and.b64  	%rd672, %rd40, %rd85;
	setp.ne.s64 	%p73, %rd672, 0;
	@%p73 bra 	$L__BB11_104;
	ld.volatile.global.u32 	%r275, [match_count];
	setp.ge.u32 	%p74, %r275, %r34;
	@%p74 bra 	$L__BB11_104;
	add.s32 	%r66, %r338, 2;
	setp.gt.u32 	%p75, %r66, %r35;
	@%p75 bra 	$L__BB11_104;
	atom.global.add.u32 	%r276, [match_count], 1;
	mul.wide.u32 	%rd673, %r276, 4;
	add.s64 	%rd674, %rd41, %rd673;
	st.global.u32 	[%rd674], %r66;
$L__BB11_104:
	add.s32 	%r277, %r339, 2;
	shr.u32 	%r278, %r337, %r277;
	shl.b32 	%r279, %r278, 3;
	cvt.u64.u32 	%rd675, %r279;
	and.b64  	%rd676, %rd675, 24;
	mov.u64 	%rd677, mask_array_64;
	add.s64 	%rd678, %rd677, %rd676;
	ld.const.u64 	%rd679, [%rd678];
	shl.b64 	%rd680, %rd84, 1;
	or.b64  	%rd781, %rd679, %rd680;
	shl.b64 	%rd681, %rd85, 1;
	or.b64  	%rd682, %rd681, %rd679;
	and.b64  	%rd683, %rd84, %rd781;
	shl.b64 	%rd684, %rd683, 1;
	and.b64  	%rd685, %rd682, %rd684;
	and.b64  	%rd780, %rd685, %rd84;
	and.b64  	%rd686, %rd40, %rd780;
	setp.ne.s64 	%p76, %rd686, 0;
	@%p76 bra 	$L__BB11_108;
	ld.volatile.global.u32 	%r280, [match_count];
	setp.ge.u32 	%p77, %r280, %r34;
	@%p77 bra 	$L__BB11_108;
	add.s32 	%r67, %r338, 3;
	setp.gt.u32 	%p78, %r67, %r35;
	@%p78 bra 	$L__BB11_108;
	atom.global.add.u32 	%r281, [match_count], 1;
	mul.wide.u32 	%rd687, %r281, 4;
	add.s64 	%rd688, %rd41, %rd687;
	st.global.u32 	[%rd688], %r67;
$L__BB11_108:
	add.s32 	%r340, %r340, 4;
	add.s32 	%r339, %r339, 8;
	add.s32 	%r338, %r338, 4;
	setp.ne.s32 	%p79, %r340, 4112;
	@%p79 bra 	$L__BB11_92;
	add.s32 	%r336, %r336, 1;
	setp.ne.s32 	%p80, %r336, %r341;
	@%p80 bra 	$L__BB11_88;
$L__BB11_110:
	mov.u32 	%r282, %ntid.x;
	add.s32 	%r283, %r282, -1;
	setp.ne.s32 	%p81, %r3, %r283;
	@%p81 bra 	$L__BB11_112;
	shl.b32 	%r289, %r341, 7;
	add.s32 	%r290, %r2, %r289;
	add.s32 	%r291, %r290, 32768;
	mul.wide.u32 	%rd689, %r291, 4;
	add.s64 	%rd690, %rd9, %rd689;
	ld.global.u32 	%r342, [%rd690];
	bra.uni 	$L__BB11_113;
$L__BB11_112:
	shl.b32 	%r284, %r341, 9;
	mov.u32 	%r285, scodon_header;
	add.s32 	%r286, %r285, %r284;
	shl.b32 	%r287, %r3, 2;
	add.s32 	%r288, %r286, %r287;
	ld.shared.u32 	%r342, [%r288+4];
$L__BB11_113:
	setp.eq.s32 	%p82, %r13, %r14;
	@%p82 bra 	$L__BB11_140;
	ld.const.u64 	%rd90, [test_bit_64];
	ld.const.u32 	%r76, [max_match_count];
	ld.const.u32 	%r77, [character_count];
	ld.const.u64 	%rd691, [match];
	cvta.to.global.u64 	%rd91, %rd691;
	sub.s32 	%r293, %r13, %r14;
	max.u32 	%r78, %r293, 1;
	and.b32  	%r79, %r78, 3;
	setp.lt.u32 	%p83, %r293, 4;
	mov.b32 	%r346, 0;
	@%p83 bra 	$L__BB11_133;
	and.b32  	%r346, %r78, -4;
	neg.s32 	%r345, %r346;
	shl.b32 	%r295, %r1, 19;
	shl.b32 	%r296, %r3, 12;
	add.s32 	%r297, %r295, %r296;
	shl.b32 	%r298, %r341, 4;
	add.s32 	%r299, %r297, %r298;
	add.s32 	%r343, %r299, 4096;
	mov.b32 	%r344, 4;
	mov.u64 	%rd694, mask_array_64;
$L__BB11_116:
	add.s32 	%r300, %r344, -4;
	shr.u32 	%r301, %r342, %r300;
	shl.b32 	%r302, %r301, 3;
	cvt.u64.u32 	%rd692, %r302;
	and.b64  	%rd693, %rd692, 24;
	add.s64 	%rd695, %rd694, %rd693;
	ld.const.u64 	%rd696, [%rd695];
	shl.b64 	%rd697, %rd781, 1;
	or.b64  	%rd94, %rd696, %rd697;
	shl.b64 	%rd698, %rd780, 1;
	or.b64  	%rd699, %rd698, %rd696;
	and.b64  	%rd700, %rd781, %rd94;
	shl.b64 	%rd701, %rd700, 1;
	and.b64  	%rd702, %rd699, %rd701;
	and.b64  	%rd95, %rd702, %rd781;
	and.b64  	%rd703, %rd90, %rd95;
	setp.ne.s64 	%p84, %rd703, 0;
	@%p84 bra 	$L__BB11_120;
	ld.volatile.global.u32 	%r303, [match_count];
	setp.ge.u32 	%p85, %r303, %r76;
	@%p85 bra 	$L__BB11_120;
	setp.gt.u32 	%p86, %r343, %r77;
	@%p86 bra 	$L__BB11_120;
	atom.global.add.u32 	%r304, [match_count], 1;
	mul.wide.u32 	%rd704, %r304, 4;
	add.s64 	%rd705, %rd91, %rd704;
	st.global.u32 	[%rd705], %r343;
$L__BB11_120:
	add.s32 	%r305, %r344, -2;
	shr.u32 	%r306, %r342, %r305;
	shl.b32 	%r307, %r306, 3;
	cvt.u64.u32 	%rd706, %r307;
	and.b64  	%rd707, %rd706, 24;
	add.s64 	%rd709, %rd694, %rd707;
	ld.const.u64 	%rd710, [%rd709];
	shl.b64 	%rd711, %rd94, 1;
	or.b64  	%rd96, %rd710, %rd711;
	shl.b64 	%rd712, %rd95, 1;
	or.b64  	%rd713, %rd712, %rd710;
	and.b64  	%rd714, %rd94, %rd96;
	shl.b64 	%rd715, %rd714, 1;
	and.b64  	%rd716, %rd713, %rd715;
	and.b64  	%rd97, %rd716, %rd94;
	and.b64  	%rd717, %rd90, %rd97;
	setp.ne.s64 	%p87, %rd717, 0;
	@%p87 bra 	$L__BB11_124;
	ld.volatile.global.u32 	%r308, [match_count];
	setp.ge.u32 	%p88, %r308, %r76;
	@%p88 bra 	$L__BB11_124;
	add.s32 	%r86, %r343, 1;
	setp.gt.u32 	%p89, %r86, %r77;
	@%p89 bra 	$L__BB11_124;
	atom.global.add.u32 	%r309, [match_count], 1;
	mul.wide.u32 	%rd718, %r309, 4;
	add.s64 	%rd719, %rd91, %rd718;
	st.global.u32 	[%rd719], %r86;
$L__BB11_124:
	shr.u32 	%r310, %r342, %r344;
	shl.b32 	%r311, %r310, 3;
	cvt.u64.u32 	%rd720, %r311;
	and.b64  	%rd721, %rd720, 24;
	add.s64 	%rd723, %rd694, %rd721;
	ld.const.u64 	%rd724, [%rd723];
	shl.b64 	%rd725, %rd96, 1;
	or.b64  	%rd98, %rd724, %rd725;
	shl.b64 	%rd726, %rd97, 1;
	or.b64  	%rd727, %rd726, %rd724;
	and.b64  	%rd728, %rd96, %rd98;
	shl.b64 	%rd729, %rd728, 1;
	and.b64  	%rd730, %rd727, %rd729;
	and.b64  	%rd99, %rd730, %rd96;
	and.b64  	%rd731, %rd90, %rd99;
	setp.ne.s64 	%p90, %rd731, 0;
	@%p90 bra 	$L__BB11_128;
	ld.volatile.global.u32 	%r312, [match_count];
	setp.ge.u32 	%p91, %r312, %r76;
	@%p91 bra 	$L__BB11_128;
	add.s32 	%r87, %r343, 2;
	setp.gt.u32 	%p92, %r87, %r77;
	@%p92 bra 	$L__BB11_128;
	atom.global.add.u32 	%r313, [match_count], 1;
	mul.wide.u32 	%rd732, %r313, 4;
	add.s64 	%rd733, %rd91, %rd732;
	st.global.u32 	[%rd733], %r87;
$L__BB11_128:
	add.s32 	%r314, %r344, 2;
	shr.u32 	%r315, %r342, %r314;
	shl.b32 	%r316, %r315, 3;
	cvt.u64.u32 	%rd734, %r316;
	and.b64  	%rd735, %rd734, 24;
	add.s64 	%rd737, %rd694, %rd735;
	ld.const.u64 	%rd738, [%rd737];
	shl.b64 	%rd739, %rd98, 1;
	or.b64  	%rd781, %rd738, %rd739;
	shl.b64 	%rd740, %rd99, 1;
	or.b64  	%rd741, %rd740, %rd738;
	and.b64  	%rd742, %rd98, %rd781;
	shl.b64 	%rd743, %rd742, 1;
	and.b64  	%rd744, %rd741, %rd743;
	and.b64  	%rd780, %rd744, %rd98;
	and.b64  	%rd745, %rd90, %rd780;
	setp.ne.s64 	%p93, %rd745, 0;
	@%p93 bra 	$L__BB11_132;
	ld.volatile.global.u32 	%r317, [match_count];
	setp.ge.u32 	%p94, %r317, %r76;
	@%p94 bra 	$L__BB11_132;
	add.s32 	%r88, %r343, 3;
	setp.gt.u32 	%p95, %r88, %r77;
	@%p95 bra 	$L__BB11_132;
	atom.global.add.u32 	%r318, [match_count], 1;
	mul.wide.u32 	%rd746, %r318, 4;
	add.s64 	%rd747, %rd91, %rd746;
	st.global.u32 	[%rd747], %r88;
$L__BB11_132:
	add.s32 	%r345, %r345, 4;
	add.s32 	%r344, %r344, 8;
	add.s32 	%r343, %r343, 4;
	setp.ne.s32 	%p96, %r345, 0;
	@%p96 bra 	$L__BB11_116;
$L__BB11_133:
	setp.eq.s32 	%p97, %r79, 0;
	@%p97 bra 	$L__BB11_140;
	shl.b32 	%r319, %r1, 19;
	add.s32 	%r320, %r346, %r319;
	shl.b32 	%r321, %r3, 12;
	add.s32 	%r322, %r320, %r321;
	shl.b32 	%r323, %r341, 4;
	add.s32 	%r349, %r322, %r323;
	shl.b32 	%r348, %r346, 1;
	neg.s32 	%r347, %r79;
	mov.u64 	%rd750, mask_array_64;
$L__BB11_135:
	.pragma "nounroll";
	mov.u64 	%rd104, %rd781;
	shr.u32 	%r324, %r342, %r348;
	shl.b32 	%r325, %r324, 3;
	cvt.u64.u32 	%rd748, %r325;
	and.b64  	%rd749, %rd748, 24;
	add.s64 	%rd751, %rd750, %rd749;
	ld.const.u64 	%rd752, [%rd751];
	shl.b64 	%rd753, %rd104, 1;
	or.b64  	%rd781, %rd752, %rd753;
	shl.b64 	%rd754, %rd780, 1;
	or.b64  	%rd755, %rd754, %rd752;
	and.b64  	%rd756, %rd104, %rd781;
	shl.b64 	%rd757, %rd756, 1;
	and.b64  	%rd758, %rd755, %rd757;
	and.b64  	%rd780, %rd758, %rd104;
	and.b64  	%rd759, %rd90, %rd780;
	setp.ne.s64 	%p98, %rd759, 0;
	@%p98 bra 	$L__BB11_139;
	ld.volatile.global.u32 	%r326, [match_count];
	setp.ge.u32 	%p99, %r326, %r76;
	@%p99 bra 	$L__BB11_139;
	add.s32 	%r99, %r349, 4096;
	setp.gt.u32 	%p100, %r99, %r77;
	@%p100 bra 	$L__BB11_139;
	atom.global.add.u32 	%r327, [match_count], 1;
	mul.wide.u32 	%rd760, %r327, 4;
	add.s64 	%rd761, %rd91, %rd760;
	st.global.u32 	[%rd761], %r99;
$L__BB11_139:
	add.s32 	%r349, %r349, 1;
	add.s32 	%r348, %r348, 2;
	add.s32 	%r347, %r347, 1;
	setp.ne.s32 	%p101, %r347, 0;
	@%p101 bra 	$L__BB11_135;
$L__BB11_140:
	ret;

}
	// .globl	_Z13agrepKernel64ILj2EEvv
.visible .entry _Z13agrepKernel64ILj2EEvv()
{
	.reg .pred 	%p<101>;
	.reg .b32 	%r<364>;
	.reg .b64 	%rd<877>;

	mov.u32 	%r1, %ctaid.x;
	shl.b32 	%r101, %r1, 15;
	mov.u32 	%r2, %tid.x;
	or.b32  	%r3, %r101, %r2;
	mad.lo.s32 	%r4, %r2, 255, %r3;
	ld.const.u32 	%r5, [overlapping_scodon_count];
	setp.eq.s32 	%p1, %r5, 1;
	mov.b32 	%r341, 0;
	mov.b64 	%rd852, -1;
	mov.b64 	%rd851, -2;
	mov.b64 	%rd844, -4;
	@%p1 bra 	$L__BB12_5;
	mov.b32 	%r339, 0;
	mov.b64 	%rd852, -1;
	mov.b64 	%rd851, -2;
	mov.b64 	%rd844, -4;
	ld.const.u64 	%rd152, [scodon];
$L__BB12_2:
	shl.b32 	%r104, %r339, 7;
	add.s32 	%r105, %r104, %r3;
	cvta.to.global.u64 	%rd153, %rd152;
	mul.wide.u32 	%rd154, %r105, 4;
	add.s64 	%rd155, %rd153, %rd154;
	ld.global.u32 	%r7, [%rd155];
	mov.b32 	%r340, 0;
$L__BB12_3:
	shl.b32 	%r106, %r340, 1;
	shr.u32 	%r107, %r7, %r106;
	shl.b32 	%r108, %r107, 3;
	cvt.u64.u32 	%rd156, %r108;
	and.b64  	%rd157, %rd156, 24;
	mov.u64 	%rd158, mask_array_64;
	add.s64 	%rd159, %rd158, %rd157;
	ld.const.u64 	%rd160, [%rd159];
	shl.b64 	%rd161, %rd852, 1;
	or.b64  	%rd162, %rd161, %rd160;
	shl.b64 	%rd163, %rd851, 1;
	or.b64  	%rd164, %rd163, %rd160;
	and.b64  	%rd165, %rd852, %rd162;
	shl.b64 	%rd166, %rd165, 1;
	and.b64  	%rd167, %rd166, %rd164;
	and.b64  	%rd168, %rd167, %rd852;
	shl.b64 	%rd169, %rd844, 1;
	or.b64  	%rd170, %rd169, %rd160;
	and.b64  	%rd171, %rd851, %rd168;
	shl.b64 	%rd172, %rd171, 1;
	and.b64  	%rd173, %rd172, %rd170;
	and.b64  	%rd174, %rd173, %rd851;
	add.s32 	%r109, %r106, 2;
	shr.u32 	%r110, %r7, %r109;
	shl.b32 	%r111, %r110, 3;
	cvt.u64.u32 	%rd175, %r111;
	and.b64  	%rd176, %rd175, 24;
	add.s64 	%rd177, %rd158, %rd176;
	ld.const.u64 	%rd178, [%rd177];
	shl.b64 	%rd179, %rd162, 1;
	or.b64  	%rd180, %rd179, %rd178;
	shl.b64 	%rd181, %rd168, 1;
	or.b64  	%rd182, %rd181, %rd178;
	and.b64  	%rd183, %rd162, %rd180;
	shl.b64 	%rd184, %rd183, 1;
	and.b64  	%rd185, %rd184, %rd182;
	and.b64  	%rd186, %rd185, %rd162;
	shl.b64 	%rd187, %rd174, 1;
	or.b64  	%rd188, %rd187, %rd178;
	and.b64  	%rd189, %rd168, %rd186;
	shl.b64 	%rd190, %rd189, 1;
	and.b64  	%rd191, %rd190, %rd188;
	and.b64  	%rd192, %rd191, %rd168;
	add.s32 	%r112, %r106, 4;
	shr.u32 	%r113, %r7, %r112;
	shl.b32 	%r114, %r113, 3;
	cvt.u64.u32 	%rd193, %r114;
	and.b64  	%rd194, %rd193, 24;
	add.s64 	%rd195, %rd158, %rd194;
	ld.const.u64 	%rd196, [%rd195];
	shl.b64 	%rd197, %rd180, 1;
	or.b64  	%rd198, %rd197, %rd196;
	shl.b64 	%rd199, %rd186, 1;
	or.b64  	%rd200, %rd199, %rd196;
	and.b64  	%rd201, %rd180, %rd198;
	shl.b64 	%rd202, %rd201, 1;
	and.b64  	%rd203, %rd202, %rd200;
	and.b64  	%rd204, %rd203, %rd180;
	shl.b64 	%rd205, %rd192, 1;
	or.b64  	%rd206, %rd205, %rd196;
	and.b64  	%rd207, %rd186, %rd204;
	shl.b64 	%rd208, %rd207, 1;
	and.b64  	%rd209, %rd208, %rd206;
	and.b64  	%rd210, %rd209, %rd186;
	add.s32 	%r115, %r106, 6;
	shr.u32 	%r116, %r7, %r115;
	shl.b32 	%r117, %r116, 3;
	cvt.u64.u32 	%rd211, %r117;
	and.b64  	%rd212, %rd211, 24;
	add.s64 	%rd213, %rd158, %rd212;
	ld.const.u64 	%rd214, [%rd213];
	shl.b64 	%rd215, %rd198, 1;
	or.b64  	%rd852, %rd215, %rd214;
	shl.b64 	%rd216, %rd204, 1;
	or.b64  	%rd217, %rd216, %rd214;
	and.b64  	%rd218, %rd198, %rd852;
	shl.b64 	%rd219, %rd218, 1;
	and.b64  	%rd220, %rd219, %rd217;
	and.b64  	%rd851, %rd220, %rd198;
	shl.b64 	%rd221, %rd210, 1;
	or.b64  	%rd222, %rd221, %rd214;
	and.b64  	%rd223, %rd204, %rd851;
	shl.b64 	%rd224, %rd223, 1;
	and.b64  	%rd225, %rd224, %rd222;
	and.b64  	%rd844, %rd225, %rd204;
	sub.s32 	%r340, %r112, %r340;
	setp.ne.s32 	%p2, %r340, 16;
	@%p2 bra 	$L__BB12_3;
	shl.b32 	%r118, %r2, 2;
	mov.u32 	%r119, scodon_header;
	add.s32 	%r120, %r119, %r118;
	shl.b32 	%r121, %r339, 9;
	add.s32 	%r122, %r120, %r121;
	st.shared.u32 	[%r122], %r7;
	add.s32 	%r339, %r339, 1;
	add.s32 	%r341, %r5, -1;
	setp.ne.s32 	%p3, %r339, %r341;
	@%p3 bra 	$L__BB12_2;
$L__BB12_5:
	ld.const.u64 	%rd226, [scodon];
	cvta.to.global.u64 	%rd13, %rd226;
	shl.b32 	%r124, %r341, 7;
	add.s32 	%r125, %r124, %r3;
	mul.wide.u32 	%rd227, %r125, 4;
	add.s64 	%rd228, %rd13, %rd227;
	ld.global.u32 	%r13, [%rd228];
	ld.const.u32 	%r126, [overlapping_character_count];
	add.s32 	%r14, %r126, 16;
	shl.b32 	%r15, %r5, 4;
	setp.eq.s32 	%p4, %r14, %r15;
	mov.b32 	%r346, 0;
	@%p4 bra 	$L__BB12_12;
	sub.s32 	%r129, %r14, %r15;
	max.u32 	%r16, %r129, 1;
	and.b32  	%r17, %r16, 3;
	setp.lt.u32 	%p5, %r129, 4;
	mov.b32 	%r346, 0;
	@%p5 bra 	$L__BB12_9;
	and.b32  	%r346, %r16, -4;
	mov.b32 	%r347, 0;
	mov.u64 	%rd232, mask_array_64;
$L__BB12_8:
	shl.b32 	%r131, %r347, 1;
	shr.u32 	%r132, %r13, %r131;
	shl.b32 	%r133, %r132, 3;
	cvt.u64.u32 	%rd230, %r133;
	and.b64  	%rd231, %rd230, 24;
	add.s64 	%rd233, %rd232, %rd231;
	ld.const.u64 	%rd234, [%rd233];
	shl.b64 	%rd235, %rd852, 1;
	or.b64  	%rd236, %rd235, %rd234;
	shl.b64 	%rd237, %rd851, 1;
	or.b64  	%rd238, %rd237, %rd234;
	and.b64  	%rd239, %rd852, %rd236;
	shl.b64 	%rd240, %rd239, 1;
	and.b64  	%rd241, %rd240, %rd238;
	and.b64  	%rd242, %rd241, %rd852;
	shl.b64 	%rd243, %rd844, 1;
	or.b64  	%rd244, %rd243, %rd234;
	and.b64  	%rd245, %rd851, %rd242;
	shl.b64 	%rd246, %rd245, 1;
	and.b64  	%rd247, %rd246, %rd244;
	and.b64  	%rd248, %rd247, %rd851;
	add.s32 	%r134, %r131, 2;
	shr.u32 	%r135, %r13, %r134;
	shl.b32 	%r136, %r135, 3;
	cvt.u64.u32 	%rd249, %r136;
	and.b64  	%rd250, %rd249, 24;
	add.s64 	%rd251, %rd232, %rd250;
	ld.const.u64 	%rd252, [%rd251];
	shl.b64 	%rd253, %rd236, 1;
	or.b64  	%rd254, %rd253, %rd252;
	shl.b64 	%rd255, %rd242, 1;
	or.b64  	%rd256, %rd255, %rd252;
	and.b64  	%rd257, %rd236, %rd254;
	shl.b64 	%rd258, %rd257, 1;
	and.b64  	%rd259, %rd258, %rd256;
	and.b64  	%rd260, %rd259, %rd236;
	shl.b64 	%rd261, %rd248, 1;
	or.b64  	%rd262, %rd261, %rd252;
	and.b64  	%rd263, %rd242, %rd260;
	shl.b64 	%rd264, %rd263, 1;
	and.b64  	%rd265, %rd264, %rd262;
	and.b64  	%rd266, %rd265, %rd242;
	add.s32 	%r137, %r131, 4;
	shr.u32 	%r138, %r13, %r137;
	shl.b32 	%r139, %r138, 3;
	cvt.u64.u32 	%rd267, %r139;
	and.b64  	%rd268, %rd267, 24;
	add.s64 	%rd269, %rd232, %rd268;
	ld.const.u64 	%rd270, [%rd269];
	shl.b64 	%rd271, %rd254, 1;
	or.b64  	%rd272, %rd271, %rd270;
	shl.b64 	%rd273, %rd260, 1;
	or.b64  	%rd274, %rd273, %rd270;
	and.b64  	%rd275, %rd254, %rd272;
	shl.b64 	%rd276, %rd275, 1;
	and.b64  	%rd277, %rd276, %rd274;
	and.b64  	%rd278, %rd277, %rd254;
	shl.b64 	%rd279, %rd266, 1;
	or.b64  	%rd280, %rd279, %rd270;
	and.b64  	%rd281, %rd260, %rd278;
	shl.b64 	%rd282, %rd281, 1;
	and.b64  	%rd283, %rd282, %rd280;
	and.b64  	%rd284, %rd283, %rd260;
	add.s32 	%r140, %r131, 6;
	shr.u32 	%r141, %r13, %r140;
	shl.b32 	%r142, %r141, 3;
	cvt.u64.u32 	%rd285, %r142;
	and.b64  	%rd286, %rd285, 24;
	add.s64 	%rd287, %rd232, %rd286;
	ld.const.u64 	%rd288, [%rd287];
	shl.b64 	%rd289, %rd272, 1;
	or.b64  	%rd852, %rd289, %rd288;
	shl.b64 	%rd290, %rd278, 1;
	or.b64  	%rd291, %rd290, %rd288;
	and.b64  	%rd292, %rd272, %rd852;
	shl.b64 	%rd293, %rd292, 1;
	and.b64  	%rd294, %rd293, %rd291;
	and.b64  	%rd851, %rd294, %rd272;
	shl.b64 	%rd295, %rd284, 1;
	or.b64  	%rd296, %rd295, %rd288;
	and.b64  	%rd297, %rd278, %rd851;
	shl.b64 	%rd298, %rd297, 1;
	and.b64  	%rd299, %rd298, %rd296;
	and.b64  	%rd844, %rd299, %rd278;
	sub.s32 	%r347, %r137, %r347;
	setp.eq.s32 	%p6, %r347, %r346;
	@%p6 bra 	$L__BB12_9;
	bra.uni 	$L__BB12_8;
$L__BB12_9:
	setp.eq.s32 	%p7, %r17, 0;
	@%p7 bra 	$L__BB12_12;
	mov.b32 	%r345, 0;
	mov.u64 	%rd302, mask_array_64;
	mov.u64 	%rd842, %rd851;
	mov.u64 	%rd843, %rd852;
$L__BB12_11:
	.pragma "nounroll";
	shl.b32 	%r144, %r346, 1;
	shr.u32 	%r145, %r13, %r144;
	shl.b32 	%r146, %r145, 3;
	cvt.u64.u32 	%rd300, %r146;
	and.b64  	%rd301, %rd300, 24;
	add.s64 	%rd303, %rd302, %rd301;
	ld.const.u64 	%rd304, [%rd303];
	shl.b64 	%rd305, %rd843, 1;
	or.b64  	%rd852, %rd305, %rd304;
	shl.b64 	%rd306, %rd842, 1;
	or.b64  	%rd307, %rd306, %rd304;
	and.b64  	%rd308, %rd843, %rd852;
	shl.b64 	%rd309, %rd308, 1;
	and.b64  	%rd310, %rd309, %rd307;
	and.b64  	%rd851, %rd310, %rd843;
	shl.b64 	%rd311, %rd844, 1;
	or.b64  	%rd312, %rd311, %rd304;
	and.b64  	%rd313, %rd842, %rd851;
	shl.b64 	%rd314, %rd313, 1;
	and.b64  	%rd315, %rd314, %rd312;
	and.b64  	%rd844, %rd315, %rd842;
	add.s32 	%r346, %r346, 1;
	add.s32 	%r345, %r345, 1;
	setp.ne.s32 	%p8, %r345, %r17;
	mov.u64 	%rd842, %rd851;
	mov.u64 	%rd843, %rd852;
	@%p8 bra 	$L__BB12_11;
$L__BB12_12:
	setp.gt.u32 	%p9, %r346, 15;
	@%p9 bra 	$L__BB12_18;
$L__BB12_13:
	mov.u64 	%rd35, %rd852;
	mov.u64 	%rd34, %rd851;
	shl.b32 	%r147, %r346, 1;
	shr.u32 	%r148, %r13, %r147;
	shl.b32 	%r149, %r148, 3;
	cvt.u64.u32 	%rd316, %r149;
	and.b64  	%rd317, %rd316, 24;
	mov.u64 	%rd318, mask_array_64;
	add.s64 	%rd319, %rd318, %rd317;
	ld.const.u64 	%rd320, [%rd319];
	shl.b64 	%rd321, %rd35, 1;
	or.b64  	%rd852, %rd321, %rd320;
	shl.b64 	%rd322, %rd34, 1;
	or.b64  	%rd323, %rd322, %rd320;
	and.b64  	%rd324, %rd35, %rd852;
	shl.b64 	%rd325, %rd324, 1;
	and.b64  	%rd326, %rd325, %rd323;
	and.b64  	%rd851, %rd326, %rd35;
	shl.b64 	%rd327, %rd844, 1;
	or.b64  	%rd328, %rd327, %rd320;
	and.b64  	%rd329, %rd34, %rd851;
	shl.b64 	%rd330, %rd329, 1;
	and.b64  	%rd331, %rd330, %rd328;
	and.b64  	%rd844, %rd331, %rd34;
	ld.const.u64 	%rd332, [test_bit_64];
	and.b64  	%rd333, %rd332, %rd844;
	setp.ne.s64 	%p10, %rd333, 0;
	@%p10 bra 	$L__BB12_17;
	ld.volatile.global.u32 	%r150, [match_count];
	ld.const.u32 	%r151, [max_match_count];
	setp.ge.u32 	%p11, %r150, %r151;
	@%p11 bra 	$L__BB12_17;
	add.s32 	%r152, %r341, %r4;
	shl.b32 	%r153, %r152, 4;
	add.s32 	%r29, %r346, %r153;
	ld.const.u32 	%r154, [character_count];
	setp.gt.u32 	%p12, %r29, %r154;
	@%p12 bra 	$L__BB12_17;
	atom.global.add.u32 	%r155, [match_count], 1;
	ld.const.u64 	%rd334, [match];
	cvta.to.global.u64 	%rd335, %rd334;
	mul.wide.u32 	%rd336, %r155, 4;
	add.s64 	%rd337, %rd335, %rd336;
	st.global.u32 	[%rd337], %r29;
$L__BB12_17:
	add.s32 	%r346, %r346, 1;
	setp.ne.s32 	%p13, %r346, 16;
	@%p13 bra 	$L__BB12_13;
$L__BB12_18:
	shl.b32 	%r156, %r341, 9;
	mov.u32 	%r157, scodon_header;
	add.s32 	%r158, %r157, %r156;
	shl.b32 	%r159, %r2, 2;
	add.s32 	%r160, %r158, %r159;
	st.shared.u32 	[%r160], %r13;
	bar.sync 	0;
	add.s32 	%r349, %r341, 1;
	setp.gt.u32 	%p14, %r349, 255;
	@%p14 bra 	$L__BB12_85;
	ld.const.u64 	%rd42, [test_bit_64];
	ld.const.u32 	%r32, [max_match_count];
	ld.const.u32 	%r33, [character_count];
	ld.const.u64 	%rd338, [match];
	cvta.to.global.u64 	%rd43, %rd338;
	mov.u64 	%rd343, mask_array_64;
$L__BB12_20:
	shl.b32 	%r161, %r349, 7;
	shl.b32 	%r162, %r1, 15;
	or.b32  	%r163, %r162, %r2;
	add.s32 	%r164, %r161, %r163;
	mul.wide.u32 	%rd339, %r164, 4;
	add.s64 	%rd340, %rd13, %rd339;
	ld.global.u32 	%r35, [%rd340];
	shl.b32 	%r165, %r35, 3;
	cvt.u64.u32 	%rd341, %r165;
	and.b64  	%rd342, %rd341, 24;
	add.s64 	%rd344, %rd343, %rd342;
	ld.const.u64 	%rd345, [%rd344];
	shl.b64 	%rd346, %rd852, 1;
	or.b64  	%rd51, %rd346, %rd345;
	shl.b64 	%rd347, %rd851, 1;
	or.b64  	%rd348, %rd347, %rd345;
	and.b64  	%rd349, %rd852, %rd51;
	shl.b64 	%rd350, %rd349, 1;
	and.b64  	%rd351, %rd350, %rd348;
	and.b64  	%rd52, %rd351, %rd852;
	shl.b64 	%rd352, %rd844, 1;
	or.b64  	%rd353, %rd352, %rd345;
	and.b64  	%rd354, %rd851, %rd52;
	shl.b64 	%rd355, %rd354, 1;
	and.b64  	%rd356, %rd355, %rd353;
	and.b64  	%rd53, %rd356, %rd851;
	and.b64  	%rd357, %rd42, %rd53;
	setp.ne.s64 	%p15, %rd357, 0;
	@%p15 bra 	$L__BB12_24;
	ld.volatile.global.u32 	%r166, [match_count];
	setp.ge.u32 	%p16, %r166, %r32;
	@%p16 bra 	$L__BB12_24;
	add.s32 	%r167, %r349, %r4;
	shl.b32 	%r36, %r167, 4;
	setp.gt.u32 	%p17, %r36, %r33;
	@%p17 bra 	$L__BB12_24;
	atom.global.add.u32 	%r168, [match_count], 1;
	mul.wide.u32 	%rd358, %r168, 4;
	add.s64 	%rd359, %rd43, %rd358;
	st.global.u32 	[%rd359], %r36;
$L__BB12_24:
	shl.b32 	%r169, %r35, 1;
	cvt.u64.u32 	%rd360, %r169;
	and.b64  	%rd361, %rd360, 24;
	mov.u64 	%rd362, mask_array_64;
	add.s64 	%rd363, %rd362, %rd361;
	ld.const.u64 	%rd364, [%rd363];
	shl.b64 	%rd365, %rd51, 1;
	or.b64  	%rd54, %rd365, %rd364;
	shl.b64 	%rd366, %rd52, 1;
	or.b64  	%rd367, %rd366, %rd364;
	and.b64  	%rd368, %rd51, %rd54;
	shl.b64 	%rd369, %rd368, 1;
	and.b64  	%rd370, %rd369, %rd367;
	and.b64  	%rd55, %rd370, %rd51;
	shl.b64 	%rd371, %rd53, 1;
	or.b64  	%rd372, %rd371, %rd364;
	and.b64  	%rd373, %rd52, %rd55;
	shl.b64 	%rd374, %rd373, 1;
	and.b64  	%rd375, %rd374, %rd372;
	and.b64  	%rd56, %rd375, %rd52;
	and.b64  	%rd376, %rd42, %rd56;
	setp.ne.s64 	%p18, %rd376, 0;
	@%p18 bra 	$L__BB12_28;
	ld.volatile.global.u32 	%r170, [match_count];
	setp.ge.u32 	%p19, %r170, %r32;
	@%p19 bra 	$L__BB12_28;
	add.s32 	%r171, %r349, %r4;
	shl.b32 	%r37, %r171, 4;
	setp.ge.u32 	%p20, %r37, %r33;
	@%p20 bra 	$L__BB12_28;
	add.s32 	%r172, %r37, 1;
	atom.global.add.u32 	%r173, [match_count], 1;
	mul.wide.u32 	%rd377, %r173, 4;
	add.s64 	%rd378, %rd43, %rd377;
	st.global.u32 	[%rd378], %r172;
$L__BB12_28:
	shr.u32 	%r174, %r35, 1;
	cvt.u64.u32 	%rd379, %r174;
	and.b64  	%rd380, %rd379, 24;
	mov.u64 	%rd381, mask_array_64;
	add.s64 	%rd382, %rd381, %rd380;
	ld.const.u64 	%rd383, [%rd382];
	shl.b64 	%rd384, %rd54, 1;
	or.b64  	%rd57, %rd384, %rd383;
	shl.b64 	%rd385, %rd55, 1;
	or.b64  	%rd386, %rd385, %rd383;
	and.b64  	%rd387, %rd54, %rd57;
	shl.b64 	%rd388, %rd387, 1;
	and.b64  	%rd389, %rd388, %rd386;
	and.b64  	%rd58, %rd389, %rd54;
	shl.b64 	%rd390, %rd56, 1;
	or.b64  	%rd391, %rd390, %rd383;
	and.b64  	%rd392, %rd55, %rd58;
	shl.b64 	%rd393, %rd392, 1;
	and.b64  	%rd394, %rd393, %rd391;
	and.b64  	%rd59, %rd394, %rd55;
	and.b64  	%rd395, %rd42, %rd59;
	setp.ne.s64 	%p21, %rd395, 0;
	@%p21 bra 	$L__BB12_32;
	ld.volatile.global.u32 	%r175, [match_count];
	setp.ge.u32 	%p22, %r175, %r32;
	@%p22 bra 	$L__BB12_32;
	add.s32 	%r176, %r349, %r4;
	shl.b32 	%r177, %r176, 4;
	or.b32  	%r38, %r177, 2;
	setp.gt.u32 	%p23, %r38, %r33;
	@%p23 bra 	$L__BB12_32;
	atom.global.add.u32 	%r178, [match_count], 1;
	mul.wide.u32 	%rd396, %r178, 4;
	add.s64 	%rd397, %rd43, %rd396;
	st.global.u32 	[%rd397], %r38;
$L__BB12_32:
	shr.u32 	%r179, %r35, 3;
	cvt.u64.u32 	%rd398, %r179;
	and.b64  	%rd399, %rd398, 24;
	mov.u64 	%rd400, mask_array_64;
	add.s64 	%rd401, %rd400, %rd399;
	ld.const.u64 	%rd402, [%rd401];
	shl.b64 	%rd403, %rd57, 1;
	or.b64  	%rd60, %rd403, %rd402;
	shl.b64 	%rd404, %rd58, 1;
	or.b64  	%rd405, %rd404, %rd402;
	and.b64  	%rd406, %rd57, %rd60;
	shl.b64 	%rd407, %rd406, 1;
	and.b64  	%rd408, %rd407, %rd405;
	and.b64  	%rd61, %rd408, %rd57;
	shl.b64 	%rd409, %rd59, 1;
	or.b64  	%rd410, %rd409, %rd402;
	and.b64  	%rd411, %rd58, %rd61;
	shl.b64 	%rd412, %rd411, 1;
	and.b64  	%rd413, %rd412, %rd410;
	and.b64  	%rd62, %rd413, %rd58;
	and.b64  	%rd414, %rd42, %rd62;
	setp.ne.s64 	%p24, %rd414, 0;
	@%p24 bra 	$L__BB12_36;
	ld.volatile.global.u32 	%r180, [match_count];
	setp.ge.u32 	%p25, %r180, %r32;
	@%p25 bra 	$L__BB12_36;
	add.s32 	%r181, %r349, %r4;
	shl.b32 	%r182, %r181, 4;
	or.b32  	%r39, %r182, 3;
	setp.gt.u32 	%p26, %r39, %r33;
	@%p26 bra 	$L__BB12_36;
	atom.global.add.u32 	%r183, [match_count], 1;
	mul.wide.u32 	%rd415, %r183, 4;
	add.s64 	%rd416, %rd43, %rd415;
	st.global.u32 	[%rd416], %r39;
$L__BB12_36:
	shr.u32 	%r184, %r35, 5;
	cvt.u64.u32 	%rd417, %r184;
	and.b64  	%rd418, %rd417, 24;
	mov.u64 	%rd419, mask_array_64;
	add.s64 	%rd420, %rd419, %rd418;
	ld.const.u64 	%rd421, [%rd420];
	shl.b64 	%rd422, %rd60, 1;
	or.b64  	%rd63, %rd422, %rd421;
	shl.b64 	%rd423, %rd61, 1;
	or.b64  	%rd424, %rd423, %rd421;
	and.b64  	%rd425, %rd60, %rd63;
	shl.b64 	%rd426, %rd425, 1;
	and.b64  	%rd427, %rd426, %rd424;
	and.b64  	%rd64, %rd427, %rd60;
	shl.b64 	%rd428, %rd62, 1;
	or.b64  	%rd429, %rd428, %rd421;
	and.b64  	%rd430, %rd61, %rd64;
	shl.b64 	%rd431, %rd430, 1;
	and.b64  	%rd432, %rd431, %rd429;
	and.b64  	%rd65, %rd432, %rd61;
	and.b64  	%rd433, %rd42, %rd65;
	setp.ne.s64 	%p27, %rd433, 0;
	@%p27 bra 	$L__BB12_40;
	ld.volatile.global.u32 	%r185, [match_count];
	setp.ge.u32 	%p28, %r185, %r32;
	@%p28 bra 	$L__BB12_40;
	add.s32 	%r186, %r349, %r4;
	shl.b32 	%r187, %r186, 4;
	or.b32  	%r40, %r187, 4;
	setp.gt.u32 	%p29, %r40, %r33;
	@%p29 bra 	$L__BB12_40;
	atom.global.add.u32 	%r188, [match_count], 1;
	mul.wide.u32 	%rd434, %r188, 4;
	add.s64 	%rd435, %rd43, %rd434;
	st.global.u32 	[%rd435], %r40;
$L__BB12_40:
	shr.u32 	%r189, %r35, 7;
	cvt.u64.u32 	%rd436, %r189;
	and.b64  	%rd437, %rd436, 24;
	mov.u64 	%rd438, mask_array_64;
	add.s64 	%rd439, %rd438, %rd437;
	ld.const.u64 	%rd440, [%rd439];
	shl.b64 	%rd441, %rd63, 1;
	or.b64  	%rd66, %rd441, %rd440;
	shl.b64 	%rd442, %rd64, 1;
	or.b64  	%rd443, %rd442, %rd440;
	and.b64  	%rd444, %rd63, %rd66;
	shl.b64 	%rd445, %rd444, 1;
	and.b64  	%rd446, %rd445, %rd443;
	and.b64  	%rd67, %rd446, %rd63;
	shl.b64 	%rd447, %rd65, 1;
	or.b64  	%rd448, %rd447, %rd440;
	and.b64  	%rd449, %rd64, %rd67;
	shl.b64 	%rd450, %rd449, 1;
	and.b64  	%rd451, %rd450, %rd448;
	and.b64  	%rd68, %rd451, %rd64;
	and.b64  	%rd452, %rd42, %rd68;
	setp.ne.s64 	%p30, %rd452, 0;
	@%p30 bra 	$L__BB12_44;
	ld.volatile.global.u32 	%r190, [match_count];
	setp.ge.u32 	%p31, %r190, %r32;
	@%p31 bra 	$L__BB12_44;
	add.s32 	%r191, %r349, %r4;
	shl.b32 	%r192, %r191, 4;
	or.b32  	%r41, %r192, 5;
	setp.gt.u32 	%p32, %r41, %r33;
	@%p32 bra 	$L__BB12_44;
	atom.global.add.u32 	%r193, [match_count], 1;
	mul.wide.u32 	%rd453, %r193, 4;
	add.s64 	%rd454, %rd43, %rd453;
	st.global.u32 	[%rd454], %r41;
$L__BB12_44:
	shr.u32 	%r194, %r35, 9;
	cvt.u64.u32 	%rd455, %r194;
	and.b64  	%rd456, %rd455, 24;
	mov.u64 	%rd457, mask_array_64;
	add.s64 	%rd458, %rd457, %rd456;
	ld.const.u64 	%rd459, [%rd458];
	shl.b64 	%rd460, %rd66, 1;
	or.b64  	%rd69, %rd460, %rd459;
	shl.b64 	%rd461, %rd67, 1;
	or.b64  	%rd462, %rd461, %rd459;
	and.b64  	%rd463, %rd66, %rd69;
	shl.b64 	%rd464, %rd463, 1;
	and.b64  	%rd465, %rd464, %rd462;
	and.b64  	%rd70, %rd465, %rd66;
	shl.b64 	%rd466, %rd68, 1;
	or.b64  	%rd467, %rd466, %rd459;
	and.b64  	%rd468, %rd67, %rd70;
	shl.b64 	%rd469, %rd468, 1;
	and.b64  	%rd470, %rd469, %rd467;
	and.b64  	%rd71, %rd470, %rd67;
	and.b64  	%rd471, %rd42, %rd71;
	setp.ne.s64 	%p33, %rd471, 0;
	@%p33 bra 	$L__BB12_48;
	ld.volatile.global.u32 	%r195, [match_count];
	setp.ge.u32 	%p34, %r195, %r32;
	@%p34 bra 	$L__BB12_48;
	add.s32 	%r196, %r349, %r4;
	shl.b32 	%r197, %r196, 4;
	or.b32  	%r42, %r197, 6;
	setp.gt.u32 	%p35, %r42, %r33;
	@%p35 bra 	$L__BB12_48;
	atom.global.add.u32 	%r198, [match_count], 1;
	mul.wide.u32 	%rd472, %r198, 4;
	add.s64 	%rd473, %rd43, %rd472;
	st.global.u32 	[%rd473], %r42;
$L__BB12_48:
	shr.u32 	%r199, %r35, 11;
	cvt.u64.u32 	%rd474, %r199;
	and.b64  	%rd475, %rd474, 24;
	mov.u64 	%rd476, mask_array_64;
	add.s64 	%rd477, %rd476, %rd475;
	ld.const.u64 	%rd478, [%rd477];
	shl.b64 	%rd479, %rd69, 1;
	or.b64  	%rd72, %rd479, %rd478;
	shl.b64 	%rd480, %rd70, 1;
	or.b64  	%rd481, %rd480, %rd478;
	and.b64  	%rd482, %rd69, %rd72;
	shl.b64 	%rd483, %rd482, 1;
	and.b64  	%rd484, %rd483, %rd481;
	and.b64  	%rd73, %rd484, %rd69;
	shl.b64 	%rd485, %rd71, 1;
	or.b64  	%rd486, %rd485, %rd478;
	and.b64  	%rd487, %rd70, %rd73;
	shl.b64 	%rd488, %rd487, 1;
	and.b64  	%rd489, %rd488, %rd486;
	and.b64  	%rd74, %rd489, %rd70;
	and.b64  	%rd490, %rd42, %rd74;
	setp.ne.s64 	%p36, %rd490, 0;
	@%p36 bra 	$L__BB12_52;
	ld.volatile.global.u32 	%r200, [match_count];
	setp.ge.u32 	%p37, %r200, %r32;
	@%p37 bra 	$L__BB12_52;
	add.s32 	%r201, %r349, %r4;
	shl.b32 	%r202, %r201, 4;
	or.b32  	%r43, %r202, 7;
	setp.gt.u32 	%p38, %r43, %r33;
	@%p38 bra 	$L__BB12_52;
	atom.global.add.u32 	%r203, [match_count], 1;
	mul.wide.u32 	%rd491, %r203, 4;
	add.s64 	%rd492, %rd43, %rd491;
	st.global.u32 	[%rd492], %r43;
$L__BB12_52:
	shr.u32 	%r204, %r35, 13;
	cvt.u64.u32 	%rd493, %r204;
	and.b64  	%rd494, %rd493, 24;
	mov.u64 	%rd495, mask_array_64;
	add.s64 	%rd496, %rd495, %rd494;
	ld.const.u64 	%rd497, [%rd496];
	shl.b64 	%rd498, %rd72, 1;
	or.b64  	%rd75, %rd498, %rd497;
	shl.b64 	%rd499, %rd73, 1;
	or.b64  	%rd500, %rd499, %rd497;
	and.b64  	%rd501, %rd72, %rd75;
	shl.b64 	%rd502, %rd501, 1;
	and.b64  	%rd503, %rd502, %rd500;
	and.b64  	%rd76, %rd503, %rd72;
	shl.b64 	%rd504, %rd74, 1;
	or.b64  	%rd505, %rd504, %rd497;
	and.b64  	%rd506, %rd73, %rd76;
	shl.b64 	%rd507, %rd506, 1;
	and.b64  	%rd508, %rd507, %rd505;
	and.b64  	%rd77, %rd508, %rd73;
	and.b64  	%rd509, %rd42, %rd77;
	setp.ne.s64 	%p39, %rd509, 0;
	@%p39 bra 	$L__BB12_56;
	ld.volatile.global.u32 	%r205, [match_count];
	setp.ge.u32 	%p40, %r205, %r32;
	@%p40 bra 	$L__BB12_56;
	add.s32 	%r206, %r349, %r4;
	shl.b32 	%r207, %r206, 4;
	or.b32  	%r44, %r207, 8;
	setp.gt.u32 	%p41, %r44, %r33;
	@%p41 bra 	$L__BB12_56;
	atom.global.add.u32 	%r208, [match_count], 1;
	mul.wide.u32 	%rd510, %r208, 4;
	add.s64 	%rd511, %rd43, %rd510;
	st.global.u32 	[%rd511], %r44;
$L__BB12_56:
	shr.u32 	%r209, %r35, 15;
	cvt.u64.u32 	%rd512, %r209;
	and.b64  	%rd513, %rd512, 24;
	mov.u64 	%rd514, mask_array_64;
	add.s64 	%rd515, %rd514, %rd513;
	ld.const.u64 	%rd516, [%rd515];
	shl.b64 	%rd517, %rd75, 1;
	or.b64  	%rd78, %rd517, %rd516;
	shl.b64 	%rd518, %rd76, 1;
	or.b64  	%rd519, %rd518, %rd516;
	and.b64  	%rd520, %rd75, %rd78;
	shl.b64 	%rd521, %rd520, 1;
	and.b64  	%rd522, %rd521, %rd519;
	and.b64  	%rd79, %rd522, %rd75;
	shl.b64 	%rd523, %rd77, 1;
	or.b64  	%rd524, %rd523, %rd516;
	and.b64  	%rd525, %rd76, %rd79;
	shl.b64 	%rd526, %rd525, 1;
	and.b64  	%rd527, %rd526, %rd524;
	and.b64  	%rd80, %rd527, %rd76;
	and.b64  	%rd528, %rd42, %rd80;
	setp.ne.s64 	%p42, %rd528, 0;
	@%p42 bra 	$L__BB12_60;
	ld.volatile.global.u32 	%r210, [match_count];
	setp.ge.u32 	%p43, %r210, %r32;
	@%p43 bra 	$L__BB12_60;
	add.s32 	%r211, %r349, %r4;
	shl.b32 	%r212, %r211, 4;
	or.b32  	%r45, %r212, 9;
	setp.gt.u32 	%p44, %r45, %r33;
	@%p44 bra 	$L__BB12_60;
	atom.global.add.u32 	%r213, [match_count], 1;
	mul.wide.u32 	%rd529, %r213, 4;
	add.s64 	%rd530, %rd43, %rd529;
	st.global.u32 	[%rd530], %r45;
$L__BB12_60:
	shr.u32 	%r214, %r35, 17;
	cvt.u64.u32 	%rd531, %r214;
	and.b64  	%rd532, %rd531, 24;
	mov.u64 	%rd533, mask_array_64;
	add.s64 	%rd534, %rd533, %rd532;
	ld.const.u64 	%rd535, [%rd534];
	shl.b64 	%rd536, %rd78, 1;
	or.b64  	%rd81, %rd536, %rd535;
	shl.b64 	%rd537, %rd79, 1;
	or.b64  	%rd538, %rd537, %rd535;
	and.b64  	%rd539, %rd78, %rd81;
	shl.b64 	%rd540, %rd539, 1;
	and.b64  	%rd541, %rd540, %rd538;
	and.b64  	%rd82, %rd541, %rd78;
	shl.b64 	%rd542, %rd80, 1;
	or.b64  	%rd543, %rd542, %rd535;
	and.b64  	%rd544, %rd79, %rd82;
	shl.b64 	%rd545, %rd544, 1;
	and.b64  	%rd546, %rd545, %rd543;
	and.b64  	%rd83, %rd546, %rd79;
	and.b64  	%rd547, %rd42, %rd83;
	setp.ne.s64 	%p45, %rd547, 0;
	@%p45 bra 	$L__BB12_64;
	ld.volatile.global.u32 	%r215, [match_count];
	setp.ge.u32 	%p46, %r215, %r32;
	@%p46 bra 	$L__BB12_64;
	add.s32 	%r216, %r349, %r4;
	shl.b32 	%r217, %r216, 4;
	or.b32  	%r46, %r217, 10;
	setp.gt.u32 	%p47, %r46, %r33;
	@%p47 bra 	$L__BB12_64;
	atom.global.add.u32 	%r218, [match_count], 1;
	mul.wide.u32 	%rd548, %r218, 4;
	add.s64 	%rd549, %rd43, %rd548;
	st.global.u32 	[%rd549], %r46;
$L__BB12_64:
	shr.u32 	%r219, %r35, 19;
	cvt.u64.u32 	%rd550, %r219;
	and.b64  	%rd551, %rd550, 24;
	mov.u64 	%rd552, mask_array_64;
	add.s64 	%rd553, %rd552, %rd551;
	ld.const.u64 	%rd554, [%rd553];
	shl.b64 	%rd555, %rd81, 1;
	or.b64  	%rd84, %rd555, %rd554;
	shl.b64 	%rd556, %rd82, 1;
	or.b64  	%rd557, %rd556, %rd554;
	and.b64  	%rd558, %rd81, %rd84;
	shl.b64 	%rd559, %rd558, 1;
	and.b64  	%rd560, %rd559, %rd557;
	and.b64  	%rd85, %rd560, %rd81;
	shl.b64 	%rd561, %rd83, 1;
	or.b64  	%rd562, %rd561, %rd554;
	and.b64  	%rd563, %rd82, %rd85;
	shl.b64 	%rd564, %rd563, 1;
	and.b64  	%rd565, %rd564, %rd562;
	and.b64  	%rd86, %rd565, %rd82;
	and.b64  	%rd566, %rd42, %rd86;
	setp.ne.s64 	%p48, %rd566, 0;
	@%p48 bra 	$L__BB12_68;
	ld.volatile.global.u32 	%r220, [match_count];
	setp.ge.u32 	%p49, %r220, %r32;
	@%p49 bra 	$L__BB12_68;
	add.s32 	%r221, %r349, %r4;
	shl.b32 	%r222, %r221, 4;
	or.b32  	%r47, %r222, 11;
	setp.gt.u32 	%p50, %r47, %r33;
	@%p50 bra 	$L__BB12_68;
	atom.global.add.u32 	%r223, [match_count], 1;
	mul.wide.u32 	%rd567, %r223, 4;
	add.s64 	%rd568, %rd43, %rd567;
	st.global.u32 	[%rd568], %r47;
$L__BB12_68:
	shr.u32 	%r224, %r35, 21;
	cvt.u64.u32 	%rd569, %r224;
	and.b64  	%rd570, %rd569, 24;
	mov.u64 	%rd571, mask_array_64;
	add.s64 	%rd572, %rd571, %rd570;
	ld.const.u64 	%rd573, [%rd572];
	shl.b64 	%rd574, %rd84, 1;
	or.b64  	%rd87, %rd574, %rd573;
	shl.b64 	%rd575, %rd85, 1;
	or.b64  	%rd576, %rd575, %rd573;
	and.b64  	%rd577, %rd84, %rd87;
	shl.b64 	%rd578, %rd577, 1;
	and.b64  	%rd579, %rd578, %rd576;
	and.b64  	%rd88, %rd579, %rd84;
	shl.b64 	%rd580, %rd86, 1;
	or.b64  	%rd581, %rd580, %rd573;
	and.b64  	%rd582, %rd85, %rd88;
	shl.b64 	%rd583, %rd582, 1;
	and.b64  	%rd584, %rd583, %rd581;
	and.b64  	%rd89, %rd584, %rd85;
	and.b64  	%rd585, %rd42, %rd89;
	setp.ne.s64 	%p51, %rd585, 0;
	@%p51 bra 	$L__BB12_72;
	ld.volatile.global.u32 	%r225, [match_count];
	setp.ge.u32 	%p52, %r225, %r32;
	@%p52 bra 	$L__BB12_72;
	add.s32 	%r226, %r349, %r4;
	shl.b32 	%r227, %r226, 4;
	or.b32  	%r48, %r227, 12;
	setp.gt.u32 	%p53, %r48, %r33;
	@%p53 bra 	$L__BB12_72;
	atom.global.add.u32 	%r228, [match_count], 1;
	mul.wide.u32 	%rd586, %r228, 4;
	add.s64 	%rd587, %rd43, %rd586;
	st.global.u32 	[%rd587], %r48;
$L__BB12_72:
	shr.u32 	%r229, %r35, 23;
	cvt.u64.u32 	%rd588, %r229;
	and.b64  	%rd589, %rd588, 24;
	mov.u64 	%rd590, mask_array_64;
	add.s64 	%rd591, %rd590, %rd589;
	ld.const.u64 	%rd592, [%rd591];
	shl.b64 	%rd593, %rd87, 1;
	or.b64  	%rd90, %rd593, %rd592;
	shl.b64 	%rd594, %rd88, 1;
	or.b64  	%rd595, %rd594, %rd592;
	and.b64  	%rd596, %rd87, %rd90;
	shl.b64 	%rd597, %rd596, 1;
	and.b64  	%rd598, %rd597, %rd595;
	and.b64  	%rd91, %rd598, %rd87;
	shl.b64 	%rd599, %rd89, 1;
	or.b64  	%rd600, %rd599, %rd592;
	and.b64  	%rd601, %rd88, %rd91;
	shl.b64 	%rd602, %rd601, 1;
	and.b64  	%rd603, %rd602, %rd600;
	and.b64  	%rd92, %rd603, %rd88;
	and.b64  	%rd604, %rd42, %rd92;
	setp.ne.s64 	%p54, %rd604, 0;
	@%p54 bra 	$L__BB12_76;
	ld.volatile.global.u32 	%r230, [match_count];
	setp.ge.u32 	%p55, %r230, %r32;
	@%p55 bra 	$L__BB12_76;
	add.s32 	%r231, %r349, %r4;
	shl.b32 	%r232, %r231, 4;
	or.b32  	%r49, %r232, 13;
	setp.gt.u32 	%p56, %r49, %r33;
	@%p56 bra 	$L__BB12_76;
	atom.global.add.u32 	%r233, [match_count], 1;
	mul.wide.u32 	%rd605, %r233, 4;
	add.s64 	%rd606, %rd43, %rd605;
	st.global.u32 	[%rd606], %r49;
$L__BB12_76:
	shr.u32 	%r234, %r35, 25;
	cvt.u64.u32 	%rd607, %r234;
	and.b64  	%rd608, %rd607, 24;
	mov.u64 	%rd609, mask_array_64;
	add.s64 	%rd610, %rd609, %rd608;
	ld.const.u64 	%rd611, [%rd610];
	shl.b64 	%rd612, %rd90, 1;
	or.b64  	%rd93, %rd612, %rd611;
	shl.b64 	%rd613, %rd91, 1;
	or.b64  	%rd614, %rd613, %rd611;
	and.b64  	%rd615, %rd90, %rd93;
	shl.b64 	%rd616, %rd615, 1;
	and.b64  	%rd617, %rd616, %rd614;
	and.b64  	%rd94, %rd617, %rd90;
	shl.b64 	%rd618, %rd92, 1;
	or.b64  	%rd619, %rd618, %rd611;
	and.b64  	%rd620, %rd91, %rd94;
	shl.b64 	%rd621, %rd620, 1;
	and.b64  	%rd622, %rd621, %rd619;
	and.b64  	%rd95, %rd622, %rd91;
	and.b64  	%rd623, %rd42, %rd95;
	setp.ne.s64 	%p57, %rd623, 0;
	@%p57 bra 	$L__BB12_80;
	ld.volatile.global.u32 	%r235, [match_count];
	setp.ge.u32 	%p58, %r235, %r32;
	@%p58 bra 	$L__BB12_80;
	add.s32 	%r236, %r349, %r4;
	shl.b32 	%r237, %r236, 4;
	or.b32  	%r50, %r237, 14;
	setp.gt.u32 	%p59, %r50, %r33;
	@%p59 bra 	$L__BB12_80;
	atom.global.add.u32 	%r238, [match_count], 1;
	mul.wide.u32 	%rd624, %r238, 4;
	add.s64 	%rd625, %rd43, %rd624;
	st.global.u32 	[%rd625], %r50;
$L__BB12_80:
	shr.u32 	%r239, %r35, 30;
	mul.wide.u32 	%rd626, %r239, 8;
	mov.u64 	%rd627, mask_array_64;
	add.s64 	%rd628, %rd627, %rd626;
	ld.const.u64 	%rd629, [%rd628];
	shl.b64 	%rd630, %rd93, 1;
	or.b64  	%rd852, %rd630, %rd629;
	shl.b64 	%rd631, %rd94, 1;
	or.b64  	%rd632, %rd631, %rd629;
	and.b64  	%rd633, %rd93, %rd852;
	shl.b64 	%rd634, %rd633, 1;
	and.b64  	%rd635, %rd634, %rd632;
	and.b64  	%rd851, %rd635, %rd93;
	shl.b64 	%rd636, %rd95, 1;
	or.b64  	%rd637, %rd636, %rd629;
	and.b64  	%rd638, %rd94, %rd851;
	shl.b64 	%rd639, %rd638, 1;
	and.b64  	%rd640, %rd639, %rd637;
	and.b64  	%rd844, %rd640, %rd94;
	and.b64  	%rd641, %rd42, %rd844;
	setp.ne.s64 	%p60, %rd641, 0;
	@%p60 bra 	$L__BB12_84;
	ld.volatile.global.u32 	%r240, [match_count];
	setp.ge.u32 	%p61, %r240, %r32;
	@%p61 bra 	$L__BB12_84;
	add.s32 	%r241, %r349, %r4;
	shl.b32 	%r242, %r241, 4;
	or.b32  	%r51, %r242, 15;
	setp.gt.u32 	%p62, %r51, %r33;
	@%p62 bra 	$L__BB12_84;
	atom.global.add.u32 	%r243, [match_count], 1;
	mul.wide.u32 	%rd642, %r243, 4;
	add.s64 	%rd643, %rd43, %rd642;
	st.global.u32 	[%rd643], %r51;
$L__BB12_84:
	add.s32 	%r349, %r349, 1;
	setp.eq.s32 	%p63, %r349, 256;
	@%p63 bra 	$L__BB12_85;
	bra.uni 	$L__BB12_20;
$L__BB12_85:
	setp.eq.s32 	%p64, %r5, 1;
	mov.b32 	%r355, 0;
	@%p64 bra 	$L__BB12_109;
	mov.b32 	%r350, 0;
	ld.const.u64 	%rd47, [test_bit_64];
	mov.u32 	%r246, %ntid.x;
	add.s32 	%r247, %r246, -1;
	shl.b32 	%r254, %r1, 15;
	shl.b32 	%r260, %r1, 19;
	ld.const.u32 	%r291, [overlapping_scodon_count];
	add.s32 	%r355, %r291, -1;
$L__BB12_87:
	setp.ne.s32 	%p65, %r2, %r247;
	@%p65 bra 	$L__BB12_89;
	shl.b32 	%r253, %r350, 7;
	add.s32 	%r255, %r254, %r253;
	add.s32 	%r256, %r255, 32768;
	mul.wide.u32 	%rd644, %r256, 4;
	add.s64 	%rd645, %rd13, %rd644;
	ld.global.u32 	%r351, [%rd645];
	bra.uni 	$L__BB12_90;
$L__BB12_89:
	shl.b32 	%r248, %r2, 2;
	mov.u32 	%r249, scodon_header;
	add.s32 	%r250, %r249, %r248;
	shl.b32 	%r251, %r350, 9;
	add.s32 	%r252, %r250, %r251;
	ld.shared.u32 	%r351, [%r252+4];
$L__BB12_90:
	shl.b32 	%r259, %r350, 4;
	shl.b32 	%r261, %r2, 12;
	add.s32 	%r262, %r260, %r261;
	add.s32 	%r263, %r262, %r259;
	add.s32 	%r352, %r263, 4096;
	mov.b32 	%r354, 4096;
	mov.b32 	%r353, 4;
$L__BB12_91:
	add.s32 	%r264, %r353, -4;
	shr.u32 	%r265, %r351, %r264;
	shl.b32 	%r266, %r265, 3;
	cvt.u64.u32 	%rd646, %r266;
	and.b64  	%rd647, %rd646, 24;
	mov.u64 	%rd648, mask_array_64;
	add.s64 	%rd649, %rd648, %rd647;
	ld.const.u64 	%rd650, [%rd649];
	shl.b64 	%rd651, %rd852, 1;
	or.b64  	%rd105, %rd651, %rd650;
	shl.b64 	%rd652, %rd851, 1;
	or.b64  	%rd653, %rd652, %rd650;
	and.b64  	%rd654, %rd852, %rd105;
	shl.b64 	%rd655, %rd654, 1;
	and.b64  	%rd656, %rd655, %rd653;
	and.b64  	%rd106, %rd656, %rd852;
	shl.b64 	%rd657, %rd844, 1;
	or.b64  	%rd658, %rd657, %rd650;
	and.b64  	%rd659, %rd851, %rd106;
	shl.b64 	%rd660, %rd659, 1;
	and.b64  	%rd661, %rd660, %rd658;
	and.b64  	%rd107, %rd661, %rd851;
	and.b64  	%rd662, %rd47, %rd107;
	setp.ne.s64 	%p66, %rd662, 0;
	@%p66 bra 	$L__BB12_95;
	ld.volatile.global.u32 	%r267, [match_count];
	ld.const.u32 	%r268, [max_match_count];
	setp.ge.u32 	%p67, %r267, %r268;
	@%p67 bra 	$L__BB12_95;
	ld.const.u32 	%r269, [character_count];
	setp.gt.u32 	%p68, %r352, %r269;
	@%p68 bra 	$L__BB12_95;
	atom.global.add.u32 	%r270, [match_count], 1;
	ld.const.u64 	%rd663, [match];
	cvta.to.global.u64 	%rd664, %rd663;
	mul.wide.u32 	%rd665, %r270, 4;
	add.s64 	%rd666, %rd664, %rd665;
	st.global.u32 	[%rd666], %r352;
$L__BB12_95:
	add.s32 	%r271, %r353, -2;
	shr.u32 	%r272, %r351, %r271;
	shl.b32 	%r273, %r272, 3;
	cvt.u64.u32 	%rd667, %r273;
	and.b64  	%rd668, %rd667, 24;
	mov.u64 	%rd669, mask_array_64;
	add.s64 	%rd670, %rd669, %rd668;
	ld.const.u64 	%rd671, [%rd670];
	shl.b64 	%rd672, %rd105, 1;
	or.b64  	%rd108, %rd672, %rd671;
	shl.b64 	%rd673, %rd106, 1;
	or.b64  	%rd674, %rd673, %rd671;
	and.b64  	%rd675, %rd105, %rd108;
	shl.b64 	%rd676, %rd675, 1;
	and.b64  	%rd677, %rd676, %rd674;
	and.b64  	%rd109, %rd677, %rd105;
	shl.b64 	%rd678, %rd107, 1;
	or.b64  	%rd679, %rd678, %rd671;
	and.b64  	%rd680, %rd106, %rd109;
	shl.b64 	%rd681, %rd680, 1;
	and.b64  	%rd682, %rd681, %rd679;
	and.b64  	%rd110, %rd682, %rd106;
	and.b64  	%rd683, %rd47, %rd110;
	setp.ne.s64 	%p69, %rd683, 0;
	@%p69 bra 	$L__BB12_99;
	ld.volatile.global.u32 	%r274, [match_count];
	ld.const.u32 	%r275, [max_match_count];
	setp.ge.u32 	%p70, %r274, %r275;
	@%p70 bra 	$L__BB12_99;
	add.s32 	%r61, %r352, 1;
	ld.const.u32 	%r276, [character_count];
	setp.gt.u32 	%p71, %r61, %r276;
	@%p71 bra 	$L__BB12_99;
	atom.global.add.u32 	%r277, [match_count], 1;
	ld.const.u64 	%rd684, [match];
	cvta.to.global.u64 	%rd685, %rd684;
	mul.wide.u32 	%rd686, %r277, 4;
	add.s64 	%rd687, %rd685, %rd686;
	st.global.u32 	[%rd687], %r61;
$L__BB12_99:
	shr.u32 	%r278, %r351, %r353;
	shl.b32 	%r279, %r278, 3;
	cvt.u64.u32 	%rd688, %r279;
	and.b64  	%rd689, %rd688, 24;
	mov.u64 	%rd690, mask_array_64;
	add.s64 	%rd691, %rd690, %rd689;
	ld.const.u64 	%rd692, [%rd691];
	shl.b64 	%rd693, %rd108, 1;
	or.b64  	%rd111, %rd693, %rd692;
	shl.b64 	%rd694, %rd109, 1;
	or.b64  	%rd695, %rd694, %rd692;
	and.b64  	%rd696, %rd108, %rd111;
	shl.b64 	%rd697, %rd696, 1;
	and.b64  	%rd698, %rd697, %rd695;
	and.b64  	%rd112, %rd698, %rd108;
	shl.b64 	%rd699, %rd110, 1;
	or.b64  	%rd700, %rd699, %rd692;
	and.b64  	%rd701, %rd109, %rd112;
	shl.b64 	%rd702, %rd701, 1;
	and.b64  	%rd703, %rd702, %rd700;
	and.b64  	%rd113, %rd703, %rd109;
	and.b64  	%rd704, %rd47, %rd113;
	setp.ne.s64 	%p72, %rd704, 0;
	@%p72 bra 	$L__BB12_103;
	ld.volatile.global.u32 	%r280, [match_count];
	ld.const.u32 	%r281, [max_match_count];
	setp.ge.u32 	%p73, %r280, %r281;
	@%p73 bra 	$L__BB12_103;
	add.s32 	%r62, %r352, 2;
	ld.const.u32 	%r282, [character_count];
	setp.gt.u32 	%p74, %r62, %r282;
	@%p74 bra 	$L__BB12_103;
	atom.global.add.u32 	%r283, [match_count], 1;
	ld.const.u64 	%rd705, [match];
	cvta.to.global.u64 	%rd706, %rd705;
	mul.wide.u32 	%rd707, %r283, 4;
	add.s64 	%rd708, %rd706, %rd707;
	st.global.u32 	[%rd708], %r62;
$L__BB12_103:
	add.s32 	%r284, %r353, 2;
	shr.u32 	%r285, %r351, %r284;
	shl.b32 	%r286, %r285, 3;
	cvt.u64.u32 	%rd709, %r286;
	and.b64  	%rd710, %rd709, 24;
	mov.u64 	%rd711, mask_array_64;
	add.s64 	%rd712, %rd711, %rd710;
	ld.const.u64 	%rd713, [%rd712];
	shl.b64 	%rd714, %rd111, 1;
	or.b64  	%rd852, %rd714, %rd713;
	shl.b64 	%rd715, %rd112, 1;
	or.b64  	%rd716, %rd715, %rd713;
	and.b64  	%rd717, %rd111, %rd852;
	shl.b64 	%rd718, %rd717, 1;
	and.b64  	%rd719, %rd718, %rd716;
	and.b64  	%rd851, %rd719, %rd111;
	shl.b64 	%rd720, %rd113, 1;
	or.b64  	%rd721, %rd720, %rd713;
	and.b64  	%rd722, %rd112, %rd851;
	shl.b64 	%rd723, %rd722, 1;
	and.b64  	%rd724, %rd723, %rd721;
	and.b64  	%rd844, %rd724, %rd112;
	and.b64  	%rd725, %rd47, %rd844;
	setp.ne.s64 	%p75, %rd725, 0;
	@%p75 bra 	$L__BB12_107;
	ld.volatile.global.u32 	%r287, [match_count];
	ld.const.u32 	%r288, [max_match_count];
	setp.ge.u32 	%p76, %r287, %r288;
	@%p76 bra 	$L__BB12_107;
	add.s32 	%r63, %r352, 3;
	ld.const.u32 	%r289, [character_count];
	setp.gt.u32 	%p77, %r63, %r289;
	@%p77 bra 	$L__BB12_107;
	atom.global.add.u32 	%r290, [match_count], 1;
	ld.const.u64 	%rd726, [match];
	cvta.to.global.u64 	%rd727, %rd726;
	mul.wide.u32 	%rd728, %r290, 4;
	add.s64 	%rd729, %rd727, %rd728;
	st.global.u32 	[%rd729], %r63;
$L__BB12_107:
	add.s32 	%r354, %r354, 4;
	add.s32 	%r353, %r353, 8;
	add.s32 	%r352, %r352, 4;
	setp.ne.s32 	%p78, %r354, 4112;
	@%p78 bra 	$L__BB12_91;
	add.s32 	%r350, %r350, 1;
	setp.ne.s32 	%p79, %r350, %r355;
	@%p79 bra 	$L__BB12_87;
$L__BB12_109:
	mov.u32 	%r292, %ntid.x;
	add.s32 	%r293, %r292, -1;
	setp.ne.s32 	%p80, %r2, %r293;
	@%p80 bra 	$L__BB12_111;
	shl.b32 	%r299, %r1, 15;
	shl.b32 	%r300, %r355, 7;
	add.s32 	%r301, %r299, %r300;
	add.s32 	%r302, %r301, 32768;
	mul.wide.u32 	%rd730, %r302, 4;
	add.s64 	%rd731, %rd13, %rd730;
	ld.global.u32 	%r356, [%rd731];
	bra.uni 	$L__BB12_112;
$L__BB12_111:
	shl.b32 	%r294, %r355, 9;
	mov.u32 	%r295, scodon_header;
	add.s32 	%r296, %r295, %r294;
	shl.b32 	%r297, %r2, 2;
	add.s32 	%r298, %r296, %r297;
	ld.shared.u32 	%r356, [%r298+4];
$L__BB12_112:
	setp.eq.s32 	%p81, %r14, %r15;
	@%p81 bra 	$L__BB12_139;
	ld.const.u64 	%rd120, [test_bit_64];
	ld.const.u32 	%r73, [max_match_count];
	ld.const.u32 	%r74, [character_count];
	ld.const.u64 	%rd732, [match];
	cvta.to.global.u64 	%rd121, %rd732;
	sub.s32 	%r304, %r14, %r15;
	max.u32 	%r75, %r304, 1;
	and.b32  	%r76, %r75, 3;
	setp.lt.u32 	%p82, %r304, 4;
	mov.b32 	%r360, 0;
	@%p82 bra 	$L__BB12_132;
	and.b32  	%r360, %r75, -4;
	neg.s32 	%r359, %r360;
	shl.b32 	%r306, %r1, 19;
	shl.b32 	%r307, %r2, 12;
	add.s32 	%r308, %r306, %r307;
	shl.b32 	%r309, %r355, 4;
	add.s32 	%r310, %r308, %r309;
	add.s32 	%r357, %r310, 4096;
	mov.b32 	%r358, 4;
	mov.u64 	%rd735, mask_array_64;
$L__BB12_115:
	add.s32 	%r311, %r358, -4;
	shr.u32 	%r312, %r356, %r311;
	shl.b32 	%r313, %r312, 3;
	cvt.u64.u32 	%rd733, %r313;
	and.b64  	%rd734, %rd733, 24;
	add.s64 	%rd736, %rd735, %rd734;
	ld.const.u64 	%rd737, [%rd736];
	shl.b64 	%rd738, %rd852, 1;
	or.b64  	%rd125, %rd738, %rd737;
	shl.b64 	%rd739, %rd851, 1;
	or.b64  	%rd740, %rd739, %rd737;
	and.b64  	%rd741, %rd852, %rd125;
	shl.b64 	%rd742, %rd741, 1;
	and.b64  	%rd743, %rd742, %rd740;
	and.b64  	%rd126, %rd743, %rd852;
	shl.b64 	%rd744, %rd844, 1;
	or.b64  	%rd745, %rd744, %rd737;
	and.b64  	%rd746, %rd851, %rd126;
	shl.b64 	%rd747, %rd746, 1;
	and.b64  	%rd748, %rd747, %rd745;
	and.b64  	%rd127, %rd748, %rd851;
	and.b64  	%rd749, %rd120, %rd127;
	setp.ne.s64 	%p83, %rd749, 0;
	@%p83 bra 	$L__BB12_119;
	ld.volatile.global.u32 	%r314, [match_count];
	setp.ge.u32 	%p84, %r314, %r73;
	@%p84 bra 	$L__BB12_119;
	setp.gt.u32 	%p85, %r357, %r74;
	@%p85 bra 	$L__BB12_119;
	atom.global.add.u32 	%r315, [match_count], 1;
	mul.wide.u32 	%rd750, %r315, 4;
	add.s64 	%rd751, %rd121, %rd750;
	st.global.u32 	[%rd751], %r357;
$L__BB12_119:
	add.s32 	%r316, %r358, -2;
	shr.u32 	%r317, %r356, %r316;
	shl.b32 	%r318, %r317, 3;
	cvt.u64.u32 	%rd752, %r318;
	and.b64  	%rd753, %rd752, 24;
	mov.u64 	%rd754, mask_array_64;
	add.s64 	%rd755, %rd754, %rd753;
	ld.const.u64 	%rd756, [%rd755];
	shl.b64 	%rd757, %rd125, 1;
	or.b64  	%rd128, %rd757, %rd756;
	shl.b64 	%rd758, %rd126, 1;
	or.b64  	%rd759, %rd758, %rd756;
	and.b64  	%rd760, %rd125, %rd128;
	shl.b64 	%rd761, %rd760, 1;
	and.b64  	%rd762, %rd761, %rd759;
	and.b64  	%rd129, %rd762, %rd125;
	shl.b64 	%rd763, %rd127, 1;
	or.b64  	%rd764, %rd763, %rd756;
	and.b64  	%rd765, %rd126, %rd129;
	shl.b64 	%rd766, %rd765, 1;
	and.b64  	%rd767, %rd766, %rd764;
	and.b64  	%rd130, %rd767, %rd126;
	and.b64  	%rd768, %rd120, %rd130;
	setp.ne.s64 	%p86, %rd768, 0;
	@%p86 bra 	$L__BB12_123;
	ld.volatile.global.u32 	%r319, [match_count];
	setp.ge.u32 	%p87, %r319, %r73;
	@%p87 bra 	$L__BB12_123;
	add.s32 	%r83, %r357, 1;
	setp.gt.u32 	%p88, %r83, %r74;
	@%p88 bra 	$L__BB12_123;
	atom.global.add.u32 	%r320, [match_count], 1;
	mul.wide.u32 	%rd769, %r320, 4;
	add.s64 	%rd770, %rd121, %rd769;
	st.global.u32 	[%rd770], %r83;
$L__BB12_123:
	shr.u32 	%r321, %r356, %r358;
	shl.b32 	%r322, %r321, 3;
	cvt.u64.u32 	%rd771, %r322;
	and.b64  	%rd772, %rd771, 24;
	mov.u64 	%rd773, mask_array_64;
	add.s64 	%rd774, %rd773, %rd772;
	ld.const.u64 	%rd775, [%rd774];
	shl.b64 	%rd776, %rd128, 1;
	or.b64  	%rd131, %rd776, %rd775;
	shl.b64 	%rd777, %rd129, 1;
	or.b64  	%rd778, %rd777, %rd775;
	and.b64  	%rd779, %rd128, %rd131;
	shl.b64 	%rd780, %rd779, 1;
	and.b64  	%rd781, %rd780, %rd778;
	and.b64  	%rd132, %rd781, %rd128;
	shl.b64 	%rd782, %rd130, 1;
	or.b64  	%rd783, %rd782, %rd775;
	and.b64  	%rd784, %rd129, %rd132;
	shl.b64 	%rd785, %rd784, 1;
	and.b64  	%rd786, %rd785, %rd783;
	and.b64  	%rd133, %rd786, %rd129;
	and.b64  	%rd787, %rd120, %rd133;
	setp.ne.s64 	%p89, %rd787, 0;
	@%p89 bra 	$L__BB12_127;
	ld.volatile.global.u32 	%r323, [match_count];
	setp.ge.u32 	%p90, %r323, %r73;
	@%p90 bra 	$L__BB12_127;
	add.s32 	%r84, %r357, 2;
	setp.gt.u32 	%p91, %r84, %r74;
	@%p91 bra 	$L__BB12_127;
	atom.global.add.u32 	%r324, [match_count], 1;
	mul.wide.u32 	%rd788, %r324, 4;
	add.s64 	%rd789, %rd121, %rd788;
	st.global.u32 	[%rd789], %r84;
$L__BB12_127:
	add.s32 	%r325, %r358, 2;
	shr.u32 	%r326, %r356, %r325;
	shl.b32 	%r327, %r326, 3;
	cvt.u64.u32 	%rd790, %r327;
	and.b64  	%rd791, %rd790, 24;
	mov.u64 	%rd792, mask_array_64;
	add.s64 	%rd793, %rd792, %rd791;
	ld.const.u64 	%rd794, [%rd793];
	shl.b64 	%rd795, %rd131, 1;
	or.b64  	%rd852, %rd795, %rd794;
	shl.b64 	%rd796, %rd132, 1;
	or.b64  	%rd797, %rd796, %rd794;
	and.b64  	%rd798, %rd131, %rd852;
	shl.b64 	%rd799, %rd798, 1;
	and.b64  	%rd800, %rd799, %rd797;
	and.b64  	%rd851, %rd800, %rd131;
	shl.b64 	%rd801, %rd133, 1;
	or.b64  	%rd802, %rd801, %rd794;
	and.b64  	%rd803, %rd132, %rd851;
	shl.b64 	%rd804, %rd803, 1;
	and.b64  	%rd805, %rd804, %rd802;
	and.b64  	%rd844, %rd805, %rd132;
	and.b64  	%rd806, %rd120, %rd844;
	setp.ne.s64 	%p92, %rd806, 0;
	@%p92 bra 	$L__BB12_131;
	ld.volatile.global.u32 	%r328, [match_count];
	setp.ge.u32 	%p93, %r328, %r73;
	@%p93 bra 	$L__BB12_131;
	add.s32 	%r85, %r357, 3;
	setp.gt.u32 	%p94, %r85, %r74;
	@%p94 bra 	$L__BB12_131;
	atom.global.add.u32 	%r329, [match_count], 1;
	mul.wide.u32 	%rd807, %r329, 4;
	add.s64 	%rd808, %rd121, %rd807;
	st.global.u32 	[%rd808], %r85;
$L__BB12_131:
	add.s32 	%r359, %r359, 4;
	add.s32 	%r358, %r358, 8;
	add.s32 	%r357, %r357, 4;
	setp.ne.s32 	%p95, %r359, 0;
	@%p95 bra 	$L__BB12_115;
$L__BB12_132:
	setp.eq.s32 	%p96, %r76, 0;
	@%p96 bra 	$L__BB12_139;
	shl.b32 	%r330, %r1, 19;
	add.s32 	%r331, %r360, %r330;
	shl.b32 	%r332, %r2, 12;
	add.s32 	%r333, %r331, %r332;
	shl.b32 	%r334, %r355, 4;
	add.s32 	%r363, %r333, %r334;
	shl.b32 	%r362, %r360, 1;
	neg.s32 	%r361, %r76;
	mov.u64 	%rd811, mask_array_64;
$L__BB12_134:
	.pragma "nounroll";
	mov.u64 	%rd142, %rd852;
	mov.u64 	%rd141, %rd851;
	shr.u32 	%r335, %r356, %r362;
	shl.b32 	%r336, %r335, 3;
	cvt.u64.u32 	%rd809, %r336;
	and.b64  	%rd810, %rd809, 24;
	add.s64 	%rd812, %rd811, %rd810;
	ld.const.u64 	%rd813, [%rd812];
	shl.b64 	%rd814, %rd142, 1;
	or.b64  	%rd852, %rd814, %rd813;
	shl.b64 	%rd815, %rd141, 1;
	or.b64  	%rd816, %rd815, %rd813;
	and.b64  	%rd817, %rd142, %rd852;
	shl.b64 	%rd818, %rd817, 1;
	and.b64  	%rd819, %rd818, %rd816;
	and.b64  	%rd851, %rd819, %rd142;
	shl.b64 	%rd820, %rd844, 1;
	or.b64  	%rd821, %rd820, %rd813;
	and.b64  	%rd822, %rd141, %rd851;
	shl.b64 	%rd823, %rd822, 1;
	and.b64  	%rd824, %rd823, %rd821;
	and.b64  	%rd844, %rd824, %rd141;
	and.b64  	%rd825, %rd120, %rd844;
	setp.ne.s64 	%p97, %rd825, 0;
	@%p97 bra 	$L__BB12_138;
	ld.volatile.global.u32 	%r337, [match_count];
	setp.ge.u32 	%p98, %r337, %r73;
	@%p98 bra 	$L__BB12_138;
	add.s32 	%r96, %r363, 4096;
	setp.gt.u32 	%p99, %r96, %r74;
	@%p99 bra 	$L__BB12_138;
	atom.global.add.u32 	%r338, [match_count], 1;
	mul.wide.u32 	%rd826, %r338, 4;
	add.s64 	%rd827, %rd121, %rd826;
	st.global.u32 	[%rd827], %r96;
$L__BB12_138:
	add.s32 	%r363, %r363, 1;
	add.s32 	%r362, %r362, 2;
	add.s32 	%r361, %r361, 1;
	setp.ne.s32 	%p100, %r361, 0;
	@%p100 bra 	$L__BB12_134;
$L__BB12_139:
	ret;

}
	// .globl	_Z13agrepKernel64ILj3EEvv
.visible .entry _Z13agrepKernel64ILj3EEvv()
{
	.reg .pred 	%p<89>;
	.reg .b32 	%r<313>;
	.reg .b64 	%rd<999>;

	mov.u32 	%r1, %ctaid.x;
	shl.b32 	%r2, %r1, 15;
	mov.u32 	%r3, %tid.x;
	or.b32  	%r4, %r2, %r3;
	mad.lo.s32 	%r5, %r3, 255, %r4;
	ld.const.u32 	%r6, [overlapping_scodon_count];
	setp.eq.s32 	%p1, %r6, 1;
	ld.const.u64 	%rd1, [scodon];
	shl.b32 	%r96, %r3, 2;
	mov.u32 	%r97, scodon_header;
	add.s32 	%r7, %r97, %r96;
	mov.b32 	%r293, 0;
	mov.b64 	%rd970, -1;
	mov.b64 	%rd969, -2;
	mov.b64 	%rd968, -4;
	mov.b64 	%rd955, -8;
	@%p1 bra 	$L__BB13_5;
	cvta.to.global.u64 	%rd2, %rd1;
	add.s32 	%r293, %r6, -1;
	mov.b32 	%r291, 0;
	mov.b64 	%rd970, -1;
	mov.b64 	%rd969, -2;
	mov.b64 	%rd968, -4;
	mov.b64 	%rd955, -8;
$L__BB13_2:
	shl.b32 	%r100, %r291, 7;
	add.s32 	%r101, %r100, %r4;
	mul.wide.u32 	%rd181, %r101, 4;
	add.s64 	%rd182, %rd2, %rd181;
	ld.global.u32 	%r10, [%rd182];
	mov.b32 	%r292, 0;
$L__BB13_3:
	shl.b32 	%r102, %r292, 1;
	shr.u32 	%r103, %r10, %r102;
	shl.b32 	%r104, %r103, 3;
	cvt.u64.u32 	%rd183, %r104;
	and.b64  	%rd184, %rd183, 24;
	mov.u64 	%rd185, mask_array_64;
	add.s64 	%rd186, %rd185, %rd184;
	ld.const.u64 	%rd187, [%rd186];
	shl.b64 	%rd188, %rd970, 1;
	or.b64  	%rd189, %rd188, %rd187;
	shl.b64 	%rd190, %rd969, 1;
	or.b64  	%rd191, %rd190, %rd187;
	and.b64  	%rd192, %rd970, %rd189;
	shl.b64 	%rd193, %rd192, 1;
	and.b64  	%rd194, %rd193, %rd191;
	and.b64  	%rd195, %rd194, %rd970;
	shl.b64 	%rd196, %rd968, 1;
	or.b64  	%rd197, %rd196, %rd187;
	and.b64  	%rd198, %rd969, %rd195;
	shl.b64 	%rd199, %rd198, 1;
	and.b64  	%rd200, %rd199, %rd197;
	and.b64  	%rd201, %rd200, %rd969;
	shl.b64 	%rd202, %rd955, 1;
	or.b64  	%rd203, %rd202, %rd187;
	and.b64  	%rd204, %rd968, %rd201;
	shl.b64 	%rd205, %rd204, 1;
	and.b64  	%rd206, %rd205, %rd203;
	and.b64  	%rd207, %rd206, %rd968;
	add.s32 	%r105, %r102, 2;
	shr.u32 	%r106, %r10, %r105;
	shl.b32 	%r107, %r106, 3;
	cvt.u64.u32 	%rd208, %r107;
	and.b64  	%rd209, %rd208, 24;
	add.s64 	%rd210, %rd185, %rd209;
	ld.const.u64 	%rd211, [%rd210];
	shl.b64 	%rd212, %rd189, 1;
	or.b64  	%rd213, %rd212, %rd211;
	shl.b64 	%rd214, %rd195, 1;
	or.b64  	%rd215, %rd214, %rd211;
	and.b64  	%rd216, %rd189, %rd213;
	shl.b64 	%rd217, %rd216, 1;
	and.b64  	%rd218, %rd217, %rd215;
	and.b64  	%rd219, %rd218, %rd189;
	shl.b64 	%rd220, %rd201, 1;
	or.b64  	%rd221, %rd220, %rd211;
	and.b64  	%rd222, %rd195, %rd219;
	shl.b64 	%rd223, %rd222, 1;
	and.b64  	%rd224, %rd223, %rd221;
	and.b64  	%rd225, %rd224, %rd195;
	shl.b64 	%rd226, %rd207, 1;
	or.b64  	%rd227, %rd226, %rd211;
	and.b64  	%rd228, %rd201, %rd225;
	shl.b64 	%rd229, %rd228, 1;
	and.b64  	%rd230, %rd229, %rd227;
	and.b64  	%rd231, %rd230, %rd201;
	add.s32 	%r108, %r102, 4;
	shr.u32 	%r109, %r10, %r108;
	shl.b32 	%r110, %r109, 3;
	cvt.u64.u32 	%rd232, %r110;
	and.b64  	%rd233, %rd232, 24;
	add.s64 	%rd234, %rd185, %rd233;
	ld.const.u64 	%rd235, [%rd234];
	shl.b64 	%rd236, %rd213, 1;
	or.b64  	%rd237, %rd236, %rd235;
	shl.b64 	%rd238, %rd219, 1;
	or.b64  	%rd239, %rd238, %rd235;
	and.b64  	%rd240, %rd213, %rd237;
	shl.b64 	%rd241, %rd240, 1;
	and.b64  	%rd242, %rd241, %rd239;
	and.b64  	%rd243, %rd242, %rd213;
	shl.b64 	%rd244, %rd225, 1;
	or.b64  	%rd245, %rd244, %rd235;
	and.b64  	%rd246, %rd219, %rd243;
	shl.b64 	%rd247, %rd246, 1;
	and.b64  	%rd248, %rd247, %rd245;
	and.b64  	%rd249, %rd248, %rd219;
	shl.b64 	%rd250, %rd231, 1;
	or.b64  	%rd251, %rd250, %rd235;
	and.b64  	%rd252, %rd225, %rd249;
	shl.b64 	%rd253, %rd252, 1;
	and.b64  	%rd254, %rd253, %rd251;
	and.b64  	%rd255, %rd254, %rd225;
	add.s32 	%r111, %r102, 6;
	shr.u32 	%r112, %r10, %r111;
	shl.b32 	%r113, %r112, 3;
	cvt.u64.u32 	%rd256, %r113;
	and.b64  	%rd257, %rd256, 24;
	add.s64 	%rd258, %rd185, %rd257;
	ld.const.u64 	%rd259, [%rd258];
	shl.b64 	%rd260, %rd237, 1;
	or.b64  	%rd970, %rd260, %rd259;
	shl.b64 	%rd261, %rd243, 1;
	or.b64  	%rd262, %rd261, %rd259;
	and.b64  	%rd263, %rd237, %rd970;
	shl.b64 	%rd264, %rd263, 1;
	and.b64  	%rd265, %rd264, %rd262;
	and.b64  	%rd969, %rd265, %rd237;
	shl.b64 	%rd266, %rd249, 1;
	or.b64  	%rd267, %rd266, %rd259;
	and.b64  	%rd268, %rd243, %rd969;
	shl.b64 	%rd269, %rd268, 1;
	and.b64  	%rd270, %rd269, %rd267;
	and.b64  	%rd968, %rd270, %rd243;
	shl.b64 	%rd271, %rd255, 1;
	or.b64  	%rd272, %rd271, %rd259;
	and.b64  	%rd273, %rd249, %rd968;
	shl.b64 	%rd274, %rd273, 1;
	and.b64  	%rd275, %rd274, %rd272;
	and.b64  	%rd955, %rd275, %rd249;
	sub.s32 	%r292, %r108, %r292;
	setp.ne.s32 	%p2, %r292, 16;
	@%p2 bra 	$L__BB13_3;
	shl.b32 	%r114, %r291, 9;
	add.s32 	%r115, %r7, %r114;
	st.shared.u32 	[%r115], %r10;
	add.s32 	%r291, %r291, 1;
	setp.ne.s32 	%p3, %r291, %r293;
	@%p3 bra 	$L__BB13_2;
$L__BB13_5:
	cvta.to.global.u64 	%rd19, %rd1;
	shl.b32 	%r117, %r293, 7;
	add.s32 	%r118, %r117, %r4;
	mul.wide.u32 	%rd276, %r118, 4;
	add.s64 	%rd277, %rd19, %rd276;
	ld.global.u32 	%r15, [%rd277];
	ld.const.u32 	%r119, [overlapping_character_count];
	add.s32 	%r16, %r119, 16;
	shl.b32 	%r17, %r6, 4;
	setp.eq.s32 	%p4, %r16, %r17;
	mov.b32 	%r298, 0;
	@%p4 bra 	$L__BB13_12;
	sub.s32 	%r122, %r16, %r17;
	max.u32 	%r18, %r122, 1;
	and.b32  	%r19, %r18, 3;
	setp.lt.u32 	%p5, %r122, 4;
	mov.b32 	%r298, 0;
	@%p5 bra 	$L__BB13_9;
	and.b32  	%r298, %r18, -4;
	mov.b32 	%r299, 0;
	mov.u64 	%rd281, mask_array_64;
$L__BB13_8:
	shl.b32 	%r124, %r299, 1;
	shr.u32 	%r125, %r15, %r124;
	shl.b32 	%r126, %r125, 3;
	cvt.u64.u32 	%rd279, %r126;
	and.b64  	%rd280, %rd279, 24;
	add.s64 	%rd282, %rd281, %rd280;
	ld.const.u64 	%rd283, [%rd282];
	shl.b64 	%rd284, %rd970, 1;
	or.b64  	%rd285, %rd284, %rd283;
	shl.b64 	%rd286, %rd969, 1;
	or.b64  	%rd287, %rd286, %rd283;
	and.b64  	%rd288, %rd970, %rd285;
	shl.b64 	%rd289, %rd288, 1;
	and.b64  	%rd290, %rd289, %rd287;
	and.b64  	%rd291, %rd290, %rd970;
	shl.b64 	%rd292, %rd968, 1;
	or.b64  	%rd293, %rd292, %rd283;
	and.b64  	%rd294, %rd969, %rd291;
	shl.b64 	%rd295, %rd294, 1;
	and.b64  	%rd296, %rd295, %rd293;
	and.b64  	%rd297, %rd296, %rd969;
	shl.b64 	%rd298, %rd955, 1;
	or.b64  	%rd299, %rd298, %rd283;
	and.b64  	%rd300, %rd968, %rd297;
	shl.b64 	%rd301, %rd300, 1;
	and.b64  	%rd302, %rd301, %rd299;
	and.b64  	%rd303, %rd302, %rd968;
	add.s32 	%r127, %r124, 2;
	shr.u32 	%r128, %r15, %r127;
	shl.b32 	%r129, %r128, 3;
	cvt.u64.u32 	%rd304, %r129;
	and.b64  	%rd305, %rd304, 24;
	add.s64 	%rd306, %rd281, %rd305;
	ld.const.u64 	%rd307, [%rd306];
	shl.b64 	%rd308, %rd285, 1;
	or.b64  	%rd309, %rd308, %rd307;
	shl.b64 	%rd310, %rd291, 1;
	or.b64  	%rd311, %rd310, %rd307;
	and.b64  	%rd312, %rd285, %rd309;
	shl.b64 	%rd313, %rd312, 1;
	and.b64  	%rd314, %rd313, %rd311;
	and.b64  	%rd315, %rd314, %rd285;
	shl.b64 	%rd316, %rd297, 1;
	or.b64  	%rd317, %rd316, %rd307;
	and.b64  	%rd318, %rd291, %rd315;
	shl.b64 	%rd319, %rd318, 1;
	and.b64  	%rd320, %rd319, %rd317;
	and.b64  	%rd321, %rd320, %rd291;
	shl.b64 	%rd322, %rd303, 1;
	or.b64  	%rd323, %rd322, %rd307;
	and.b64  	%rd324, %rd297, %rd321;
	shl.b64 	%rd325, %rd324, 1;
	and.b64  	%rd326, %rd325, %rd323;
	and.b64  	%rd327, %rd326, %rd297;
	add.s32 	%r130, %r124, 4;
	shr.u32 	%r131, %r15, %r130;
	shl.b32 	%r132, %r131, 3;
	cvt.u64.u32 	%rd328, %r132;
	and.b64  	%rd329, %rd328, 24;
	add.s64 	%rd330, %rd281, %rd329;
	ld.const.u64 	%rd331, [%rd330];
	shl.b64 	%rd332, %rd309, 1;
	or.b64  	%rd333, %rd332, %rd331;
	shl.b64 	%rd334, %rd315, 1;
	or.b64  	%rd335, %rd334, %rd331;
	and.b64  	%rd336, %rd309, %rd333;
	shl.b64 	%rd337, %rd336, 1;
	and.b64  	%rd338, %rd337, %rd335;
	and.b64  	%rd339, %rd338, %rd309;
	shl.b64 	%rd340, %rd321, 1;
	or.b64  	%rd341, %rd340, %rd331;
	and.b64  	%rd342, %rd315, %rd339;
	shl.b64 	%rd343, %rd342, 1;
	and.b64  	%rd344, %rd343, %rd341;
	and.b64  	%rd345, %rd344, %rd315;
	shl.b64 	%rd346, %rd327, 1;
	or.b64  	%rd347, %rd346, %rd331;
	and.b64  	%rd348, %rd321, %rd345;
	shl.b64 	%rd349, %rd348, 1;
	and.b64  	%rd350, %rd349, %rd347;
	and.b64  	%rd351, %rd350, %rd321;
	add.s32 	%r133, %r124, 6;
	shr.u32 	%r134, %r15, %r133;
	shl.b32 	%r135, %r134, 3;
	cvt.u64.u32 	%rd352, %r135;
	and.b64  	%rd353, %rd352, 24;
	add.s64 	%rd354, %rd281, %rd353;
	ld.const.u64 	%rd355, [%rd354];
	shl.b64 	%rd356, %rd333, 1;
	or.b64  	%rd970, %rd356, %rd355;
	shl.b64 	%rd357, %rd339, 1;
	or.b64  	%rd358, %rd357, %rd355;
	and.b64  	%rd359, %rd333, %rd970;
	shl.b64 	%rd360, %rd359, 1;
	and.b64  	%rd361, %rd360, %rd358;
	and.b64  	%rd969, %rd361, %rd333;
	shl.b64 	%rd362, %rd345, 1;
	or.b64  	%rd363, %rd362, %rd355;
	and.b64  	%rd364, %rd339, %rd969;
	shl.b64 	%rd365, %rd364, 1;
	and.b64  	%rd366, %rd365, %rd363;
	and.b64  	%rd968, %rd366, %rd339;
	shl.b64 	%rd367, %rd351, 1;
	or.b64  	%rd368, %rd367, %rd355;
	and.b64  	%rd369, %rd345, %rd968;
	shl.b64 	%rd370, %rd369, 1;
	and.b64  	%rd371, %rd370, %rd368;
	and.b64  	%rd955, %rd371, %rd345;
	sub.s32 	%r299, %r130, %r299;
	setp.eq.s32 	%p6, %r299, %r298;
	@%p6 bra 	$L__BB13_9;
	bra.uni 	$L__BB13_8;
$L__BB13_9:
	setp.eq.s32 	%p7, %r19, 0;
	@%p7 bra 	$L__BB13_12;
	mov.b32 	%r297, 0;
	mov.u64 	%rd374, mask_array_64;
	mov.u64 	%rd952, %rd968;
	mov.u64 	%rd953, %rd969;
	mov.u64 	%rd954, %rd970;
$L__BB13_11:
	.pragma "nounroll";
	shl.b32 	%r137, %r298, 1;
	shr.u32 	%r138, %r15, %r137;
	shl.b32 	%r139, %r138, 3;
	cvt.u64.u32 	%rd372, %r139;
	and.b64  	%rd373, %rd372, 24;
	add.s64 	%rd375, %rd374, %rd373;
	ld.const.u64 	%rd376, [%rd375];
	shl.b64 	%rd377, %rd954, 1;
	or.b64  	%rd970, %rd377, %rd376;
	shl.b64 	%rd378, %rd953, 1;
	or.b64  	%rd379, %rd378, %rd376;
	and.b64  	%rd380, %rd954, %rd970;
	shl.b64 	%rd381, %rd380, 1;
	and.b64  	%rd382, %rd381, %rd379;
	and.b64  	%rd969, %rd382, %rd954;
	shl.b64 	%rd383, %rd952, 1;
	or.b64  	%rd384, %rd383, %rd376;
	and.b64  	%rd385, %rd953, %rd969;
	shl.b64 	%rd386, %rd385, 1;
	and.b64  	%rd387, %rd386, %rd384;
	and.b64  	%rd968, %rd387, %rd953;
	shl.b64 	%rd388, %rd955, 1;
	or.b64  	%rd389, %rd388, %rd376;
	and.b64  	%rd390, %rd952, %rd968;
	shl.b64 	%rd391, %rd390, 1;
	and.b64  	%rd392, %rd391, %rd389;
	and.b64  	%rd955, %rd392, %rd952;
	add.s32 	%r298, %r298, 1;
	add.s32 	%r297, %r297, 1;
	setp.ne.s32 	%p8, %r297, %r19;
	mov.u64 	%rd952, %rd968;
	mov.u64 	%rd953, %rd969;
	mov.u64 	%rd954, %rd970;
	@%p8 bra 	$L__BB13_11;
$L__BB13_12:
	setp.gt.u32 	%p9, %r298, 15;
	@%p9 bra 	$L__BB13_19;
	ld.const.u64 	%rd37, [test_bit_64];
	ld.const.u32 	%r28, [max_match_count];
	add.s32 	%r140, %r293, %r5;
	shl.b32 	%r29, %r140, 4;
	ld.const.u32 	%r30, [character_count];
	ld.const.u64 	%rd393, [match];
	cvta.to.global.u64 	%rd38, %rd393;
$L__BB13_14:
	mov.u64 	%rd50, %rd970;
	mov.u64 	%rd49, %rd969;
	mov.u64 	%rd48, %rd968;
	shl.b32 	%r141, %r298, 1;
	shr.u32 	%r142, %r15, %r141;
	shl.b32 	%r143, %r142, 3;
	cvt.u64.u32 	%rd394, %r143;
	and.b64  	%rd395, %rd394, 24;
	mov.u64 	%rd396, mask_array_64;
	add.s64 	%rd397, %rd396, %rd395;
	ld.const.u64 	%rd398, [%rd397];
	shl.b64 	%rd399, %rd50, 1;
	or.b64  	%rd970, %rd399, %rd398;
	shl.b64 	%rd400, %rd49, 1;
	or.b64  	%rd401, %rd400, %rd398;
	and.b64  	%rd402, %rd50, %rd970;
	shl.b64 	%rd403, %rd402, 1;
	and.b64  	%rd404, %rd403, %rd401;
	and.b64  	%rd969, %rd404, %rd50;
	shl.b64 	%rd405, %rd48, 1;
	or.b64  	%rd406, %rd405, %rd398;
	and.b64  	%rd407, %rd49, %rd969;
	shl.b64 	%rd408, %rd407, 1;
	and.b64  	%rd409, %rd408, %rd406;
	and.b64  	%rd968, %rd409, %rd49;
	shl.b64 	%rd410, %rd955, 1;
	or.b64  	%rd411, %rd410, %rd398;
	and.b64  	%rd412, %rd48, %rd968;
	shl.b64 	%rd413, %rd412, 1;
	and.b64  	%rd414, %rd413, %rd411;
	and.b64  	%rd955, %rd414, %rd48;
	and.b64  	%rd415, %rd37, %rd955;
	setp.ne.s64 	%p10, %rd415, 0;
	@%p10 bra 	$L__BB13_18;
	ld.volatile.global.u32 	%r144, [match_count];
	setp.ge.u32 	%p11, %r144, %r28;
	@%p11 bra 	$L__BB13_18;
	add.s32 	%r34, %r298, %r29;
	setp.gt.u32 	%p12, %r34, %r30;
	@%p12 bra 	$L__BB13_18;
	atom.global.add.u32 	%r145, [match_count], 1;
	mul.wide.u32 	%rd416, %r145, 4;
	add.s64 	%rd417, %rd38, %rd416;
	st.global.u32 	[%rd417], %r34;
$L__BB13_18:
	add.s32 	%r298, %r298, 1;
	setp.ne.s32 	%p13, %r298, 16;
	@%p13 bra 	$L__BB13_14;
$L__BB13_19:
	shl.b32 	%r146, %r293, 9;
	mov.u32 	%r147, scodon_header;
	add.s32 	%r148, %r147, %r146;
	shl.b32 	%r149, %r3, 2;
	add.s32 	%r150, %r148, %r149;
	st.shared.u32 	[%r150], %r15;
	bar.sync 	0;
	add.s32 	%r301, %r293, 1;
	setp.gt.u32 	%p14, %r301, 255;
	@%p14 bra 	$L__BB13_86;
	ld.const.u64 	%rd59, [test_bit_64];
	ld.const.u32 	%r37, [max_match_count];
	ld.const.u32 	%r38, [character_count];
	ld.const.u64 	%rd418, [match];
	cvta.to.global.u64 	%rd60, %rd418;
$L__BB13_21:
	shl.b32 	%r151, %r301, 7;
	add.s32 	%r152, %r151, %r4;
	mul.wide.u32 	%rd419, %r152, 4;
	add.s64 	%rd420, %rd19, %rd419;
	ld.global.u32 	%r44, [%rd420];
	shl.b32 	%r153, %r44, 3;
	cvt.u64.u32 	%rd421, %r153;
	and.b64  	%rd422, %rd421, 24;
	mov.u64 	%rd423, mask_array_64;
	add.s64 	%rd424, %rd423, %rd422;
	ld.const.u64 	%rd425, [%rd424];
	shl.b64 	%rd426, %rd970, 1;
	or.b64  	%rd71, %rd426, %rd425;
	shl.b64 	%rd427, %rd969, 1;
	or.b64  	%rd428, %rd427, %rd425;
	and.b64  	%rd429, %rd970, %rd71;
	shl.b64 	%rd430, %rd429, 1;
	and.b64  	%rd431, %rd430, %rd428;
	and.b64  	%rd72, %rd431, %rd970;
	shl.b64 	%rd432, %rd968, 1;
	or.b64  	%rd433, %rd432, %rd425;
	and.b64  	%rd434, %rd969, %rd72;
	shl.b64 	%rd435, %rd434, 1;
	and.b64  	%rd436, %rd435, %rd433;
	and.b64  	%rd73, %rd436, %rd969;
	shl.b64 	%rd437, %rd955, 1;
	or.b64  	%rd438, %rd437, %rd425;
	and.b64  	%rd439, %rd968, %rd73;
	shl.b64 	%rd440, %rd439, 1;
	and.b64  	%rd441, %rd440, %rd438;
	and.b64  	%rd74, %rd441, %rd968;
	and.b64  	%rd442, %rd59, %rd74;
	setp.ne.s64 	%p15, %rd442, 0;
	@%p15 bra 	$L__BB13_25;
	ld.volatile.global.u32 	%r154, [match_count];
	setp.ge.u32 	%p16, %r154, %r37;
	@%p16 bra 	$L__BB13_25;
	add.s32 	%r155, %r301, %r5;
	shl.b32 	%r45, %r155, 4;
	setp.gt.u32 	%p17, %r45, %r38;
	@%p17 bra 	$L__BB13_25;
	atom.global.add.u32 	%r156, [match_count], 1;
	mul.wide.u32 	%rd443, %r156, 4;
	add.s64 	%rd444, %rd60, %rd443;
	st.global.u32 	[%rd444], %r45;
$L__BB13_25:
	shl.b32 	%r157, %r44, 1;
	cvt.u64.u32 	%rd445, %r157;
	and.b64  	%rd446, %rd445, 24;
	mov.u64 	%rd447, mask_array_64;
	add.s64 	%rd448, %rd447, %rd446;
	ld.const.u64 	%rd449, [%rd448];
	shl.b64 	%rd450, %rd71, 1;
	or.b64  	%rd75, %rd450, %rd449;
	shl.b64 	%rd451, %rd72, 1;
	or.b64  	%rd452, %rd451, %rd449;
	and.b64  	%rd453, %rd71, %rd75;
	shl.b64 	%rd454, %rd453, 1;
	and.b64  	%rd455, %rd454, %rd452;
	and.b64  	%rd76, %rd455, %rd71;
	shl.b64 	%rd456, %rd73, 1;
	or.b64  	%rd457, %rd456, %rd449;
	and.b64  	%rd458, %rd72, %rd76;
	shl.b64 	%rd459, %rd458, 1;
	and.b64  	%rd460, %rd459, %rd457;
	and.b64  	%rd77, %rd460, %rd72;
	shl.b64 	%rd461, %rd74, 1;
	or.b64  	%rd462, %rd461, %rd449;
	and.b64  	%rd463, %rd73, %rd77;
	shl.b64 	%rd464, %rd463, 1;
	and.b64  	%rd465, %rd464, %rd462;
	and.b64  	%rd78, %rd465, %rd73;
	and.b64  	%rd466, %rd59, %rd78;
	setp.ne.s64 	%p18, %rd466, 0;
	@%p18 bra 	$L__BB13_29;
	ld.volatile.global.u32 	%r158, [match_count];
	setp.ge.u32 	%p19, %r158, %r37;
	@%p19 bra 	$L__BB13_29;
	add.s32 	%r159, %r301, %r5;
	shl.b32 	%r46, %r159, 4;
	setp.ge.u32 	%p20, %r46, %r38;
	@%p20 bra 	$L__BB13_29;
	add.s32 	%r160, %r46, 1;
	atom.global.add.u32 	%r161, [match_count], 1;
	mul.wide.u32 	%rd467, %r161, 4;
	add.s64 	%rd468, %rd60, %rd467;
	st.global.u32 	[%rd468], %r160;
$L__BB13_29:
	shr.u32 	%r162, %r44, 1;
	cvt.u64.u32 	%rd469, %r162;
	and.b64  	%rd470, %rd469, 24;
	mov.u64 	%rd471, mask_array_64;
	add.s64 	%rd472, %rd471, %rd470;
	ld.const.u64 	%rd473, [%rd472];
	shl.b64 	%rd474, %rd75, 1;
	or.b64  	%rd79, %rd474, %rd473;
	shl.b64 	%rd475, %rd76, 1;
	or.b64  	%rd476, %rd475, %rd473;
	and.b64  	%rd477, %rd75, %rd79;
	shl.b64 	%rd478, %rd477, 1;
	and.b64  	%rd479, %rd478, %rd476;
	and.b64  	%rd80, %rd479, %rd75;
	shl.b64 	%rd480, %rd77, 1;
	or.b64  	%rd481, %rd480, %rd473;
	and.b64  	%rd482, %rd76, %rd80;
	shl.b64 	%rd483, %rd482, 1;
	and.b64  	%rd484, %rd483, %rd481;
	and.b64  	%rd81, %rd484, %rd76;
	shl.b64 	%rd485, %rd78, 1;
	or.b64  	%rd486, %rd485, %rd473;
	and.b64  	%rd487, %rd77, %rd81;
	shl.b64 	%rd488, %rd487, 1;
	and.b64  	%rd489, %rd488, %rd486;
	and.b64  	%rd82, %rd489, %rd77;
	and.b64  	%rd490, %rd59, %rd82;
	setp.ne.s64 	%p21, %rd490, 0;
	@%p21 bra 	$L__BB13_33;
	ld.volatile.global.u32 	%r163, [match_count];
	setp.ge.u32 	%p22, %r163, %r37;
	@%p22 bra 	$L__BB13_33;
	add.s32 	%r164, %r301, %r5;
	shl.b32 	%r165, %r164, 4;
	or.b32  	%r47, %r165, 2;
	setp.gt.u32 	%p23, %r47, %r38;
	@%p23 bra 	$L__BB13_33;
	atom.global.add.u32 	%r166, [match_count], 1;
	mul.wide.u32 	%rd491, %r166, 4;
	add.s64 	%rd492, %rd60, %rd491;
	st.global.u32 	[%rd492], %r47;
$L__BB13_33:
	shr.u32 	%r167, %r44, 3;
	cvt.u64.u32 	%rd493, %r167;
	and.b64  	%rd494, %rd493, 24;
	mov.u64 	%rd495, mask_array_64;
	add.s64 	%rd496, %rd495, %rd494;
	ld.const.u64 	%rd497, [%rd496];
	shl.b64 	%rd498, %rd79, 1;
	or.b64  	%rd83, %rd498, %rd497;
	shl.b64 	%rd499, %rd80, 1;
	or.b64  	%rd500, %rd499, %rd497;
	and.b64  	%rd501, %rd79, %rd83;
	shl.b64 	%rd502, %rd501, 1;
	and.b64  	%rd503, %rd502, %rd500;
	and.b64  	%rd84, %rd503, %rd79;
	shl.b64 	%rd504, %rd81, 1;
	or.b64  	%rd505, %rd504, %rd497;
	and.b64  	%rd506, %rd80, %rd84;
	shl.b64 	%rd507, %rd506, 1;
	and.b64  	%rd508, %rd507, %rd505;
	and.b64  	%rd85, %rd508, %rd80;
	shl.b64 	%rd509, %rd82, 1;
	or.b64  	%rd510, %rd509, %rd497;
	and.b64  	%rd511, %rd81, %rd85;
	shl.b64 	%rd512, %rd511, 1;
	and.b64  	%rd513, %rd512, %rd510;
	and.b64  	%rd86, %rd513, %rd81;
	and.b64  	%rd514, %rd59, %rd86;
	setp.ne.s64 	%p24, %rd514, 0;
	@%p24 bra 	$L__BB13_37;
	ld.volatile.global.u32 	%r168, [match_count];
	setp.ge.u32 	%p25, %r168, %r37;
	@%p25 bra 	$L__BB13_37;
	add.s32 	%r169, %r301, %r5;
	shl.b32 	%r170, %r169, 4;
	or.b32  	%r48, %r170, 3;
	setp.gt.u32 	%p26, %r48, %r38;
	@%p26 bra 	$L__BB13_37;
	atom.global.add.u32 	%r171, [match_count], 1;
	mul.wide.u32 	%rd515, %r171, 4;
	add.s64 	%rd516, %rd60, %rd515;
	st.global.u32 	[%rd516], %r48;
$L__BB13_37:
	shr.u32 	%r172, %r44, 5;
	cvt.u64.u32 	%rd517, %r172;
	and.b64  	%rd518, %rd517, 24;
	mov.u64 	%rd519, mask_array_64;
	add.s64 	%rd520, %rd519, %rd518;
	ld.const.u64 	%rd521, [%rd520];
	shl.b64 	%rd522, %rd83, 1;
	or.b64  	%rd87, %rd522, %rd521;
	shl.b64 	%rd523, %rd84, 1;
	or.b64  	%rd524, %rd523, %rd521;
	and.b64  	%rd525, %rd83, %rd87;
	shl.b64 	%rd526, %rd525, 1;
	and.b64  	%rd527, %rd526, %rd524;
	and.b64  	%rd88, %rd527, %rd83;
	shl.b64 	%rd528, %rd85, 1;
	or.b64  	%rd529, %rd528, %rd521;
	and.b64  	%rd530, %rd84, %rd88;
	shl.b64 	%rd531, %rd530, 1;
	and.b64  	%rd532, %rd531, %rd529;
	and.b64  	%rd89, %rd532, %rd84;
	shl.b64 	%rd533, %rd86, 1;
	or.b64  	%rd534, %rd533, %rd521;
	and.b64  	%rd535, %rd85, %rd89;
	shl.b64 	%rd536, %rd535, 1;
	and.b64  	%rd537, %rd536, %rd534;
	and.b64  	%rd90, %rd537, %rd85;
	and.b64  	%rd538, %rd59, %rd90;
	setp.ne.s64 	%p27, %rd538, 0;
	@%p27 bra 	$L__BB13_41;
	ld.volatile.global.u32 	%r173, [match_count];
	setp.ge.u32 	%p28, %r173, %r37;
	@%p28 bra 	$L__BB13_41;
	add.s32 	%r174, %r301, %r5;
	shl.b32 	%r175, %r174, 4;
	or.b32  	%r49, %r175, 4;
	setp.gt.u32 	%p29, %r49, %r38;
	@%p29 bra 	$L__BB13_41;
	atom.global.add.u32 	%r176, [match_count], 1;
	mul.wide.u32 	%rd539, %r176, 4;
	add.s64 	%rd540, %rd60, %rd539;
	st.global.u32 	[%rd540], %r49;
$L__BB13_41:
	shr.u32 	%r177, %r44, 7;
	cvt.u64.u32 	%rd541, %r177;
	and.b64  	%rd542, %rd541, 24;
	mov.u64 	%rd543, mask_array_64;
	add.s64 	%rd544, %rd543, %rd542;
	ld.const.u64 	%rd545, [%rd544];
	shl.b64 	%rd546, %rd87, 1;
	or.b64  	%rd91, %rd546, %rd545;
	shl.b64 	%rd547, %rd88, 1;
	or.b64  	%rd548, %rd547, %rd545;
	and.b64  	%rd549, %rd87, %rd91;
	shl.b64 	%rd550, %rd549, 1;
	and.b64  	%rd551, %rd550, %rd548;
	and.b64  	%rd92, %rd551, %rd87;
	shl.b64 	%rd552, %rd89, 1;
	or.b64  	%rd553, %rd552, %rd545;
	and.b64  	%rd554, %rd88, %rd92;
	shl.b64 	%rd555, %rd554, 1;
	and.b64  	%rd556, %rd555, %rd553;
	and.b64  	%rd93, %rd556, %rd88;
	shl.b64 	%rd557, %rd90, 1;
	or.b64  	%rd558, %rd557, %rd545;
	and.b64  	%rd559, %rd89, %rd93;
	shl.b64 	%rd560, %rd559, 1;
	and.b64  	%rd561, %rd560, %rd558;
	and.b64  	%rd94, %rd561, %rd89;
	and.b64  	%rd562, %rd59, %rd94;
	setp.ne.s64 	%p30, %rd562, 0;
	@%p30 bra 	$L__BB13_45;
	ld.volatile.global.u32 	%r178, [match_count];
	setp.ge.u32 	%p31, %r178, %r37;
	@%p31 bra 	$L__BB13_45;
	add.s32 	%r179, %r301, %r5;
	shl.b32 	%r180, %r179, 4;
	or.b32  	%r50, %r180, 5;
	setp.gt.u32 	%p32, %r50, %r38;
	@%p32 bra 	$L__BB13_45;
	atom.global.add.u32 	%r181, [match_count], 1;
	mul.wide.u32 	%rd563, %r181, 4;
	add.s64 	%rd564, %rd60, %rd563;
	st.global.u32 	[%rd564], %r50;
$L__BB13_45:
	shr.u32 	%r182, %r44, 9;
	cvt.u64.u32 	%rd565, %r182;
	and.b64  	%rd566, %rd565, 24;
	mov.u64 	%rd567, mask_array_64;
	add.s64 	%rd568, %rd567, %rd566;
	ld.const.u64 	%rd569, [%rd568];
	shl.b64 	%rd570, %rd91, 1;
	or.b64  	%rd95, %rd570, %rd569;
	shl.b64 	%rd571, %rd92, 1;
	or.b64  	%rd572, %rd571, %rd569;
	and.b64  	%rd573, %rd91, %rd95;
	shl.b64 	%rd574, %rd573, 1;
	and.b64  	%rd575, %rd574, %rd572;
	and.b64  	%rd96, %rd575, %rd91;
	shl.b64 	%rd576, %rd93, 1;
	or.b64  	%rd577, %rd576, %rd569;
	and.b64  	%rd578, %rd92, %rd96;
	shl.b64 	%rd579, %rd578, 1;
	and.b64  	%rd580, %rd579, %rd577;
	and.b64  	%rd97, %rd580, %rd92;
	shl.b64 	%rd581, %rd94, 1;
	or.b64  	%rd582, %rd581, %rd569;
	and.b64  	%rd583, %rd93, %rd97;
	shl.b64 	%rd584, %rd583, 1;
	and.b64  	%rd585, %rd584, %rd582;
	and.b64  	%rd98, %rd585, %rd93;
	and.b64  	%rd586, %rd59, %rd98;
	setp.ne.s64 	%p33, %rd586, 0;
	@%p33 bra 	$L__BB13_49;
	ld.volatile.global.u32 	%r183, [match_count];
	setp.ge.u32 	%p34, %r183, %r37;
	@%p34 bra 	$L__BB13_49;
	add.s32 	%r184, %r301, %r5;
	shl.b32 	%r185, %r184, 4;
	or.b32  	%r51, %r185, 6;
	setp.gt.u32 	%p35, %r51, %r38;
	@%p35 bra 	$L__BB13_49;
	atom.global.add.u32 	%r186, [match_count], 1;
	mul.wide.u32 	%rd587, %r186, 4;
	add.s64 	%rd588, %rd60, %rd587;
	st.global.u32 	[%rd588], %r51;
$L__BB13_49:
	shr.u32 	%r187, %r44, 11;
	cvt.u64.u32 	%rd589, %r187;
	and.b64  	%rd590, %rd589, 24;
	mov.u64 	%rd591, mask_array_64;
	add.s64 	%rd592, %rd591, %rd590;
	ld.const.u64 	%rd593, [%rd592];
	shl.b64 	%rd594, %rd95, 1;
	or.b64  	%rd99, %rd594, %rd593;
	shl.b64 	%rd595, %rd96, 1;
	or.b64  	%rd596, %rd595, %rd593;
	and.b64  	%rd597, %rd95, %rd99;
	shl.b64 	%rd598, %rd597, 1;
	and.b64  	%rd599, %rd598, %rd596;
	and.b64  	%rd100, %rd599, %rd95;
	shl.b64 	%rd600, %rd97, 1;
	or.b64  	%rd601, %rd600, %rd593;
	and.b64  	%rd602, %rd96, %rd100;
	shl.b64 	%rd603, %rd602, 1;
	and.b64  	%rd604, %rd603, %rd601;
	and.b64  	%rd101, %rd604, %rd96;
	shl.b64 	%rd605, %rd98, 1;
	or.b64  	%rd606, %rd605, %rd593;
	and.b64  	%rd607, %rd97, %rd101;
	shl.b64 	%rd608, %rd607, 1;
	and.b64  	%rd609, %rd608, %rd606;
	and.b64  	%rd102, %rd609, %rd97;
	and.b64  	%rd610, %rd59, %rd102;
	setp.ne.s64 	%p36, %rd610, 0;
	@%p36 bra 	$L__BB13_53;
	ld.volatile.global.u32 	%r188, [match_count];
	setp.ge.u32 	%p37, %r188, %r37;
	@%p37 bra 	$L__BB13_53;
	add.s32 	%r189, %r301, %r5;
	shl.b32 	%r190, %r189, 4;
	or.b32  	%r52, %r190, 7;
	setp.gt.u32 	%p38, %r52, %r38;
	@%p38 bra 	$L__BB13_53;
	atom.global.add.u32 	%r191, [match_count], 1;
	mul.wide.u32 	%rd611, %r191, 4;
	add.s64 	%rd612, %rd60, %rd611;
	st.global.u32 	[%rd612], %r52;
$L__BB13_53:
	shr.u32 	%r192, %r44, 13;
	cvt.u64.u32 	%rd613, %r192;
	and.b64  	%rd614, %rd613, 24;
	mov.u64 	%rd615, mask_array_64;
	add.s64 	%rd616, %rd615, %rd614;
	ld.const.u64 	%rd617, [%rd616];
	shl.b64 	%rd618, %rd99, 1;
	or.b64  	%rd103, %rd618, %rd617;
	shl.b64 	%rd619, %rd100, 1;
	or.b64  	%rd620, %rd619, %rd617;
	and.b64  	%rd621, %rd99, %rd103;
	shl.b64 	%rd622, %rd621, 1;
	and.b64  	%rd623, %rd622, %rd620;
	and.b64  	%rd104, %rd623, %rd99;
	shl.b64 	%rd624, %rd101, 1;
	or.b64  	%rd625, %rd624, %rd617;
	and.b64  	%rd626, %rd100, %rd104;
	shl.b64 	%rd627, %rd626, 1;
	and.b64  	%rd628, %rd627, %rd625;
	and.b64  	%rd105, %rd628, %rd100;
	shl.b64 	%rd629, %rd102, 1;
	or.b64  	%rd630, %rd629, %rd617;
	and.b64  	%rd631, %rd101, %rd105;
	shl.b64 	%rd632, %rd631, 1;
	and.b64  	%rd633, %rd632, %rd630;
	and.b64  	%rd106, %rd633, %rd101;
	and.b64  	%rd634, %rd59, %rd106;
	setp.ne.s64 	%p39, %rd634, 0;
	@%p39 bra 	$L__BB13_57;
	ld.volatile.global.u32 	%r193, [match_count];
	setp.ge.u32 	%p40, %r193, %r37;
	@%p40 bra 	$L__BB13_57;
	add.s32 	%r194, %r301, %r5;
	shl.b32 	%r195, %r194, 4;
	or.b32  	%r53, %r195, 8;
	setp.gt.u32 	%p41, %r53, %r38;
	@%p41 bra 	$L__BB13_57;
	atom.global.add.u32 	%r196, [match_count], 1;
	mul.wide.u32 	%rd635, %r196, 4;
	add.s64 	%rd636, %rd60, %rd635;
	st.global.u32 	[%rd636], %r53;
$L__BB13_57:
	shr.u32 	%r197, %r44, 15;
	cvt.u64.u32 	%rd637, %r197;
	and.b64  	%rd638, %rd637, 24;
	mov.u64 	%rd639, mask_array_64;
	add.s64 	%rd640, %rd639, %rd638;
	ld.const.u64 	%rd641, [%rd640];
	shl.b64 	%rd642, %rd103, 1;
	or.b64  	%rd107, %rd642, %rd641;
	shl.b64 	%rd643, %rd104, 1;
	or.b64  	%rd644, %rd643, %rd641;
	and.b64  	%rd645, %rd103, %rd107;
	shl.b64 	%rd646, %rd645, 1;
	and.b64  	%rd647, %rd646, %rd644;
	and.b64  	%rd108, %rd647, %rd103;
	shl.b64 	%rd648, %rd105, 1;
	or.b64  	%rd649, %rd648, %rd641;
	and.b64  	%rd650, %rd104, %rd108;
	shl.b64 	%rd651, %rd650, 1;
	and.b64  	%rd652, %rd651, %rd649;
	and.b64  	%rd109, %rd652, %rd104;
	shl.b64 	%rd653, %rd106, 1;
	or.b64  	%rd654, %rd653, %rd641;
	and.b64  	%rd655, %rd105, %rd109;
	shl.b64 	%rd656, %rd655, 1;
	and.b64  	%rd657, %rd656, %rd654;
	and.b64  	%rd110, %rd657, %rd105;
	and.b64  	%rd658, %rd59, %rd110;
	setp.ne.s64 	%p42, %rd658, 0;
	@%p42 bra 	$L__BB13_61;
	ld.volatile.global.u32 	%r198, [match_count];
	setp.ge.u32 	%p43, %r198, %r37;
	@%p43 bra 	$L__BB13_61;
	add.s32 	%r199, %r301, %r5;
	shl.b32 	%r200, %r199, 4;
	or.b32  	%r54, %r200, 9;
	setp.gt.u32 	%p44, %r54, %r38;
	@%p44 bra 	$L__BB13_61;
	atom.global.add.u32 	%r201, [match_count], 1;
	mul.wide.u32 	%rd659, %r201, 4;
	add.s64 	%rd660, %rd60, %rd659;
	st.global.u32 	[%rd660], %r54;
$L__BB13_61:
	shr.u32 	%r202, %r44, 17;
	cvt.u64.u32 	%rd661, %r202;
	and.b64  	%rd662, %rd661, 24;
	mov.u64 	%rd663, mask_array_64;
	add.s64 	%rd664, %rd663, %rd662;
	ld.const.u64 	%rd665, [%rd664];
	shl.b64 	%rd666, %rd107, 1;
	or.b64  	%rd111, %rd666, %rd665;
	shl.b64 	%rd667, %rd108, 1;
	or.b64  	%rd668, %rd667, %rd665;
	and.b64  	%rd669, %rd107, %rd111;
	shl.b64 	%rd670, %rd669, 1;
	and.b64  	%rd671, %rd670, %rd668;
	and.b64  	%rd112, %rd671, %rd107;
	shl.b64 	%rd672, %rd109, 1;
	or.b64  	%rd673, %rd672, %rd665;
	and.b64  	%rd674, %rd108, %rd112;
	shl.b64 	%rd675, %rd674, 1;
	and.b64  	%rd676, %rd675, %rd673;
	and.b64  	%rd113, %rd676, %rd108;
	shl.b64 	%rd677, %rd110, 1;
	or.b64  	%rd678, %rd677, %rd665;
	and.b64  	%rd679, %rd109, %rd113;
	shl.b64 	%rd680, %rd679, 1;
	and.b64  	%rd681, %rd680, %rd678;
	and.b64  	%rd114, %rd681, %rd109;
	and.b64  	%rd682, %rd59, %rd114;
	setp.ne.s64 	%p45, %rd682, 0;
	@%p45 bra 	$L__BB13_65;
	ld.volatile.global.u32 	%r203, [match_count];
	setp.ge.u32 	%p46, %r203, %r37;
	@%p46 bra 	$L__BB13_65;
	add.s32 	%r204, %r301, %r5;
	shl.b32 	%r205, %r204, 4;
	or.b32  	%r55, %r205, 10;
	setp.gt.u32 	%p47, %r55, %r38;
	@%p47 bra 	$L__BB13_65;
	atom.global.add.u32 	%r206, [match_count], 1;
	mul.wide.u32 	%rd683, %r206, 4;
	add.s64 	%rd684, %rd60, %rd683;
	st.global.u32 	[%rd684], %r55;
$L__BB13_65:
	shr.u32 	%r207, %r44, 19;
	cvt.u64.u32 	%rd685, %r207;
	and.b64  	%rd686, %rd685, 24;
	mov.u64 	%rd687, mask_array_64;
	add.s64 	%rd688, %rd687, %rd686;
	ld.const.u64 	%rd689, [%rd688];
	shl.b64 	%rd690, %rd111, 1;
	or.b64  	%rd115, %rd690, %rd689;
	shl.b64 	%rd691, %rd112, 1;
	or.b64  	%rd692, %rd691, %rd689;
	and.b64  	%rd693, %rd111, %rd115;
	shl.b64 	%rd694, %rd693, 1;
	and.b64  	%rd695, %rd694, %rd692;
	and.b64  	%rd116, %rd695, %rd111;
	shl.b64 	%rd696, %rd113, 1;
	or.b64  	%rd697, %rd696, %rd689;
	and.b64  	%rd698, %rd112, %rd116;
	shl.b64 	%rd699, %rd698, 1;
	and.b64  	%rd700, %rd699, %rd697;
	and.b64  	%rd117, %rd700, %rd112;
	shl.b64 	%rd701, %rd114, 1;
	or.b64  	%rd702, %rd701, %rd689;
	and.b64  	%rd703, %rd113, %rd117;
	shl.b64 	%rd704, %rd703, 1;
	and.b64  	%rd705, %rd704, %rd702;
	and.b64  	%rd118, %rd705, %rd113;
	and.b64  	%rd706, %rd59, %rd118;
	setp.ne.s64 	%p48, %rd706, 0;
	@%p48 bra 	$L__BB13_69;
	ld.volatile.global.u32 	%r208, [match_count];
	setp.ge.u32 	%p49, %r208, %r37;
	@%p49 bra 	$L__BB13_69;
	add.s32 	%r209, %r301, %r5;
	shl.b32 	%r210, %r209, 4;
	or.b32  	%r56, %r210, 11;
	setp.gt.u32 	%p50, %r56, %r38;
	@%p50 bra 	$L__BB13_69;
	atom.global.add.u32 	%r211, [match_count], 1;
	mul.wide.u32 	%rd707, %r211, 4;
	add.s64 	%rd708, %rd60, %rd707;
	st.global.u32 	[%rd708], %r56;
$L__BB13_69:
	shr.u32 	%r212, %r44, 21;
	cvt.u64.u32 	%rd709, %r212;
	and.b64  	%rd710, %rd709, 24;
	mov.u64 	%rd711, mask_array_64;
	add.s64 	%rd712, %rd711, %rd710;
	ld.const.u64 	%rd713, [%rd712];
	shl.b64 	%rd714, %rd115, 1;
	or.b64  	%rd119, %rd714, %rd713;
	shl.b64 	%rd715, %rd116, 1;
	or.b64  	%rd716, %rd715, %rd713;
	and.b64  	%rd717, %rd115, %rd119;
	shl.b64 	%rd718, %rd717, 1;
	and.b64  	%rd719, %rd718, %rd716;
	and.b64  	%rd120, %rd719, %rd115;
	shl.b64 	%rd720, %rd117, 1;
	or.b64  	%rd721, %rd720, %rd713;
	and.b64  	%rd722, %rd116, %rd120;
	shl.b64 	%rd723, %rd722, 1;
	and.b64  	%rd724, %rd723, %rd721;
	and.b64  	%rd121, %rd724, %rd116;
	shl.b64 	%rd725, %rd118, 1;
	or.b64  	%rd726, %rd725, %rd713;
	and.b64  	%rd727, %rd117, %rd121;
	shl.b64 	%rd728, %rd727, 1;
	and.b64  	%rd729, %rd728, %rd726;
	and.b64  	%rd122, %rd729, %rd117;
	and.b64  	%rd730, %rd59, %rd122;
	setp.ne.s64 	%p51, %rd730, 0;
	@%p51 bra 	$L__BB13_73;
	ld.volatile.global.u32 	%r213, [match_count];
	setp.ge.u32 	%p52, %r213, %r37;
	@%p52 bra 	$L__BB13_73;
	add.s32 	%r214, %r301, %r5;
	shl.b32 	%r215, %r214, 4;
	or.b32  	%r57, %r215, 12;
	setp.gt.u32 	%p53, %r57, %r38;
	@%p53 bra 	$L__BB13_73;
	atom.global.add.u32 	%r216, [match_count], 1;
	mul.wide.u32 	%rd731, %r216, 4;
	add.s64 	%rd732, %rd60, %rd731;
	st.global.u32 	[%rd732], %r57;
$L__BB13_73:
	shr.u32 	%r217, %r44, 23;
	cvt.u64.u32 	%rd733, %r217;
	and.b64  	%rd734, %rd733, 24;
	mov.u64 	%rd735, mask_array_64;
	add.s64 	%rd736, %rd735, %rd734;
	ld.const.u64 	%rd737, [%rd736];
	shl.b64 	%rd738, %rd119, 1;
	or.b64  	%rd123, %rd738, %rd737;
	shl.b64 	%rd739, %rd120, 1;
	or.b64  	%rd740, %rd739, %rd737;
	and.b64  	%rd741, %rd119, %rd123;
	shl.b64 	%rd742, %rd741, 1;
	and.b64  	%rd743, %rd742, %rd740;
	and.b64  	%rd124, %rd743, %rd119;
	shl.b64 	%rd744, %rd121, 1;
	or.b64  	%rd745, %rd744, %rd737;
	and.b64  	%rd746, %rd120, %rd124;
	shl.b64 	%rd747, %rd746, 1;
	and.b64  	%rd748, %rd747, %rd745;
	and.b64  	%rd125, %rd748, %rd120;
	shl.b64 	%rd749, %rd122, 1;
	or.b64  	%rd750, %rd749, %rd737;
	and.b64  	%rd751, %rd121, %rd125;
	shl.b64 	%rd752, %rd751, 1;
	and.b64  	%rd753, %rd752, %rd750;
	and.b64  	%rd126, %rd753, %rd121;
	and.b64  	%rd754, %rd59, %rd126;
	setp.ne.s64 	%p54, %rd754, 0;
	@%p54 bra 	$L__BB13_77;
	ld.volatile.global.u32 	%r218, [match_count];
	setp.ge.u32 	%p55, %r218, %r37;
	@%p55 bra 	$L__BB13_77;
	add.s32 	%r219, %r301, %r5;
	shl.b32 	%r220, %r219, 4;
	or.b32  	%r58, %r220, 13;
	setp.gt.u32 	%p56, %r58, %r38;
	@%p56 bra 	$L__BB13_77;
	atom.global.add.u32 	%r221, [match_count], 1;
	mul.wide.u32 	%rd755, %r221, 4;
	add.s64 	%rd756, %rd60, %rd755;
	st.global.u32 	[%rd756], %r58;
$L__BB13_77:
	shr.u32 	%r222, %r44, 25;
	cvt.u64.u32 	%rd757, %r222;
	and.b64  	%rd758, %rd757, 24;
	mov.u64 	%rd759, mask_array_64;
	add.s64 	%rd760, %rd759, %rd758;
	ld.const.u64 	%rd761, [%rd760];
	shl.b64 	%rd762, %rd123, 1;
	or.b64  	%rd127, %rd762, %rd761;
	shl.b64 	%rd763, %rd124, 1;
	or.b64  	%rd764, %rd763, %rd761;
	and.b64  	%rd765, %rd123, %rd127;
	shl.b64 	%rd766, %rd765, 1;
	and.b64  	%rd767, %rd766, %rd764;
	and.b64  	%rd128, %rd767, %rd123;
	shl.b64 	%rd768, %rd125, 1;
	or.b64  	%rd769, %rd768, %rd761;
	and.b64  	%rd770, %rd124, %rd128;
	shl.b64 	%rd771, %rd770, 1;
	and.b64  	%rd772, %rd771, %rd769;
	and.b64  	%rd129, %rd772, %rd124;
	shl.b64 	%rd773, %rd126, 1;
	or.b64  	%rd774, %rd773, %rd761;
	and.b64  	%rd775, %rd125, %rd129;
	shl.b64 	%rd776, %rd775, 1;
	and.b64  	%rd777, %rd776, %rd774;
	and.b64  	%rd130, %rd777, %rd125;
	and.b64  	%rd778, %rd59, %rd130;
	setp.ne.s64 	%p57, %rd778, 0;
	@%p57 bra 	$L__BB13_81;
	ld.volatile.global.u32 	%r223, [match_count];
	setp.ge.u32 	%p58, %r223, %r37;
	@%p58 bra 	$L__BB13_81;
	add.s32 	%r224, %r301, %r5;
	shl.b32 	%r225, %r224, 4;
	or.b32  	%r59, %r225, 14;
	setp.gt.u32 	%p59, %r59, %r38;
	@%p59 bra 	$L__BB13_81;
	atom.global.add.u32 	%r226, [match_count], 1;
	mul.wide.u32 	%rd779, %r226, 4;
	add.s64 	%rd780, %rd60, %rd779;
	st.global.u32 	[%rd780], %r59;
$L__BB13_81:
	shr.u32 	%r227, %r44, 30;
	mul.wide.u32 	%rd781, %r227, 8;
	mov.u64 	%rd782, mask_array_64;
	add.s64 	%rd783, %rd782, %rd781;
	ld.const.u64 	%rd784, [%rd783];
	shl.b64 	%rd785, %rd127, 1;
	or.b64  	%rd970, %rd785, %rd784;
	shl.b64 	%rd786, %rd128, 1;
	or.b64  	%rd787, %rd786, %rd784;
	and.b64  	%rd788, %rd127, %rd970;
	shl.b64 	%rd789, %rd788, 1;
	and.b64  	%rd790, %rd789, %rd787;
	and.b64  	%rd969, %rd790, %rd127;
	shl.b64 	%rd791, %rd129, 1;
	or.b64  	%rd792, %rd791, %rd784;
	and.b64  	%rd793, %rd128, %rd969;
	shl.b64 	%rd794, %rd793, 1;
	and.b64  	%rd795, %rd794, %rd792;
	and.b64  	%rd968, %rd795, %rd128;
	shl.b64 	%rd796, %rd130, 1;
	or.b64  	%rd797, %rd796, %rd784;
	and.b64  	%rd798, %rd129, %rd968;
	shl.b64 	%rd799, %rd798, 1;
	and.b64  	%rd800, %rd799, %rd797;
	and.b64  	%rd955, %rd800, %rd129;
	and.b64  	%rd801, %rd59, %rd955;
	setp.ne.s64 	%p60, %rd801, 0;
	@%p60 bra 	$L__BB13_85;
	ld.volatile.global.u32 	%r228, [match_count];
	setp.ge.u32 	%p61, %r228, %r37;
	@%p61 bra 	$L__BB13_85;
	add.s32 	%r229, %r301, %r5;
	shl.b32 	%r230, %r229, 4;
	or.b32  	%r60, %r230, 15;
	setp.gt.u32 	%p62, %r60, %r38;
	@%p62 bra 	$L__BB13_85;
	atom.global.add.u32 	%r231, [match_count], 1;
	mul.wide.u32 	%rd802, %r231, 4;
	add.s64 	%rd803, %rd60, %rd802;
	st.global.u32 	[%rd803], %r60;
$L__BB13_85:
	add.s32 	%r301, %r301, 1;
	setp.eq.s32 	%p63, %r301, 256;
	@%p63 bra 	$L__BB13_86;
	bra.uni 	$L__BB13_21;
$L__BB13_86:
	setp.eq.s32 	%p64, %r6, 1;
	mov.b32 	%r307, 0;
	@%p64 bra 	$L__BB13_102;
	mov.u32 	%r234, %ntid.x;
	add.s32 	%r39, %r234, -1;
	ld.const.u64 	%rd65, [test_bit_64];
	ld.const.u32 	%r40, [max_match_count];
	ld.const.u32 	%r41, [character_count];
	ld.const.u64 	%rd804, [match];
	cvta.to.global.u64 	%rd66, %rd804;
	add.s32 	%r307, %r6, -1;
	mov.b32 	%r302, 0;
$L__BB13_88:
	setp.ne.s32 	%p65, %r3, %r39;
	@%p65 bra 	$L__BB13_90;
	shl.b32 	%r237, %r302, 7;
	add.s32 	%r238, %r2, %r237;
	add.s32 	%r239, %r238, 32768;
	mul.wide.u32 	%rd805, %r239, 4;
	add.s64 	%rd806, %rd19, %rd805;
	ld.global.u32 	%r303, [%rd806];
	bra.uni 	$L__BB13_91;
$L__BB13_90:
	shl.b32 	%r235, %r302, 9;
	add.s32 	%r236, %r7, %r235;
	ld.shared.u32 	%r303, [%r236+4];
$L__BB13_91:
	shl.b32 	%r242, %r302, 4;
	shl.b32 	%r243, %r1, 19;
	shl.b32 	%r244, %r3, 12;
	add.s32 	%r245, %r243, %r244;
	add.s32 	%r246, %r245, %r242;
	add.s32 	%r305, %r246, 4096;
	mov.b32 	%r306, 4096;
	mov.b32 	%r304, 0;
$L__BB13_92:
	shr.u32 	%r247, %r303, %r304;
	shl.b32 	%r248, %r247, 3;
	cvt.u64.u32 	%rd807, %r248;
	and.b64  	%rd808, %rd807, 24;
	mov.u64 	%rd809, mask_array_64;
	add.s64 	%rd810, %rd809, %rd808;
	ld.const.u64 	%rd811, [%rd810];
	shl.b64 	%rd812, %rd970, 1;
	or.b64  	%rd143, %rd812, %rd811;
	shl.b64 	%rd813, %rd969, 1;
	or.b64  	%rd814, %rd813, %rd811;
	and.b64  	%rd815, %rd970, %rd143;
	shl.b64 	%rd816, %rd815, 1;
	and.b64  	%rd817, %rd816, %rd814;
	and.b64  	%rd144, %rd817, %rd970;
	shl.b64 	%rd818, %rd968, 1;
	or.b64  	%rd819, %rd818, %rd811;
	and.b64  	%rd820, %rd969, %rd144;
	shl.b64 	%rd821, %rd820, 1;
	and.b64  	%rd822, %rd821, %rd819;
	and.b64  	%rd145, %rd822, %rd969;
	shl.b64 	%rd823, %rd955, 1;
	or.b64  	%rd824, %rd823, %rd811;
	and.b64  	%rd825, %rd968, %rd145;
	shl.b64 	%rd826, %rd825, 1;
	and.b64  	%rd827, %rd826, %rd824;
	and.b64  	%rd146, %rd827, %rd968;
	and.b64  	%rd828, %rd65, %rd146;
	setp.ne.s64 	%p66, %rd828, 0;
	@%p66 bra 	$L__BB13_96;
	ld.volatile.global.u32 	%r249, [match_count];
	setp.ge.u32 	%p67, %r249, %r40;
	@%p67 bra 	$L__BB13_96;
	setp.gt.u32 	%p68, %r305, %r41;
	@%p68 bra 	$L__BB13_96;
	atom.global.add.u32 	%r250, [match_count], 1;
	mul.wide.u32 	%rd829, %r250, 4;
	add.s64 	%rd830, %rd66, %rd829;
	st.global.u32 	[%rd830], %r305;
$L__BB13_96:
	add.s32 	%r251, %r304, 2;
	shr.u32 	%r252, %r303, %r251;
	shl.b32 	%r253, %r252, 3;
	cvt.u64.u32 	%rd831, %r253;
	and.b64  	%rd832, %rd831, 24;
	mov.u64 	%rd833, mask_array_64;
	add.s64 	%rd834, %rd833, %rd832;
	ld.const.u64 	%rd835, [%rd834];
	shl.b64 	%rd836, %rd143, 1;
	or.b64  	%rd970, %rd836, %rd835;
	shl.b64 	%rd837, %rd144, 1;
	or.b64  	%rd838, %rd837, %rd835;
	and.b64  	%rd839, %rd143, %rd970;
	shl.b64 	%rd840, %rd839, 1;
	and.b64  	%rd841, %rd840, %rd838;
	and.b64  	%rd969, %rd841, %rd143;
	shl.b64 	%rd842, %rd145, 1;
	or.b64  	%rd843, %rd842, %rd835;
	and.b64  	%rd844, %rd144, %rd969;
	shl.b64 	%rd845, %rd844, 1;
	and.b64  	%rd846, %rd845, %rd843;
	and.b64  	%rd968, %rd846, %rd144;
	shl.b64 	%rd847, %rd146, 1;
	or.b64  	%rd848, %rd847, %rd835;
	and.b64  	%rd849, %rd145, %rd968;
	shl.b64 	%rd850, %rd849, 1;
	and.b64  	%rd851, %rd850, %rd848;
	and.b64  	%rd955, %rd851, %rd145;
	and.b64  	%rd852, %rd65, %rd955;
	setp.ne.s64 	%p69, %rd852, 0;
	@%p69 bra 	$L__BB13_100;
	ld.volatile.global.u32 	%r254, [match_count];
	setp.ge.u32 	%p70, %r254, %r40;
	@%p70 bra 	$L__BB13_100;
	add.s32 	%r70, %r305, 1;
	setp.gt.u32 	%p71, %r70, %r41;
	@%p71 bra 	$L__BB13_100;
	atom.global.add.u32 	%r255, [match_count], 1;
	mul.wide.u32 	%rd853, %r255, 4;
	add.s64 	%rd854, %rd66, %rd853;
	st.global.u32 	[%rd854], %r70;
$L__BB13_100:
	add.s32 	%r306, %r306, 2;
	add.s32 	%r305, %r305, 2;
	add.s32 	%r304, %r304, 4;
	setp.ne.s32 	%p72, %r306, 4112;
	@%p72 bra 	$L__BB13_92;
	add.s32 	%r302, %r302, 1;
	setp.ne.s32 	%p73, %r302, %r307;
	@%p73 bra 	$L__BB13_88;
$L__BB13_102:
	mov.u32 	%r256, %ntid.x;
	add.s32 	%r257, %r256, -1;
	setp.ne.s32 	%p74, %r3, %r257;
	@%p74 bra 	$L__BB13_104;
	shl.b32 	%r263, %r307, 7;
	add.s32 	%r264, %r2, %r263;
	add.s32 	%r265, %r264, 32768;
	mul.wide.u32 	%rd855, %r265, 4;
	add.s64 	%rd856, %rd19, %rd855;
	ld.global.u32 	%r308, [%rd856];
	bra.uni 	$L__BB13_105;
$L__BB13_104:
	shl.b32 	%r258, %r307, 9;
	mov.u32 	%r259, scodon_header;
	add.s32 	%r260, %r259, %r258;
	shl.b32 	%r261, %r3, 2;
	add.s32 	%r262, %r260, %r261;
	ld.shared.u32 	%r308, [%r262+4];
$L__BB13_105:
	setp.eq.s32 	%p75, %r16, %r17;
	@%p75 bra 	$L__BB13_122;
	ld.const.u64 	%rd155, [test_bit_64];
	ld.const.u32 	%r79, [max_match_count];
	add.s32 	%r267, %r5, %r307;
	add.s32 	%r80, %r267, 256;
	ld.const.u32 	%r81, [character_count];
	ld.const.u64 	%rd857, [match];
	cvta.to.global.u64 	%rd156, %rd857;
	sub.s32 	%r268, %r16, %r17;
	max.u32 	%r82, %r268, 1;
	setp.lt.u32 	%p76, %r268, 2;
	mov.b32 	%r312, 0;
	@%p76 bra 	$L__BB13_117;
	and.b32  	%r312, %r82, -2;
	neg.s32 	%r311, %r312;
	shl.b32 	%r270, %r1, 19;
	shl.b32 	%r271, %r3, 12;
	add.s32 	%r272, %r270, %r271;
	shl.b32 	%r273, %r307, 4;
	add.s32 	%r274, %r272, %r273;
	add.s32 	%r310, %r274, 4096;
	mov.b32 	%r309, 0;
	mov.u64 	%rd860, mask_array_64;
$L__BB13_108:
	shr.u32 	%r275, %r308, %r309;
	shl.b32 	%r276, %r275, 3;
	cvt.u64.u32 	%rd858, %r276;
	and.b64  	%rd859, %rd858, 24;
	add.s64 	%rd861, %rd860, %rd859;
	ld.const.u64 	%rd862, [%rd861];
	shl.b64 	%rd863, %rd970, 1;
	or.b64  	%rd161, %rd863, %rd862;
	shl.b64 	%rd864, %rd969, 1;
	or.b64  	%rd865, %rd864, %rd862;
	and.b64  	%rd866, %rd970, %rd161;
	shl.b64 	%rd867, %rd866, 1;
	and.b64  	%rd868, %rd867, %rd865;
	and.b64  	%rd162, %rd868, %rd970;
	shl.b64 	%rd869, %rd968, 1;
	or.b64  	%rd870, %rd869, %rd862;
	and.b64  	%rd871, %rd969, %rd162;
	shl.b64 	%rd872, %rd871, 1;
	and.b64  	%rd873, %rd872, %rd870;
	and.b64  	%rd163, %rd873, %rd969;
	shl.b64 	%rd874, %rd955, 1;
	or.b64  	%rd875, %rd874, %rd862;
	and.b64  	%rd876, %rd968, %rd163;
	shl.b64 	%rd877, %rd876, 1;
	and.b64  	%rd878, %rd877, %rd875;
	and.b64  	%rd164, %rd878, %rd968;
	and.b64  	%rd879, %rd155, %rd164;
	setp.ne.s64 	%p77, %rd879, 0;
	@%p77 bra 	$L__BB13_112;
	ld.volatile.global.u32 	%r277, [match_count];
	setp.ge.u32 	%p78, %r277, %r79;
	@%p78 bra 	$L__BB13_112;
	setp.gt.u32 	%p79, %r310, %r81;
	@%p79 bra 	$L__BB13_112;
	atom.global.add.u32 	%r278, [match_count], 1;
	mul.wide.u32 	%rd880, %r278, 4;
	add.s64 	%rd881, %rd156, %rd880;
	st.global.u32 	[%rd881], %r310;
$L__BB13_112:
	add.s32 	%r279, %r309, 2;
	shr.u32 	%r280, %r308, %r279;
	shl.b32 	%r281, %r280, 3;
	cvt.u64.u32 	%rd882, %r281;
	and.b64  	%rd883, %rd882, 24;
	mov.u64 	%rd884, mask_array_64;
	add.s64 	%rd885, %rd884, %rd883;
	ld.const.u64 	%rd886, [%rd885];
	shl.b64 	%rd887, %rd161, 1;
	or.b64  	%rd970, %rd887, %rd886;
	shl.b64 	%rd888, %rd162, 1;
	or.b64  	%rd889, %rd888, %rd886;
	and.b64  	%rd890, %rd161, %rd970;
	shl.b64 	%rd891, %rd890, 1;
	and.b64  	%rd892, %rd891, %rd889;
	and.b64  	%rd969, %rd892, %rd161;
	shl.b64 	%rd893, %rd163, 1;
	or.b64  	%rd894, %rd893, %rd886;
	and.b64  	%rd895, %rd162, %rd969;
	shl.b64 	%rd896, %rd895, 1;
	and.b64  	%rd897, %rd896, %rd894;
	and.b64  	%rd968, %rd897, %rd162;
	shl.b64 	%rd898, %rd164, 1;
	or.b64  	%rd899, %rd898, %rd886;
	and.b64  	%rd900, %rd163, %rd968;
	shl.b64 	%rd901, %rd900, 1;
	and.b64  	%rd902, %rd901, %rd899;
	and.b64  	%rd955, %rd902, %rd163;
	and.b64  	%rd903, %rd155, %rd955;
	setp.ne.s64 	%p80, %rd903, 0;
	@%p80 bra 	$L__BB13_116;
	ld.volatile.global.u32 	%r282, [match_count];
	setp.ge.u32 	%p81, %r282, %r79;
	@%p81 bra 	$L__BB13_116;
	add.s32 	%r89, %r310, 1;
	setp.gt.u32 	%p82, %r89, %r81;
	@%p82 bra 	$L__BB13_116;
	atom.global.add.u32 	%r283, [match_count], 1;
	mul.wide.u32 	%rd904, %r283, 4;
	add.s64 	%rd905, %rd156, %rd904;
	st.global.u32 	[%rd905], %r89;
$L__BB13_116:
	add.s32 	%r311, %r311, 2;
	add.s32 	%r310, %r310, 2;
	add.s32 	%r309, %r309, 4;
	setp.ne.s32 	%p83, %r311, 0;
	@%p83 bra 	$L__BB13_108;
$L__BB13_117:
	and.b32  	%r284, %r82, 1;
	setp.eq.b32 	%p84, %r284, 1;
	not.pred 	%p85, %p84;
	@%p85 bra 	$L__BB13_122;
	shl.b32 	%r285, %r312, 1;
	shr.u32 	%r286, %r308, %r285;
	shl.b32 	%r287, %r286, 3;
	cvt.u64.u32 	%rd906, %r287;
	and.b64  	%rd907, %rd906, 24;
	mov.u64 	%rd908, mask_array_64;
	add.s64 	%rd909, %rd908, %rd907;
	ld.const.u64 	%rd910, [%rd909];
	shl.b64 	%rd911, %rd970, 1;
	or.b64  	%rd912, %rd911, %rd910;
	shl.b64 	%rd913, %rd969, 1;
	or.b64  	%rd914, %rd913, %rd910;
	and.b64  	%rd915, %rd970, %rd912;
	shl.b64 	%rd916, %rd915, 1;
	and.b64  	%rd917, %rd916, %rd914;
	and.b64  	%rd918, %rd917, %rd970;
	shl.b64 	%rd919, %rd968, 1;
	or.b64  	%rd920, %rd919, %rd910;
	and.b64  	%rd921, %rd969, %rd918;
	shl.b64 	%rd922, %rd921, 1;
	and.b64  	%rd923, %rd922, %rd920;
	and.b64  	%rd924, %rd923, %rd969;
	shl.b64 	%rd925, %rd955, 1;
	or.b64  	%rd926, %rd925, %rd910;
	and.b64  	%rd927, %rd968, %rd924;
	shl.b64 	%rd928, %rd927, 1;
	and.b64  	%rd929, %rd928, %rd926;
	and.b64  	%rd930, %rd929, %rd968;
	and.b64  	%rd931, %rd155, %rd930;
	setp.ne.s64 	%p86, %rd931, 0;
	@%p86 bra 	$L__BB13_122;
	ld.volatile.global.u32 	%r288, [match_count];
	setp.ge.u32 	%p87, %r288, %r79;
	@%p87 bra 	$L__BB13_122;
	shl.b32 	%r289, %r80, 4;
	add.s32 	%r94, %r312, %r289;
	setp.gt.u32 	%p88, %r94, %r81;
	@%p88 bra 	$L__BB13_122;
	atom.global.add.u32 	%r290, [match_count], 1;
	mul.wide.u32 	%rd932, %r290, 4;
	add.s64 	%rd933, %rd156, %rd932;
	st.global.u32 	[%rd933], %r94;
$L__BB13_122:
	ret;

}
	// .globl	_Z13agrepKernel64ILj4EEvv
.visible .entry _Z13agrepKernel64ILj4EEvv()
{
	.reg .pred 	%p<89>;
	.reg .b32 	%r<299>;
	.reg .b64 	%rd<1089>;

	mov.u32 	%r1, %ctaid.x;
	shl.b32 	%r2, %r1, 15;
	mov.u32 	%r3, %tid.x;
	or.b32  	%r4, %r2, %r3;
	mad.lo.s32 	%r5, %r3, 255, %r4;
	ld.const.u32 	%r6, [overlapping_scodon_count];
	setp.eq.s32 	%p1, %r6, 1;
	ld.const.u64 	%rd1, [scodon];
	shl.b32 	%r90, %r3, 2;
	mov.u32 	%r91, scodon_header;
	add.s32 	%r7, %r91, %r90;
	mov.b32 	%r281, 0;
	mov.b64 	%rd1053, -1;
	mov.b64 	%rd1052, -2;
	mov.b64 	%rd1051, -4;
	mov.b64 	%rd1050, -8;
	mov.b64 	%rd1049, -16;
	@%p1 bra 	$L__BB14_5;
	cvta.to.global.u64 	%rd2, %rd1;
	add.s32 	%r281, %r6, -1;
	mov.b32 	%r279, 0;
	mov.b64 	%rd1053, -1;
	mov.b64 	%rd1052, -2;
	mov.b64 	%rd1051, -4;
	mov.b64 	%rd1050, -8;
	mov.b64 	%rd1049, -16;
$L__BB14_2:
	shl.b32 	%r94, %r279, 7;
	add.s32 	%r95, %r94, %r4;
	mul.wide.u32 	%rd217, %r95, 4;
	add.s64 	%rd218, %rd2, %rd217;
	ld.global.u32 	%r10, [%rd218];
	mov.b32 	%r280, 0;
$L__BB14_3:
	shl.b32 	%r96, %r280, 1;
	shr.u32 	%r97, %r10, %r96;
	shl.b32 	%r98, %r97, 3;
	cvt.u64.u32 	%rd219, %r98;
	and.b64  	%rd220, %rd219, 24;
	mov.u64 	%rd221, mask_array_64;
	add.s64 	%rd222, %rd221, %rd220;
	ld.const.u64 	%rd223, [%rd222];
	shl.b64 	%rd224, %rd1053, 1;
	or.b64  	%rd225, %rd224, %rd223;
	shl.b64 	%rd226, %rd1052, 1;
	or.b64  	%rd227, %rd226, %rd223;
	and.b64  	%rd228, %rd1053, %rd225;
	shl.b64 	%rd229, %rd228, 1;
	and.b64  	%rd230, %rd229, %rd227;
	and.b64  	%rd231, %rd230, %rd1053;
	shl.b64 	%rd232, %rd1051, 1;
	or.b64  	%rd233, %rd232, %rd223;
	and.b64  	%rd234, %rd1052, %rd231;
	shl.b64 	%rd235, %rd234, 1;
	and.b64  	%rd236, %rd235, %rd233;
	and.b64  	%rd237, %rd236, %rd1052;
	shl.b64 	%rd238, %rd1050, 1;
	or.b64  	%rd239, %rd238, %rd223;
	and.b64  	%rd240, %rd1051, %rd237;
	shl.b64 	%rd241, %rd240, 1;
	and.b64  	%rd242, %rd241, %rd239;
	and.b64  	%rd243, %rd242, %rd1051;
	shl.b64 	%rd244, %rd1049, 1;
	or.b64  	%rd245, %rd244, %rd223;
	and.b64  	%rd246, %rd1050, %rd243;
	shl.b64 	%rd247, %rd246, 1;
	and.b64  	%rd248, %rd247, %rd245;
	and.b64  	%rd249, %rd248, %rd1050;
	add.s32 	%r99, %r96, 2;
	shr.u32 	%r100, %r10, %r99;
	shl.b32 	%r101, %r100, 3;
	cvt.u64.u32 	%rd250, %r101;
	and.b64  	%rd251, %rd250, 24;
	add.s64 	%rd252, %rd221, %rd251;
	ld.const.u64 	%rd253, [%rd252];
	shl.b64 	%rd254, %rd225, 1;
	or.b64  	%rd1053, %rd254, %rd253;
	shl.b64 	%rd255, %rd231, 1;
	or.b64  	%rd256, %rd255, %rd253;
	and.b64  	%rd257, %rd225, %rd1053;
	shl.b64 	%rd258, %rd257, 1;
	and.b64  	%rd259, %rd258, %rd256;
	and.b64  	%rd1052, %rd259, %rd225;
	shl.b64 	%rd260, %rd237, 1;
	or.b64  	%rd261, %rd260, %rd253;
	and.b64  	%rd262, %rd231, %rd1052;
	shl.b64 	%rd263, %rd262, 1;
	and.b64  	%rd264, %rd263, %rd261;
	and.b64  	%rd1051, %rd264, %rd231;
	shl.b64 	%rd265, %rd243, 1;
	or.b64  	%rd266, %rd265, %rd253;
	and.b64  	%rd267, %rd237, %rd1051;
	shl.b64 	%rd268, %rd267, 1;
	and.b64  	%rd269, %rd268, %rd266;
	and.b64  	%rd1050, %rd269, %rd237;
	shl.b64 	%rd270, %rd249, 1;
	or.b64  	%rd271, %rd270, %rd253;
	and.b64  	%rd272, %rd243, %rd1050;
	shl.b64 	%rd273, %rd272, 1;
	and.b64  	%rd274, %rd273, %rd271;
	and.b64  	%rd1049, %rd274, %rd243;
	sub.s32 	%r280, %r99, %r280;
	setp.ne.s32 	%p2, %r280, 16;
	@%p2 bra 	$L__BB14_3;
	shl.b32 	%r102, %r279, 9;
	add.s32 	%r103, %r7, %r102;
	st.shared.u32 	[%r103], %r10;
	add.s32 	%r279, %r279, 1;
	setp.ne.s32 	%p3, %r279, %r281;
	@%p3 bra 	$L__BB14_2;
$L__BB14_5:
	cvta.to.global.u64 	%rd23, %rd1;
	shl.b32 	%r105, %r281, 7;
	add.s32 	%r106, %r105, %r4;
	mul.wide.u32 	%rd275, %r106, 4;
	add.s64 	%rd276, %rd23, %rd275;
	ld.global.u32 	%r15, [%rd276];
	ld.const.u32 	%r107, [overlapping_character_count];
	add.s32 	%r16, %r107, 16;
	shl.b32 	%r17, %r6, 4;
	setp.eq.s32 	%p4, %r16, %r17;
	mov.b32 	%r284, 0;
	@%p4 bra 	$L__BB14_11;
	sub.s32 	%r110, %r16, %r17;
	max.u32 	%r18, %r110, 1;
	setp.lt.u32 	%p5, %r110, 2;
	mov.b32 	%r284, 0;
	@%p5 bra 	$L__BB14_9;
	and.b32  	%r284, %r18, -2;
	mov.b32 	%r285, 0;
	mov.u64 	%rd280, mask_array_64;
$L__BB14_8:
	shl.b32 	%r112, %r285, 1;
	shr.u32 	%r113, %r15, %r112;
	shl.b32 	%r114, %r113, 3;
	cvt.u64.u32 	%rd278, %r114;
	and.b64  	%rd279, %rd278, 24;
	add.s64 	%rd281, %rd280, %rd279;
	ld.const.u64 	%rd282, [%rd281];
	shl.b64 	%rd283, %rd1053, 1;
	or.b64  	%rd284, %rd283, %rd282;
	shl.b64 	%rd285, %rd1052, 1;
	or.b64  	%rd286, %rd285, %rd282;
	and.b64  	%rd287, %rd1053, %rd284;
	shl.b64 	%rd288, %rd287, 1;
	and.b64  	%rd289, %rd288, %rd286;
	and.b64  	%rd290, %rd289, %rd1053;
	shl.b64 	%rd291, %rd1051, 1;
	or.b64  	%rd292, %rd291, %rd282;
	and.b64  	%rd293, %rd1052, %rd290;
	shl.b64 	%rd294, %rd293, 1;
	and.b64  	%rd295, %rd294, %rd292;
	and.b64  	%rd296, %rd295, %rd1052;
	shl.b64 	%rd297, %rd1050, 1;
	or.b64  	%rd298, %rd297, %rd282;
	and.b64  	%rd299, %rd1051, %rd296;
	shl.b64 	%rd300, %rd299, 1;
	and.b64  	%rd301, %rd300, %rd298;
	and.b64  	%rd302, %rd301, %rd1051;
	shl.b64 	%rd303, %rd1049, 1;
	or.b64  	%rd304, %rd303, %rd282;
	and.b64  	%rd305, %rd1050, %rd302;
	shl.b64 	%rd306, %rd305, 1;
	and.b64  	%rd307, %rd306, %rd304;
	and.b64  	%rd308, %rd307, %rd1050;
	add.s32 	%r115, %r112, 2;
	shr.u32 	%r116, %r15, %r115;
	shl.b32 	%r117, %r116, 3;
	cvt.u64.u32 	%rd309, %r117;
	and.b64  	%rd310, %rd309, 24;
	add.s64 	%rd311, %rd280, %rd310;
	ld.const.u64 	%rd312, [%rd311];
	shl.b64 	%rd313, %rd284, 1;
	or.b64  	%rd1053, %rd313, %rd312;
	shl.b64 	%rd314, %rd290, 1;
	or.b64  	%rd315, %rd314, %rd312;
	and.b64  	%rd316, %rd284, %rd1053;
	shl.b64 	%rd317, %rd316, 1;
	and.b64  	%rd318, %rd317, %rd315;
	and.b64  	%rd1052, %rd318, %rd284;
	shl.b64 	%rd319, %rd296, 1;
	or.b64  	%rd320, %rd319, %rd312;
	and.b64  	%rd321, %rd290, %rd1052;
	shl.b64 	%rd322, %rd321, 1;
	and.b64  	%rd323, %rd322, %rd320;
	and.b64  	%rd1051, %rd323, %rd290;
	shl.b64 	%rd324, %rd302, 1;
	or.b64  	%rd325, %rd324, %rd312;
	and.b64  	%rd326, %rd296, %rd1051;
	shl.b64 	%rd327, %rd326, 1;
	and.b64  	%rd328, %rd327, %rd325;
	and.b64  	%rd1050, %rd328, %rd296;
	shl.b64 	%rd329, %rd308, 1;
	or.b64  	%rd330, %rd329, %rd312;
	and.b64  	%rd331, %rd302, %rd1050;
	shl.b64 	%rd332, %rd331, 1;
	and.b64  	%rd333, %rd332, %rd330;
	and.b64  	%rd1049, %rd333, %rd302;
	sub.s32 	%r285, %r115, %r285;
	setp.eq.s32 	%p6, %r285, %r284;
	@%p6 bra 	$L__BB14_9;
	bra.uni 	$L__BB14_8;
$L__BB14_9:
	and.b32  	%r118, %r18, 1;
	setp.eq.b32 	%p7, %r118, 1;
	not.pred 	%p8, %p7;
	@%p8 bra 	$L__BB14_11;
	shl.b32 	%r119, %r284, 1;
	shr.u32 	%r120, %r15, %r119;
	shl.b32 	%r121, %r120, 3;
	cvt.u64.u32 	%rd334, %r121;
	and.b64  	%rd335, %rd334, 24;
	mov.u64 	%rd336, mask_array_64;
	add.s64 	%rd337, %rd336, %rd335;
	ld.const.u64 	%rd338, [%rd337];
	shl.b64 	%rd339, %rd1053, 1;
	or.b64  	%rd30, %rd339, %rd338;
	shl.b64 	%rd340, %rd1052, 1;
	or.b64  	%rd341, %rd340, %rd338;
	and.b64  	%rd342, %rd1053, %rd30;
	shl.b64 	%rd343, %rd342, 1;
	and.b64  	%rd344, %rd343, %rd341;
	and.b64  	%rd31, %rd344, %rd1053;
	shl.b64 	%rd345, %rd1051, 1;
	or.b64  	%rd346, %rd345, %rd338;
	and.b64  	%rd347, %rd1052, %rd31;
	shl.b64 	%rd348, %rd347, 1;
	and.b64  	%rd349, %rd348, %rd346;
	and.b64  	%rd32, %rd349, %rd1052;
	shl.b64 	%rd350, %rd1050, 1;
	or.b64  	%rd351, %rd350, %rd338;
	and.b64  	%rd352, %rd1051, %rd32;
	shl.b64 	%rd353, %rd352, 1;
	and.b64  	%rd354, %rd353, %rd351;
	and.b64  	%rd33, %rd354, %rd1051;
	shl.b64 	%rd355, %rd1049, 1;
	or.b64  	%rd356, %rd355, %rd338;
	and.b64  	%rd357, %rd1050, %rd33;
	shl.b64 	%rd358, %rd357, 1;
	and.b64  	%rd359, %rd358, %rd356;
	and.b64  	%rd1049, %rd359, %rd1050;
	add.s32 	%r284, %r284, 1;
	mov.u64 	%rd1050, %rd33;
	mov.u64 	%rd1051, %rd32;
	mov.u64 	%rd1052, %rd31;
	mov.u64 	%rd1053, %rd30;
$L__BB14_11:
	setp.gt.u32 	%p9, %r284, 15;
	@%p9 bra 	$L__BB14_18;
	ld.const.u32 	%r24, [max_match_count];
	ld.const.u64 	%rd360, [match];
	cvta.to.global.u64 	%rd40, %rd360;
	ld.const.u64 	%rd387, [test_bit_64];
	add.s32 	%r126, %r281, %r5;
	shl.b32 	%r127, %r126, 4;
$L__BB14_13:
	mov.u64 	%rd55, %rd1053;
	mov.u64 	%rd54, %rd1052;
	mov.u64 	%rd53, %rd1051;
	mov.u64 	%rd52, %rd1050;
	shl.b32 	%r122, %r284, 1;
	shr.u32 	%r123, %r15, %r122;
	shl.b32 	%r124, %r123, 3;
	cvt.u64.u32 	%rd361, %r124;
	and.b64  	%rd362, %rd361, 24;
	mov.u64 	%rd363, mask_array_64;
	add.s64 	%rd364, %rd363, %rd362;
	ld.const.u64 	%rd365, [%rd364];
	shl.b64 	%rd366, %rd55, 1;
	or.b64  	%rd1053, %rd366, %rd365;
	shl.b64 	%rd367, %rd54, 1;
	or.b64  	%rd368, %rd367, %rd365;
	and.b64  	%rd369, %rd55, %rd1053;
	shl.b64 	%rd370, %rd369, 1;
	and.b64  	%rd371, %rd370, %rd368;
	and.b64  	%rd1052, %rd371, %rd55;
	shl.b64 	%rd372, %rd53, 1;
	or.b64  	%rd373, %rd372, %rd365;
	and.b64  	%rd374, %rd54, %rd1052;
	shl.b64 	%rd375, %rd374, 1;
	and.b64  	%rd376, %rd375, %rd373;
	and.b64  	%rd1051, %rd376, %rd54;
	shl.b64 	%rd377, %rd52, 1;
	or.b64  	%rd378, %rd377, %rd365;
	and.b64  	%rd379, %rd53, %rd1051;
	shl.b64 	%rd380, %rd379, 1;
	and.b64  	%rd381, %rd380, %rd378;
	and.b64  	%rd1050, %rd381, %rd53;
	shl.b64 	%rd382, %rd1049, 1;
	or.b64  	%rd383, %rd382, %rd365;
	and.b64  	%rd384, %rd52, %rd1050;
	shl.b64 	%rd385, %rd384, 1;
	and.b64  	%rd386, %rd385, %rd383;
	and.b64  	%rd1049, %rd386, %rd52;
	and.b64  	%rd388, %rd387, %rd1049;
	setp.ne.s64 	%p10, %rd388, 0;
	@%p10 bra 	$L__BB14_17;
	ld.volatile.global.u32 	%r125, [match_count];
	setp.ge.u32 	%p11, %r125, %r24;
	@%p11 bra 	$L__BB14_17;
	add.s32 	%r28, %r284, %r127;
	ld.const.u32 	%r128, [character_count];
	setp.gt.u32 	%p12, %r28, %r128;
	@%p12 bra 	$L__BB14_17;
	atom.global.add.u32 	%r129, [match_count], 1;
	mul.wide.u32 	%rd389, %r129, 4;
	add.s64 	%rd390, %rd40, %rd389;
	st.global.u32 	[%rd390], %r28;
$L__BB14_17:
	add.s32 	%r284, %r284, 1;
	setp.ne.s32 	%p13, %r284, 16;
	@%p13 bra 	$L__BB14_13;
$L__BB14_18:
	shl.b32 	%r130, %r281, 9;
	mov.u32 	%r131, scodon_header;
	add.s32 	%r132, %r131, %r130;
	shl.b32 	%r133, %r3, 2;
	add.s32 	%r134, %r132, %r133;
	st.shared.u32 	[%r134], %r15;
	bar.sync 	0;
	add.s32 	%r287, %r281, 1;
	setp.gt.u32 	%p14, %r287, 255;
	@%p14 bra 	$L__BB14_85;
	ld.const.u64 	%rd66, [test_bit_64];
	ld.const.u32 	%r31, [max_match_count];
	ld.const.u32 	%r32, [character_count];
	ld.const.u64 	%rd391, [match];
	cvta.to.global.u64 	%rd67, %rd391;
$L__BB14_20:
	shl.b32 	%r135, %r287, 7;
	add.s32 	%r136, %r135, %r4;
	mul.wide.u32 	%rd392, %r136, 4;
	add.s64 	%rd393, %rd23, %rd392;
	ld.global.u32 	%r37, [%rd393];
	shl.b32 	%r137, %r37, 3;
	cvt.u64.u32 	%rd394, %r137;
	and.b64  	%rd395, %rd394, 24;
	mov.u64 	%rd396, mask_array_64;
	add.s64 	%rd397, %rd396, %rd395;
	ld.const.u64 	%rd398, [%rd397];
	shl.b64 	%rd399, %rd1053, 1;
	or.b64  	%rd80, %rd399, %rd398;
	shl.b64 	%rd400, %rd1052, 1;
	or.b64  	%rd401, %rd400, %rd398;
	and.b64  	%rd402, %rd1053, %rd80;
	shl.b64 	%rd403, %rd402, 1;
	and.b64  	%rd404, %rd403, %rd401;
	and.b64  	%rd81, %rd404, %rd1053;
	shl.b64 	%rd405, %rd1051, 1;
	or.b64  	%rd406, %rd405, %rd398;
	and.b64  	%rd407, %rd1052, %rd81;
	shl.b64 	%rd408, %rd407, 1;
	and.b64  	%rd409, %rd408, %rd406;
	and.b64  	%rd82, %rd409, %rd1052;
	shl.b64 	%rd410, %rd1050, 1;
	or.b64  	%rd411, %rd410, %rd398;
	and.b64  	%rd412, %rd1051, %rd82;
	shl.b64 	%rd413, %rd412, 1;
	and.b64  	%rd414, %rd413, %rd411;
	and.b64  	%rd83, %rd414, %rd1051;
	shl.b64 	%rd415, %rd1049, 1;
	or.b64  	%rd416, %rd415, %rd398;
	and.b64  	%rd417, %rd1050, %rd83;
	shl.b64 	%rd418, %rd417, 1;
	and.b64  	%rd419, %rd418, %rd416;
	and.b64  	%rd84, %rd419, %rd1050;
	and.b64  	%rd420, %rd66, %rd84;
	setp.ne.s64 	%p15, %rd420, 0;
	@%p15 bra 	$L__BB14_24;
	ld.volatile.global.u32 	%r138, [match_count];
	setp.ge.u32 	%p16, %r138, %r31;
	@%p16 bra 	$L__BB14_24;
	add.s32 	%r139, %r287, %r5;
	shl.b32 	%r38, %r139, 4;
	setp.gt.u32 	%p17, %r38, %r32;
	@%p17 bra 	$L__BB14_24;
	atom.global.add.u32 	%r140, [match_count], 1;
	mul.wide.u32 	%rd421, %r140, 4;
	add.s64 	%rd422, %rd67, %rd421;
	st.global.u32 	[%rd422], %r38;
$L__BB14_24:
	shl.b32 	%r141, %r37, 1;
	cvt.u64.u32 	%rd423, %r141;
	and.b64  	%rd424, %rd423, 24;
	mov.u64 	%rd425, mask_array_64;
	add.s64 	%rd426, %rd425, %rd424;
	ld.const.u64 	%rd427, [%rd426];
	shl.b64 	%rd428, %rd80, 1;
	or.b64  	%rd85, %rd428, %rd427;
	shl.b64 	%rd429, %rd81, 1;
	or.b64  	%rd430, %rd429, %rd427;
	and.b64  	%rd431, %rd80, %rd85;
	shl.b64 	%rd432, %rd431, 1;
	and.b64  	%rd433, %rd432, %rd430;
	and.b64  	%rd86, %rd433, %rd80;
	shl.b64 	%rd434, %rd82, 1;
	or.b64  	%rd435, %rd434, %rd427;
	and.b64  	%rd436, %rd81, %rd86;
	shl.b64 	%rd437, %rd436, 1;
	and.b64  	%rd438, %rd437, %rd435;
	and.b64  	%rd87, %rd438, %rd81;
	shl.b64 	%rd439, %rd83, 1;
	or.b64  	%rd440, %rd439, %rd427;
	and.b64  	%rd441, %rd82, %rd87;
	shl.b64 	%rd442, %rd441, 1;
	and.b64  	%rd443, %rd442, %rd440;
	and.b64  	%rd88, %rd443, %rd82;
	shl.b64 	%rd444, %rd84, 1;
	or.b64  	%rd445, %rd444, %rd427;
	and.b64  	%rd446, %rd83, %rd88;
	shl.b64 	%rd447, %rd446, 1;
	and.b64  	%rd448, %rd447, %rd445;
	and.b64  	%rd89, %rd448, %rd83;
	and.b64  	%rd449, %rd66, %rd89;
	setp.ne.s64 	%p18, %rd449, 0;
	@%p18 bra 	$L__BB14_28;
	ld.volatile.global.u32 	%r142, [match_count];
	setp.ge.u32 	%p19, %r142, %r31;
	@%p19 bra 	$L__BB14_28;
	add.s32 	%r143, %r287, %r5;
	shl.b32 	%r39, %r143, 4;
	setp.ge.u32 	%p20, %r39, %r32;
	@%p20 bra 	$L__BB14_28;
	add.s32 	%r144, %r39, 1;
	atom.global.add.u32 	%r145, [match_count], 1;
	mul.wide.u32 	%rd450, %r145, 4;
	add.s64 	%rd451, %rd67, %rd450;
	st.global.u32 	[%rd451], %r144;
$L__BB14_28:
	shr.u32 	%r146, %r37, 1;
	cvt.u64.u32 	%rd452, %r146;
	and.b64  	%rd453, %rd452, 24;
	mov.u64 	%rd454, mask_array_64;
	add.s64 	%rd455, %rd454, %rd453;
	ld.const.u64 	%rd456, [%rd455];
	shl.b64 	%rd457, %rd85, 1;
	or.b64  	%rd90, %rd457, %rd456;
	shl.b64 	%rd458, %rd86, 1;
	or.b64  	%rd459, %rd458, %rd456;
	and.b64  	%rd460, %rd85, %rd90;
	shl.b64 	%rd461, %rd460, 1;
	and.b64  	%rd462, %rd461, %rd459;
	and.b64  	%rd91, %rd462, %rd85;
	shl.b64 	%rd463, %rd87, 1;
	or.b64  	%rd464, %rd463, %rd456;
	and.b64  	%rd465, %rd86, %rd91;
	shl.b64 	%rd466, %rd465, 1;
	and.b64  	%rd467, %rd466, %rd464;
	and.b64  	%rd92, %rd467, %rd86;
	shl.b64 	%rd468, %rd88, 1;
	or.b64  	%rd469, %rd468, %rd456;
	and.b64  	%rd470, %rd87, %rd92;
	shl.b64 	%rd471, %rd470, 1;
	and.b64  	%rd472, %rd471, %rd469;
	and.b64  	%rd93, %rd472, %rd87;
	shl.b64 	%rd473, %rd89, 1;
	or.b64  	%rd474, %rd473, %rd456;
	and.b64  	%rd475, %rd88, %rd93;
	shl.b64 	%rd476, %rd475, 1;
	and.b64  	%rd477, %rd476, %rd474;
	and.b64  	%rd94, %rd477, %rd88;
	and.b64  	%rd478, %rd66, %rd94;
	setp.ne.s64 	%p21, %rd478, 0;
	@%p21 bra 	$L__BB14_32;
	ld.volatile.global.u32 	%r147, [match_count];
	setp.ge.u32 	%p22, %r147, %r31;
	@%p22 bra 	$L__BB14_32;
	add.s32 	%r148, %r287, %r5;
	shl.b32 	%r149, %r148, 4;
	or.b32  	%r40, %r149, 2;
	setp.gt.u32 	%p23, %r40, %r32;
	@%p23 bra 	$L__BB14_32;
	atom.global.add.u32 	%r150, [match_count], 1;
	mul.wide.u32 	%rd479, %r150, 4;
	add.s64 	%rd480, %rd67, %rd479;
	st.global.u32 	[%rd480], %r40;
$L__BB14_32:
	shr.u32 	%r151, %r37, 3;
	cvt.u64.u32 	%rd481, %r151;
	and.b64  	%rd482, %rd481, 24;
	mov.u64 	%rd483, mask_array_64;
	add.s64 	%rd484, %rd483, %rd482;
	ld.const.u64 	%rd485, [%rd484];
	shl.b64 	%rd486, %rd90, 1;
	or.b64  	%rd95, %rd486, %rd485;
	shl.b64 	%rd487, %rd91, 1;
	or.b64  	%rd488, %rd487, %rd485;
	and.b64  	%rd489, %rd90, %rd95;
	shl.b64 	%rd490, %rd489, 1;
	and.b64  	%rd491, %rd490, %rd488;
	and.b64  	%rd96, %rd491, %rd90;
	shl.b64 	%rd492, %rd92, 1;
	or.b64  	%rd493, %rd492, %rd485;
	and.b64  	%rd494, %rd91, %rd96;
	shl.b64 	%rd495, %rd494, 1;
	and.b64  	%rd496, %rd495, %rd493;
	and.b64  	%rd97, %rd496, %rd91;
	shl.b64 	%rd497, %rd93, 1;
	or.b64  	%rd498, %rd497, %rd485;
	and.b64  	%rd499, %rd92, %rd97;
	shl.b64 	%rd500, %rd499, 1;
	and.b64  	%rd501, %rd500, %rd498;
	and.b64  	%rd98, %rd501, %rd92;
	shl.b64 	%rd502, %rd94, 1;
	or.b64  	%rd503, %rd502, %rd485;
	and.b64  	%rd504, %rd93, %rd98;
	shl.b64 	%rd505, %rd504, 1;
	and.b64  	%rd506, %rd505, %rd503;
	and.b64  	%rd99, %rd506, %rd93;
	and.b64  	%rd507, %rd66, %rd99;
	setp.ne.s64 	%p24, %rd507, 0;
	@%p24 bra 	$L__BB14_36;
	ld.volatile.global.u32 	%r152, [match_count];
	setp.ge.u32 	%p25, %r152, %r31;
	@%p25 bra 	$L__BB14_36;
	add.s32 	%r153, %r287, %r5;
	shl.b32 	%r154, %r153, 4;
	or.b32  	%r41, %r154, 3;
	setp.gt.u32 	%p26, %r41, %r32;
	@%p26 bra 	$L__BB14_36;
	atom.global.add.u32 	%r155, [match_count], 1;
	mul.wide.u32 	%rd508, %r155, 4;
	add.s64 	%rd509, %rd67, %rd508;
	st.global.u32 	[%rd509], %r41;
$L__BB14_36:
	shr.u32 	%r156, %r37, 5;
	cvt.u64.u32 	%rd510, %r156;
	and.b64  	%rd511, %rd510, 24;
	mov.u64 	%rd512, mask_array_64;
	add.s64 	%rd513, %rd512, %rd511;
	ld.const.u64 	%rd514, [%rd513];
	shl.b64 	%rd515, %rd95, 1;
	or.b64  	%rd100, %rd515, %rd514;
	shl.b64 	%rd516, %rd96, 1;
	or.b64  	%rd517, %rd516, %rd514;
	and.b64  	%rd518, %rd95, %rd100;
	shl.b64 	%rd519, %rd518, 1;
	and.b64  	%rd520, %rd519, %rd517;
	and.b64  	%rd101, %rd520, %rd95;
	shl.b64 	%rd521, %rd97, 1;
	or.b64  	%rd522, %rd521, %rd514;
	and.b64  	%rd523, %rd96, %rd101;
	shl.b64 	%rd524, %rd523, 1;
	and.b64  	%rd525, %rd524, %rd522;
	and.b64  	%rd102, %rd525, %rd96;
	shl.b64 	%rd526, %rd98, 1;
	or.b64  	%rd527, %rd526, %rd514;
	and.b64  	%rd528, %rd97, %rd102;
	shl.b64 	%rd529, %rd528, 1;
	and.b64  	%rd530, %rd529, %rd527;
	and.b64  	%rd103, %rd530, %rd97;
	shl.b64 	%rd531, %rd99, 1;
	or.b64  	%rd532, %rd531, %rd514;
	and.b64  	%rd533, %rd98, %rd103;
	shl.b64 	%rd534, %rd533, 1;
	and.b64  	%rd535, %rd534, %rd532;
	and.b64  	%rd104, %rd535, %rd98;
	and.b64  	%rd536, %rd66, %rd104;
	setp.ne.s64 	%p27, %rd536, 0;
	@%p27 bra 	$L__BB14_40;
	ld.volatile.global.u32 	%r157, [match_count];
	setp.ge.u32 	%p28, %r157, %r31;
	@%p28 bra 	$L__BB14_40;
	add.s32 	%r158, %r287, %r5;
	shl.b32 	%r159, %r158, 4;
	or.b32  	%r42, %r159, 4;
	setp.gt.u32 	%p29, %r42, %r32;
	@%p29 bra 	$L__BB14_40;
	atom.global.add.u32 	%r160, [match_count], 1;
	mul.wide.u32 	%rd537, %r160, 4;
	add.s64 	%rd538, %rd67, %rd537;
	st.global.u32 	[%rd538], %r42;
$L__BB14_40:
	shr.u32 	%r161, %r37, 7;
	cvt.u64.u32 	%rd539, %r161;
	and.b64  	%rd540, %rd539, 24;
	mov.u64 	%rd541, mask_array_64;
	add.s64 	%rd542, %rd541, %rd540;
	ld.const.u64 	%rd543, [%rd542];
	shl.b64 	%rd544, %rd100, 1;
	or.b64  	%rd105, %rd544, %rd543;
	shl.b64 	%rd545, %rd101, 1;
	or.b64  	%rd546, %rd545, %rd543;
	and.b64  	%rd547, %rd100, %rd105;
	shl.b64 	%rd548, %rd547, 1;
	and.b64  	%rd549, %rd548, %rd546;
	and.b64  	%rd106, %rd549, %rd100;
	shl.b64 	%rd550, %rd102, 1;
	or.b64  	%rd551, %rd550, %rd543;
	and.b64  	%rd552, %rd101, %rd106;
	shl.b64 	%rd553, %rd552, 1;
	and.b64  	%rd554, %rd553, %rd551;
	and.b64  	%rd107, %rd554, %rd101;
	shl.b64 	%rd555, %rd103, 1;
	or.b64  	%rd556, %rd555, %rd543;
	and.b64  	%rd557, %rd102, %rd107;
	shl.b64 	%rd558, %rd557, 1;
	and.b64  	%rd559, %rd558, %rd556;
	and.b64  	%rd108, %rd559, %rd102;
	shl.b64 	%rd560, %rd104, 1;
	or.b64  	%rd561, %rd560, %rd543;
	and.b64  	%rd562, %rd103, %rd108;
	shl.b64 	%rd563, %rd562, 1;
	and.b64  	%rd564, %rd563, %rd561;
	and.b64  	%rd109, %rd564, %rd103;
	and.b64  	%rd565, %rd66, %rd109;
	setp.ne.s64 	%p30, %rd565, 0;
	@%p30 bra 	$L__BB14_44;
	ld.volatile.global.u32 	%r162, [match_count];
	setp.ge.u32 	%p31, %r162, %r31;
	@%p31 bra 	$L__BB14_44;
	add.s32 	%r163, %r287, %r5;
	shl.b32 	%r164, %r163, 4;
	or.b32  	%r43, %r164, 5;
	setp.gt.u32 	%p32, %r43, %r32;
	@%p32 bra 	$L__BB14_44;
	atom.global.add.u32 	%r165, [match_count], 1;
	mul.wide.u32 	%rd566, %r165, 4;
	add.s64 	%rd567, %rd67, %rd566;
	st.global.u32 	[%rd567], %r43;
$L__BB14_44:
	shr.u32 	%r166, %r37, 9;
	cvt.u64.u32 	%rd568, %r166;
	and.b64  	%rd569, %rd568, 24;
	mov.u64 	%rd570, mask_array_64;
	add.s64 	%rd571, %rd570, %rd569;
	ld.const.u64 	%rd572, [%rd571];
	shl.b64 	%rd573, %rd105, 1;
	or.b64  	%rd110, %rd573, %rd572;
	shl.b64 	%rd574, %rd106, 1;
	or.b64  	%rd575, %rd574, %rd572;
	and.b64  	%rd576, %rd105, %rd110;
	shl.b64 	%rd577, %rd576, 1;
	and.b64  	%rd578, %rd577, %rd575;
	and.b64  	%rd111, %rd578, %rd105;
	shl.b64 	%rd579, %rd107, 1;
	or.b64  	%rd580, %rd579, %rd572;
	and.b64  	%rd581, %rd106, %rd111;
	shl.b64 	%rd582, %rd581, 1;
	and.b64  	%rd583, %rd582, %rd580;
	and.b64  	%rd112, %rd583, %rd106;
	shl.b64 	%rd584, %rd108, 1;
	or.b64  	%rd585, %rd584, %rd572;
	and.b64  	%rd586, %rd107, %rd112;
	shl.b64 	%rd587, %rd586, 1;
	and.b64  	%rd588, %rd587, %rd585;
	and.b64  	%rd113, %rd588, %rd107;
	shl.b64 	%rd589, %rd109, 1;
	or.b64  	%rd590, %rd589, %rd572;
	and.b64  	%rd591, %rd108, %rd113;
	shl.b64 	%rd592, %rd591, 1;
	and.b64  	%rd593, %rd592, %rd590;
	and.b64  	%rd114, %rd593, %rd108;
	and.b64  	%rd594, %rd66, %rd114;
	setp.ne.s64 	%p33, %rd594, 0;
	@%p33 bra 	$L__BB14_48;
	ld.volatile.global.u32 	%r167, [match_count];
	setp.ge.u32 	%p34, %r167, %r31;
	@%p34 bra 	$L__BB14_48;
	add.s32 	%r168, %r287, %r5;
	shl.b32 	%r169, %r168, 4;
	or.b32  	%r44, %r169, 6;
	setp.gt.u32 	%p35, %r44, %r32;
	@%p35 bra 	$L__BB14_48;
	atom.global.add.u32 	%r170, [match_count], 1;
	mul.wide.u32 	%rd595, %r170, 4;
	add.s64 	%rd596, %rd67, %rd595;
	st.global.u32 	[%rd596], %r44;
$L__BB14_48:
	shr.u32 	%r171, %r37, 11;
	cvt.u64.u32 	%rd597, %r171;
	and.b64  	%rd598, %rd597, 24;
	mov.u64 	%rd599, mask_array_64;
	add.s64 	%rd600, %rd599, %rd598;
	ld.const.u64 	%rd601, [%rd600];
	shl.b64 	%rd602, %rd110, 1;
	or.b64  	%rd115, %rd602, %rd601;
	shl.b64 	%rd603, %rd111, 1;
	or.b64  	%rd604, %rd603, %rd601;
	and.b64  	%rd605, %rd110, %rd115;
	shl.b64 	%rd606, %rd605, 1;
	and.b64  	%rd607, %rd606, %rd604;
	and.b64  	%rd116, %rd607, %rd110;
	shl.b64 	%rd608, %rd112, 1;
	or.b64  	%rd609, %rd608, %rd601;
	and.b64  	%rd610, %rd111, %rd116;
	shl.b64 	%rd611, %rd610, 1;
	and.b64  	%rd612, %rd611, %rd609;
	and.b64  	%rd117, %rd612, %rd111;
	shl.b64 	%rd613, %rd113, 1;
	or.b64  	%rd614, %rd613, %rd601;
	and.b64  	%rd615, %rd112, %rd117;
	shl.b64 	%rd616, %rd615, 1;
	and.b64  	%rd617, %rd616, %rd614;
	and.b64  	%rd118, %rd617, %rd112;
	shl.b64 	%rd618, %rd114, 1;
	or.b64  	%rd619, %rd618, %rd601;
	and.b64  	%rd620, %rd113, %rd118;
	shl.b64 	%rd621, %rd620, 1;
	and.b64  	%rd622, %rd621, %rd619;
	and.b64  	%rd119, %rd622, %rd113;
	and.b64  	%rd623, %rd66, %rd119;
	setp.ne.s64 	%p36, %rd623, 0;
	@%p36 bra 	$L__BB14_52;
	ld.volatile.global.u32 	%r172, [match_count];
	setp.ge.u32 	%p37, %r172, %r31;
	@%p37 bra 	$L__BB14_52;
	add.s32 	%r173, %r287, %r5;
	shl.b32 	%r174, %r173, 4;
	or.b32  	%r45, %r174, 7;
	setp.gt.u32 	%p38, %r45, %r32;
	@%p38 bra 	$L__BB14_52;
	atom.global.add.u32 	%r175, [match_count], 1;
	mul.wide.u32 	%rd624, %r175, 4;
	add.s64 	%rd625, %rd67, %rd624;
	st.global.u32 	[%rd625], %r45;
$L__BB14_52:
	shr.u32 	%r176, %r37, 13;
	cvt.u64.u32 	%rd626, %r176;
	and.b64  	%rd627, %rd626, 24;
	mov.u64 	%rd628, mask_array_64;
	add.s64 	%rd629, %rd628, %rd627;
	ld.const.u64 	%rd630, [%rd629];
	shl.b64 	%rd631, %rd115, 1;
	or.b64  	%rd120, %rd631, %rd630;
	shl.b64 	%rd632, %rd116, 1;
	or.b64  	%rd633, %rd632, %rd630;
	and.b64  	%rd634, %rd115, %rd120;
	shl.b64 	%rd635, %rd634, 1;
	and.b64  	%rd636, %rd635, %rd633;
	and.b64  	%rd121, %rd636, %rd115;
	shl.b64 	%rd637, %rd117, 1;
	or.b64  	%rd638, %rd637, %rd630;
	and.b64  	%rd639, %rd116, %rd121;
	shl.b64 	%rd640, %rd639, 1;
	and.b64  	%rd641, %rd640, %rd638;
	and.b64  	%rd122, %rd641, %rd116;
	shl.b64 	%rd642, %rd118, 1;
	or.b64  	%rd643, %rd642, %rd630;
	and.b64  	%rd644, %rd117, %rd122;
	shl.b64 	%rd645, %rd644, 1;
	and.b64  	%rd646, %rd645, %rd643;
	and.b64  	%rd123, %rd646, %rd117;
	shl.b64 	%rd647, %rd119, 1;
	or.b64  	%rd648, %rd647, %rd630;
	and.b64  	%rd649, %rd118, %rd123;
	shl.b64 	%rd650, %rd649, 1;
	and.b64  	%rd651, %rd650, %rd648;
	and.b64  	%rd124, %rd651, %rd118;
	and.b64  	%rd652, %rd66, %rd124;
	setp.ne.s64 	%p39, %rd652, 0;
	@%p39 bra 	$L__BB14_56;
	ld.volatile.global.u32 	%r177, [match_count];
	setp.ge.u32 	%p40, %r177, %r31;
	@%p40 bra 	$L__BB14_56;
	add.s32 	%r178, %r287, %r5;
	shl.b32 	%r179, %r178, 4;
	or.b32  	%r46, %r179, 8;
	setp.gt.u32 	%p41, %r46, %r32;
	@%p41 bra 	$L__BB14_56;
	atom.global.add.u32 	%r180, [match_count], 1;
	mul.wide.u32 	%rd653, %r180, 4;
	add.s64 	%rd654, %rd67, %rd653;
	st.global.u32 	[%rd654], %r46;
$L__BB14_56:
	shr.u32 	%r181, %r37, 15;
	cvt.u64.u32 	%rd655, %r181;
	and.b64  	%rd656, %rd655, 24;
	mov.u64 	%rd657, mask_array_64;
	add.s64 	%rd658, %rd657, %rd656;
	ld.const.u64 	%rd659, [%rd658];
	shl.b64 	%rd660, %rd120, 1;
	or.b64  	%rd125, %rd660, %rd659;
	shl.b64 	%rd661, %rd121, 1;
	or.b64  	%rd662, %rd661, %rd659;
	and.b64  	%rd663, %rd120, %rd125;
	shl.b64 	%rd664, %rd663, 1;
	and.b64  	%rd665, %rd664, %rd662;
	and.b64  	%rd126, %rd665, %rd120;
	shl.b64 	%rd666, %rd122, 1;
	or.b64  	%rd667, %rd666, %rd659;
	and.b64  	%rd668, %rd121, %rd126;
	shl.b64 	%rd669, %rd668, 1;
	and.b64  	%rd670, %rd669, %rd667;
	and.b64  	%rd127, %rd670, %rd121;
	shl.b64 	%rd671, %rd123, 1;
	or.b64  	%rd672, %rd671, %rd659;
	and.b64  	%rd673, %rd122, %rd127;
	shl.b64 	%rd674, %rd673, 1;
	and.b64  	%rd675, %rd674, %rd672;
	and.b64  	%rd128, %rd675, %rd122;
	shl.b64 	%rd676, %rd124, 1;
	or.b64  	%rd677, %rd676, %rd659;
	and.b64  	%rd678, %rd123, %rd128;
	shl.b64 	%rd679, %rd678, 1;
	and.b64  	%rd680, %rd679, %rd677;
	and.b64  	%rd129, %rd680, %rd123;
	and.b64  	%rd681, %rd66, %rd129;
	setp.ne.s64 	%p42, %rd681, 0;
	@%p42 bra 	$L__BB14_60;
	ld.volatile.global.u32 	%r182, [match_count];
	setp.ge.u32 	%p43, %r182, %r31;
	@%p43 bra 	$L__BB14_60;
	add.s32 	%r183, %r287, %r5;
	shl.b32 	%r184, %r183, 4;
	or.b32  	%r47, %r184, 9;
	setp.gt.u32 	%p44, %r47, %r32;
	@%p44 bra 	$L__BB14_60;
	atom.global.add.u32 	%r185, [match_count], 1;
	mul.wide.u32 	%rd682, %r185, 4;
	add.s64 	%rd683, %rd67, %rd682;
	st.global.u32 	[%rd683], %r47;
$L__BB14_60:
	shr.u32 	%r186, %r37, 17;
	cvt.u64.u32 	%rd684, %r186;
	and.b64  	%rd685, %rd684, 24;
	mov.u64 	%rd686, mask_array_64;
	add.s64 	%rd687, %rd686, %rd685;
	ld.const.u64 	%rd688, [%rd687];
	shl.b64 	%rd689, %rd125, 1;
	or.b64  	%rd130, %rd689, %rd688;
	shl.b64 	%rd690, %rd126, 1;
	or.b64  	%rd691, %rd690, %rd688;
	and.b64  	%rd692, %rd125, %rd130;
	shl.b64 	%rd693, %rd692, 1;
	and.b64  	%rd694, %rd693, %rd691;
	and.b64  	%rd131, %rd694, %rd125;
	shl.b64 	%rd695, %rd127, 1;
	or.b64  	%rd696, %rd695, %rd688;
	and.b64  	%rd697, %rd126, %rd131;
	shl.b64 	%rd698, %rd697, 1;
	and.b64  	%rd699, %rd698, %rd696;
	and.b64  	%rd132, %rd699, %rd126;
	shl.b64 	%rd700, %rd128, 1;
	or.b64  	%rd701, %rd700, %rd688;
	and.b64  	%rd702, %rd127, %rd132;
	shl.b64 	%rd703, %rd702, 1;
	and.b64  	%rd704, %rd703, %rd701;
	and.b64  	%rd133, %rd704, %rd127;
	shl.b64 	%rd705, %rd129, 1;
	or.b64  	%rd706, %rd705, %rd688;
	and.b64  	%rd707, %rd128, %rd133;
	shl.b64 	%rd708, %rd707, 1;
	and.b64  	%rd709, %rd708, %rd706;
	and.b64  	%rd134, %rd709, %rd128;
	and.b64  	%rd710, %rd66, %rd134;
	setp.ne.s64 	%p45, %rd710, 0;
	@%p45 bra 	$L__BB14_64;
	ld.volatile.global.u32 	%r187, [match_count];
	setp.ge.u32 	%p46, %r187, %r31;
	@%p46 bra 	$L__BB14_64;
	add.s32 	%r188, %r287, %r5;
	shl.b32 	%r189, %r188, 4;
	or.b32  	%r48, %r189, 10;
	setp.gt.u32 	%p47, %r48, %r32;
	@%p47 bra 	$L__BB14_64;
	atom.global.add.u32 	%r190, [match_count], 1;
	mul.wide.u32 	%rd711, %r190, 4;
	add.s64 	%rd712, %rd67, %rd711;
	st.global.u32 	[%rd712], %r48;
$L__BB14_64:
	shr.u32 	%r191, %r37, 19;
	cvt.u64.u32 	%rd713, %r191;
	and.b64  	%rd714, %rd713, 24;
	mov.u64 	%rd715, mask_array_64;
	add.s64 	%rd716, %rd715, %rd714;
	ld.const.u64 	%rd717, [%rd716];
	shl.b64 	%rd718, %rd130, 1;
	or.b64  	%rd135, %rd718, %rd717;
	shl.b64 	%rd719, %rd131, 1;
	or.b64  	%rd720, %rd719, %rd717;
	and.b64  	%rd721, %rd130, %rd135;
	shl.b64 	%rd722, %rd721, 1;
	and.b64  	%rd723, %rd722, %rd720;
	and.b64  	%rd136, %rd723, %rd130;
	shl.b64 	%rd724, %rd132, 1;
	or.b64  	%rd725, %rd724, %rd717;
	and.b64  	%rd726, %rd131, %rd136;
	shl.b64 	%rd727, %rd726, 1;
	and.b64  	%rd728, %rd727, %rd725;
	and.b64  	%rd137, %rd728, %rd131;
	shl.b64 	%rd729, %rd133, 1;
	or.b64  	%rd730, %rd729, %rd717;
	and.b64  	%rd731, %rd132, %rd137;
	shl.b64 	%rd732, %rd731, 1;
	and.b64  	%rd733, %rd732, %rd730;
	and.b64  	%rd138, %rd733, %rd132;
	shl.b64 	%rd734, %rd134, 1;
	or.b64  	%rd735, %rd734, %rd717;
	and.b64  	%rd736, %rd133, %rd138;
	shl.b64 	%rd737, %rd736, 1;
	and.b64  	%rd738, %rd737, %rd735;
	and.b64  	%rd139, %rd738, %rd133;
	and.b64  	%rd739, %rd66, %rd139;
	setp.ne.s64 	%p48, %rd739, 0;
	@%p48 bra 	$L__BB14_68;
	ld.volatile.global.u32 	%r192, [match_count];
	setp.ge.u32 	%p49, %r192, %r31;
	@%p49 bra 	$L__BB14_68;
	add.s32 	%r193, %r287, %r5;
	shl.b32 	%r194, %r193, 4;
	or.b32  	%r49, %r194, 11;
	setp.gt.u32 	%p50, %r49, %r32;
	@%p50 bra 	$L__BB14_68;
	atom.global.add.u32 	%r195, [match_count], 1;
	mul.wide.u32 	%rd740, %r195, 4;
	add.s64 	%rd741, %rd67, %rd740;
	st.global.u32 	[%rd741], %r49;
$L__BB14_68:
	shr.u32 	%r196, %r37, 21;
	cvt.u64.u32 	%rd742, %r196;
	and.b64  	%rd743, %rd742, 24;
	mov.u64 	%rd744, mask_array_64;
	add.s64 	%rd745, %rd744, %rd743;
	ld.const.u64 	%rd746, [%rd745];
	shl.b64 	%rd747, %rd135, 1;
	or.b64  	%rd140, %rd747, %rd746;
	shl.b64 	%rd748, %rd136, 1;
	or.b64  	%rd749, %rd748, %rd746;
	and.b64  	%rd750, %rd135, %rd140;
	shl.b64 	%rd751, %rd750, 1;
	and.b64  	%rd752, %rd751, %rd749;
	and.b64  	%rd141, %rd752, %rd135;
	shl.b64 	%rd753, %rd137, 1;
	or.b64  	%rd754, %rd753, %rd746;
	and.b64  	%rd755, %rd136, %rd141;
	shl.b64 	%rd756, %rd755, 1;
	and.b64  	%rd757, %rd756, %rd754;
	and.b64  	%rd142, %rd757, %rd136;
	shl.b64 	%rd758, %rd138, 1;
	or.b64  	%rd759, %rd758, %rd746;
	and.b64  	%rd760, %rd137, %rd142;
	shl.b64 	%rd761, %rd760, 1;
	and.b64  	%rd762, %rd761, %rd759;
	and.b64  	%rd143, %rd762, %rd137;
	shl.b64 	%rd763, %rd139, 1;
	or.b64  	%rd764, %rd763, %rd746;
	and.b64  	%rd765, %rd138, %rd143;
	shl.b64 	%rd766, %rd765, 1;
	and.b64  	%rd767, %rd766, %rd764;
	and.b64  	%rd144, %rd767, %rd138;
	and.b64  	%rd768, %rd66, %rd144;
	setp.ne.s64 	%p51, %rd768, 0;
	@%p51 bra 	$L__BB14_72;
	ld.volatile.global.u32 	%r197, [match_count];
	setp.ge.u32 	%p52, %r197, %r31;
	@%p52 bra 	$L__BB14_72;
	add.s32 	%r198, %r287, %r5;
	shl.b32 	%r199, %r198, 4;
	or.b32  	%r50, %r199, 12;
	setp.gt.u32 	%p53, %r50, %r32;
	@%p53 bra 	$L__BB14_72;
	atom.global.add.u32 	%r200, [match_count], 1;
	mul.wide.u32 	%rd769, %r200, 4;
	add.s64 	%rd770, %rd67, %rd769;
	st.global.u32 	[%rd770], %r50;
$L__BB14_72:
	shr.u32 	%r201, %r37, 23;
	cvt.u64.u32 	%rd771, %r201;
	and.b64  	%rd772, %rd771, 24;
	mov.u64 	%rd773, mask_array_64;
	add.s64 	%rd774, %rd773, %rd772;
	ld.const.u64 	%rd775, [%rd774];
	shl.b64 	%rd776, %rd140, 1;
	or.b64  	%rd145, %rd776, %rd775;
	shl.b64 	%rd777, %rd141, 1;
	or.b64  	%rd778, %rd777, %rd775;
	and.b64  	%rd779, %rd140, %rd145;
	shl.b64 	%rd780, %rd779, 1;
	and.b64  	%rd781, %rd780, %rd778;
	and.b64  	%rd146, %rd781, %rd140;
	shl.b64 	%rd782, %rd142, 1;
	or.b64  	%rd783, %rd782, %rd775;
	and.b64  	%rd784, %rd141, %rd146;
	shl.b64 	%rd785, %rd784, 1;
	and.b64  	%rd786, %rd785, %rd783;
	and.b64  	%rd147, %rd786, %rd141;
	shl.b64 	%rd787, %rd143, 1;
	or.b64  	%rd788, %rd787, %rd775;
	and.b64  	%rd789, %rd142, %rd147;
	shl.b64 	%rd790, %rd789, 1;
	and.b64  	%rd791, %rd790, %rd788;
	and.b64  	%rd148, %rd791, %rd142;
	shl.b64 	%rd792, %rd144, 1;
	or.b64  	%rd793, %rd792, %rd775;
	and.b64  	%rd794, %rd143, %rd148;
	shl.b64 	%rd795, %rd794, 1;
	and.b64  	%rd796, %rd795, %rd793;
	and.b64  	%rd149, %rd796, %rd143;
	and.b64  	%rd797, %rd66, %rd149;
	setp.ne.s64 	%p54, %rd797, 0;
	@%p54 bra 	$L__BB14_76;
	ld.volatile.global.u32 	%r202, [match_count];
	setp.ge.u32 	%p55, %r202, %r31;
	@%p55 bra 	$L__BB14_76;
	add.s32 	%r203, %r287, %r5;
	shl.b32 	%r204, %r203, 4;
	or.b32  	%r51, %r204, 13;
	setp.gt.u32 	%p56, %r51, %r32;
	@%p56 bra 	$L__BB14_76;
	atom.global.add.u32 	%r205, [match_count], 1;
	mul.wide.u32 	%rd798, %r205, 4;
	add.s64 	%rd799, %rd67, %rd798;
	st.global.u32 	[%rd799], %r51;
$L__BB14_76:
	shr.u32 	%r206, %r37, 25;
	cvt.u64.u32 	%rd800, %r206;
	and.b64  	%rd801, %rd800, 24;
	mov.u64 	%rd802, mask_array_64;
	add.s64 	%rd803, %rd802, %rd801;
	ld.const.u64 	%rd804, [%rd803];
	shl.b64 	%rd805, %rd145, 1;
	or.b64  	%rd150, %rd805, %rd804;
	shl.b64 	%rd806, %rd146, 1;
	or.b64  	%rd807, %rd806, %rd804;
	and.b64  	%rd808, %rd145, %rd150;
	shl.b64 	%rd809, %rd808, 1;
	and.b64  	%rd810, %rd809, %rd807;
	and.b64  	%rd151, %rd810, %rd145;
	shl.b64 	%rd811, %rd147, 1;
	or.b64  	%rd812, %rd811, %rd804;
	and.b64  	%rd813, %rd146, %rd151;
	shl.b64 	%rd814, %rd813, 1;
	and.b64  	%rd815, %rd814, %rd812;
	and.b64  	%rd152, %rd815, %rd146;
	shl.b64 	%rd816, %rd148, 1;
	or.b64  	%rd817, %rd816, %rd804;
	and.b64  	%rd818, %rd147, %rd152;
	shl.b64 	%rd819, %rd818, 1;
	and.b64  	%rd820, %rd819, %rd817;
	and.b64  	%rd153, %rd820, %rd147;
	shl.b64 	%rd821, %rd149, 1;
	or.b64  	%rd822, %rd821, %rd804;
	and.b64  	%rd823, %rd148, %rd153;
	shl.b64 	%rd824, %rd823, 1;
	and.b64  	%rd825, %rd824, %rd822;
	and.b64  	%rd154, %rd825, %rd148;
	and.b64  	%rd826, %rd66, %rd154;
	setp.ne.s64 	%p57, %rd826, 0;
	@%p57 bra 	$L__BB14_80;
	ld.volatile.global.u32 	%r207, [match_count];
	setp.ge.u32 	%p58, %r207, %r31;
	@%p58 bra 	$L__BB14_80;
	add.s32 	%r208, %r287, %r5;
	shl.b32 	%r209, %r208, 4;
	or.b32  	%r52, %r209, 14;
	setp.gt.u32 	%p59, %r52, %r32;
	@%p59 bra 	$L__BB14_80;
	atom.global.add.u32 	%r210, [match_count], 1;
	mul.wide.u32 	%rd827, %r210, 4;
	add.s64 	%rd828, %rd67, %rd827;
	st.global.u32 	[%rd828], %r52;
$L__BB14_80:
	shr.u32 	%r211, %r37, 30;
	mul.wide.u32 	%rd829, %r211, 8;
	mov.u64 	%rd830, mask_array_64;
	add.s64 	%rd831, %rd830, %rd829;
	ld.const.u64 	%rd832, [%rd831];
	shl.b64 	%rd833, %rd150, 1;
	or.b64  	%rd1053, %rd833, %rd832;
	shl.b64 	%rd834, %rd151, 1;
	or.b64  	%rd835, %rd834, %rd832;
	and.b64  	%rd836, %rd150, %rd1053;
	shl.b64 	%rd837, %rd836, 1;
	and.b64  	%rd838, %rd837, %rd835;
	and.b64  	%rd1052, %rd838, %rd150;
	shl.b64 	%rd839, %rd152, 1;
	or.b64  	%rd840, %rd839, %rd832;
	and.b64  	%rd841, %rd151, %rd1052;
	shl.b64 	%rd842, %rd841, 1;
	and.b64  	%rd843, %rd842, %rd840;
	and.b64  	%rd1051, %rd843, %rd151;
	shl.b64 	%rd844, %rd153, 1;
	or.b64  	%rd845, %rd844, %rd832;
	and.b64  	%rd846, %rd152, %rd1051;
	shl.b64 	%rd847, %rd846, 1;
	and.b64  	%rd848, %rd847, %rd845;
	and.b64  	%rd1050, %rd848, %rd152;
	shl.b64 	%rd849, %rd154, 1;
	or.b64  	%rd850, %rd849, %rd832;
	and.b64  	%rd851, %rd153, %rd1050;
	shl.b64 	%rd852, %rd851, 1;
	and.b64  	%rd853, %rd852, %rd850;
	and.b64  	%rd1049, %rd853, %rd153;
	and.b64  	%rd854, %rd66, %rd1049;
	setp.ne.s64 	%p60, %rd854, 0;
	@%p60 bra 	$L__BB14_84;
	ld.volatile.global.u32 	%r212, [match_count];
	setp.ge.u32 	%p61, %r212, %r31;
	@%p61 bra 	$L__BB14_84;
	add.s32 	%r213, %r287, %r5;
	shl.b32 	%r214, %r213, 4;
	or.b32  	%r53, %r214, 15;
	setp.gt.u32 	%p62, %r53, %r32;
	@%p62 bra 	$L__BB14_84;
	atom.global.add.u32 	%r215, [match_count], 1;
	mul.wide.u32 	%rd855, %r215, 4;
	add.s64 	%rd856, %rd67, %rd855;
	st.global.u32 	[%rd856], %r53;
$L__BB14_84:
	add.s32 	%r287, %r287, 1;
	setp.eq.s32 	%p63, %r287, 256;
	@%p63 bra 	$L__BB14_85;
	bra.uni 	$L__BB14_20;
$L__BB14_85:
	setp.eq.s32 	%p64, %r6, 1;
	mov.b32 	%r293, 0;
	@%p64 bra 	$L__BB14_101;
	mov.u32 	%r218, %ntid.x;
	add.s32 	%r33, %r218, -1;
	ld.const.u64 	%rd73, [test_bit_64];
	ld.const.u32 	%r34, [max_match_count];
	ld.const.u32 	%r35, [character_count];
	ld.const.u64 	%rd857, [match];
	cvta.to.global.u64 	%rd74, %rd857;
	mov.b32 	%r288, 0;
	ld.const.u32 	%r243, [overlapping_scodon_count];
	add.s32 	%r293, %r243, -1;
$L__BB14_87:
	setp.ne.s32 	%p65, %r3, %r33;
	@%p65 bra 	$L__BB14_89;
	shl.b32 	%r224, %r288, 7;
	add.s32 	%r225, %r2, %r224;
	add.s32 	%r226, %r225, 32768;
	mul.wide.u32 	%rd858, %r226, 4;
	add.s64 	%rd859, %rd23, %rd858;
	ld.global.u32 	%r289, [%rd859];
	bra.uni 	$L__BB14_90;
$L__BB14_89:
	shl.b32 	%r219, %r3, 2;
	mov.u32 	%r220, scodon_header;
	add.s32 	%r221, %r220, %r219;
	shl.b32 	%r222, %r288, 9;
	add.s32 	%r223, %r221, %r222;
	ld.shared.u32 	%r289, [%r223+4];
$L__BB14_90:
	shl.b32 	%r229, %r288, 4;
	shl.b32 	%r230, %r1, 19;
	shl.b32 	%r231, %r3, 12;
	add.s32 	%r232, %r230, %r231;
	add.s32 	%r233, %r232, %r229;
	add.s32 	%r291, %r233, 4096;
	mov.b32 	%r292, 4096;
	mov.b32 	%r290, 0;
$L__BB14_91:
	shr.u32 	%r234, %r289, %r290;
	shl.b32 	%r235, %r234, 3;
	cvt.u64.u32 	%rd860, %r235;
	and.b64  	%rd861, %rd860, 24;
	mov.u64 	%rd862, mask_array_64;
	add.s64 	%rd863, %rd862, %rd861;
	ld.const.u64 	%rd864, [%rd863];
	shl.b64 	%rd865, %rd1053, 1;
	or.b64  	%rd170, %rd865, %rd864;
	shl.b64 	%rd866, %rd1052, 1;
	or.b64  	%rd867, %rd866, %rd864;
	and.b64  	%rd868, %rd1053, %rd170;
	shl.b64 	%rd869, %rd868, 1;
	and.b64  	%rd870, %rd869, %rd867;
	and.b64  	%rd171, %rd870, %rd1053;
	shl.b64 	%rd871, %rd1051, 1;
	or.b64  	%rd872, %rd871, %rd864;
	and.b64  	%rd873, %rd1052, %rd171;
	shl.b64 	%rd874, %rd873, 1;
	and.b64  	%rd875, %rd874, %rd872;
	and.b64  	%rd172, %rd875, %rd1052;
	shl.b64 	%rd876, %rd1050, 1;
	or.b64  	%rd877, %rd876, %rd864;
	and.b64  	%rd878, %rd1051, %rd172;
	shl.b64 	%rd879, %rd878, 1;
	and.b64  	%rd880, %rd879, %rd877;
	and.b64  	%rd173, %rd880, %rd1051;
	shl.b64 	%rd881, %rd1049, 1;
	or.b64  	%rd882, %rd881, %rd864;
	and.b64  	%rd883, %rd1050, %rd173;
	shl.b64 	%rd884, %rd883, 1;
	and.b64  	%rd885, %rd884, %rd882;
	and.b64  	%rd174, %rd885, %rd1050;
	and.b64  	%rd886, %rd73, %rd174;
	setp.ne.s64 	%p66, %rd886, 0;
	@%p66 bra 	$L__BB14_95;
	ld.volatile.global.u32 	%r236, [match_count];
	setp.ge.u32 	%p67, %r236, %r34;
	@%p67 bra 	$L__BB14_95;
	setp.gt.u32 	%p68, %r291, %r35;
	@%p68 bra 	$L__BB14_95;
	atom.global.add.u32 	%r237, [match_count], 1;
	mul.wide.u32 	%rd887, %r237, 4;
	add.s64 	%rd888, %rd74, %rd887;
	st.global.u32 	[%rd888], %r291;
$L__BB14_95:
	add.s32 	%r238, %r290, 2;
	shr.u32 	%r239, %r289, %r238;
	shl.b32 	%r240, %r239, 3;
	cvt.u64.u32 	%rd889, %r240;
	and.b64  	%rd890, %rd889, 24;
	mov.u64 	%rd891, mask_array_64;
	add.s64 	%rd892, %rd891, %rd890;
	ld.const.u64 	%rd893, [%rd892];
	shl.b64 	%rd894, %rd170, 1;
	or.b64  	%rd1053, %rd894, %rd893;
	shl.b64 	%rd895, %rd171, 1;
	or.b64  	%rd896, %rd895, %rd893;
	and.b64  	%rd897, %rd170, %rd1053;
	shl.b64 	%rd898, %rd897, 1;
	and.b64  	%rd899, %rd898, %rd896;
	and.b64  	%rd1052, %rd899, %rd170;
	shl.b64 	%rd900, %rd172, 1;
	or.b64  	%rd901, %rd900, %rd893;
	and.b64  	%rd902, %rd171, %rd1052;
	shl.b64 	%rd903, %rd902, 1;
	and.b64  	%rd904, %rd903, %rd901;
	and.b64  	%rd1051, %rd904, %rd171;
	shl.b64 	%rd905, %rd173, 1;
	or.b64  	%rd906, %rd905, %rd893;
	and.b64  	%rd907, %rd172, %rd1051;
	shl.b64 	%rd908, %rd907, 1;
	and.b64  	%rd909, %rd908, %rd906;
	and.b64  	%rd1050, %rd909, %rd172;
	shl.b64 	%rd910, %rd174, 1;
	or.b64  	%rd911, %rd910, %rd893;
	and.b64  	%rd912, %rd173, %rd1050;
	shl.b64 	%rd913, %rd912, 1;
	and.b64  	%rd914, %rd913, %rd911;
	and.b64  	%rd1049, %rd914, %rd173;
	and.b64  	%rd915, %rd73, %rd1049;
	setp.ne.s64 	%p69, %rd915, 0;
	@%p69 bra 	$L__BB14_99;
	ld.volatile.global.u32 	%r241, [match_count];
	setp.ge.u32 	%p70, %r241, %r34;
	@%p70 bra 	$L__BB14_99;
	add.s32 	%r63, %r291, 1;
	setp.gt.u32 	%p71, %r63, %r35;
	@%p71 bra 	$L__BB14_99;
	atom.global.add.u32 	%r242, [match_count], 1;
	mul.wide.u32 	%rd916, %r242, 4;
	add.s64 	%rd917, %rd74, %rd916;
	st.global.u32 	[%rd917], %r63;
$L__BB14_99:
	add.s32 	%r292, %r292, 2;
	add.s32 	%r291, %r291, 2;
	add.s32 	%r290, %r290, 4;
	setp.ne.s32 	%p72, %r292, 4112;
	@%p72 bra 	$L__BB14_91;
	add.s32 	%r288, %r288, 1;
	setp.ne.s32 	%p73, %r288, %r293;
	@%p73 bra 	$L__BB14_87;
$L__BB14_101:
	mov.u32 	%r244, %ntid.x;
	add.s32 	%r245, %r244, -1;
	setp.ne.s32 	%p74, %r3, %r245;
	@%p74 bra 	$L__BB14_103;
	shl.b32 	%r251, %r293, 7;
	add.s32 	%r252, %r2, %r251;
	add.s32 	%r253, %r252, 32768;
	mul.wide.u32 	%rd918, %r253, 4;
	add.s64 	%rd919, %rd23, %rd918;
	ld.global.u32 	%r294, [%rd919];
	bra.uni 	$L__BB14_104;
$L__BB14_103:
	shl.b32 	%r246, %r293, 9;
	mov.u32 	%r247, scodon_header;
	add.s32 	%r248, %r247, %r246;
	shl.b32 	%r249, %r3, 2;
	add.s32 	%r250, %r248, %r249;
	ld.shared.u32 	%r294, [%r250+4];
$L__BB14_104:
	setp.eq.s32 	%p75, %r16, %r17;
	@%p75 bra 	$L__BB14_121;
	ld.const.u64 	%rd185, [test_bit_64];
	ld.const.u32 	%r73, [max_match_count];
	add.s32 	%r255, %r5, %r293;
	add.s32 	%r74, %r255, 256;
	ld.const.u32 	%r75, [character_count];
	ld.const.u64 	%rd920, [match];
	cvta.to.global.u64 	%rd186, %rd920;
	sub.s32 	%r256, %r16, %r17;
	max.u32 	%r76, %r256, 1;
	setp.lt.u32 	%p76, %r256, 2;
	mov.b32 	%r298, 0;
	@%p76 bra 	$L__BB14_116;
	and.b32  	%r298, %r76, -2;
	neg.s32 	%r297, %r298;
	shl.b32 	%r258, %r1, 19;
	shl.b32 	%r259, %r3, 12;
	add.s32 	%r260, %r258, %r259;
	shl.b32 	%r261, %r293, 4;
	add.s32 	%r262, %r260, %r261;
	add.s32 	%r296, %r262, 4096;
	mov.b32 	%r295, 0;
	mov.u64 	%rd923, mask_array_64;
$L__BB14_107:
	shr.u32 	%r263, %r294, %r295;
	shl.b32 	%r264, %r263, 3;
	cvt.u64.u32 	%rd921, %r264;
	and.b64  	%rd922, %rd921, 24;
	add.s64 	%rd924, %rd923, %rd922;
	ld.const.u64 	%rd925, [%rd924];
	shl.b64 	%rd926, %rd1053, 1;
	or.b64  	%rd192, %rd926, %rd925;
	shl.b64 	%rd927, %rd1052, 1;
	or.b64  	%rd928, %rd927, %rd925;
	and.b64  	%rd929, %rd1053, %rd192;
	shl.b64 	%rd930, %rd929, 1;
	and.b64  	%rd931, %rd930, %rd928;
	and.b64  	%rd193, %rd931, %rd1053;
	shl.b64 	%rd932, %rd1051, 1;
	or.b64  	%rd933, %rd932, %rd925;
	and.b64  	%rd934, %rd1052, %rd193;
	shl.b64 	%rd935, %rd934, 1;
	and.b64  	%rd936, %rd935, %rd933;
	and.b64  	%rd194, %rd936, %rd1052;
	shl.b64 	%rd937, %rd1050, 1;
	or.b64  	%rd938, %rd937, %rd925;
	and.b64  	%rd939, %rd1051, %rd194;
	shl.b64 	%rd940, %rd939, 1;
	and.b64  	%rd941, %rd940, %rd938;
	and.b64  	%rd195, %rd941, %rd1051;
	shl.b64 	%rd942, %rd1049, 1;
	or.b64  	%rd943, %rd942, %rd925;
	and.b64  	%rd944, %rd1050, %rd195;
	shl.b64 	%rd945, %rd944, 1;
	and.b64  	%rd946, %rd945, %rd943;
	and.b64  	%rd196, %rd946, %rd1050;
	and.b64  	%rd947, %rd185, %rd196;
	setp.ne.s64 	%p77, %rd947, 0;
	@%p77 bra 	$L__BB14_111;
	ld.volatile.global.u32 	%r265, [match_count];
	setp.ge.u32 	%p78, %r265, %r73;
	@%p78 bra 	$L__BB14_111;
	setp.gt.u32 	%p79, %r296, %r75;
	@%p79 bra 	$L__BB14_111;
	atom.global.add.u32 	%r266, [match_count], 1;
	mul.wide.u32 	%rd948, %r266, 4;
	add.s64 	%rd949, %rd186, %rd948;
	st.global.u32 	[%rd949], %r296;
$L__BB14_111:
	add.s32 	%r267, %r295, 2;
	shr.u32 	%r268, %r294, %r267;
	shl.b32 	%r269, %r268, 3;
	cvt.u64.u32 	%rd950, %r269;
	and.b64  	%rd951, %rd950, 24;
	mov.u64 	%rd952, mask_array_64;
	add.s64 	%rd953, %rd952, %rd951;
	ld.const.u64 	%rd954, [%rd953];
	shl.b64 	%rd955, %rd192, 1;
	or.b64  	%rd1053, %rd955, %rd954;
	shl.b64 	%rd956, %rd193, 1;
	or.b64  	%rd957, %rd956, %rd954;
	and.b64  	%rd958, %rd192, %rd1053;
	shl.b64 	%rd959, %rd958, 1;
	and.b64  	%rd960, %rd959, %rd957;
	and.b64  	%rd1052, %rd960, %rd192;
	shl.b64 	%rd961, %rd194, 1;
	or.b64  	%rd962, %rd961, %rd954;
	and.b64  	%rd963, %rd193, %rd1052;
	shl.b64 	%rd964, %rd963, 1;
	and.b64  	%rd965, %rd964, %rd962;
	and.b64  	%rd1051, %rd965, %rd193;
	shl.b64 	%rd966, %rd195, 1;
	or.b64  	%rd967, %rd966, %rd954;
	and.b64  	%rd968, %rd194, %rd1051;
	shl.b64 	%rd969, %rd968, 1;
	and.b64  	%rd970, %rd969, %rd967;
	and.b64  	%rd1050, %rd970, %rd194;
	shl.b64 	%rd971, %rd196, 1;
	or.b64  	%rd972, %rd971, %rd954;
	and.b64  	%rd973, %rd195, %rd1050;
	shl.b64 	%rd974, %rd973, 1;
	and.b64  	%rd975, %rd974, %rd972;
	and.b64  	%rd1049, %rd975, %rd195;
	and.b64  	%rd976, %rd185, %rd1049;
	setp.ne.s64 	%p80, %rd976, 0;
	@%p80 bra 	$L__BB14_115;
	ld.volatile.global.u32 	%r270, [match_count];
	setp.ge.u32 	%p81, %r270, %r73;
	@%p81 bra 	$L__BB14_115;
	add.s32 	%r83, %r296, 1;
	setp.gt.u32 	%p82, %r83, %r75;
	@%p82 bra 	$L__BB14_115;
	atom.global.add.u32 	%r271, [match_count], 1;
	mul.wide.u32 	%rd977, %r271, 4;
	add.s64 	%rd978, %rd186, %rd977;
	st.global.u32 	[%rd978], %r83;
$L__BB14_115:
	add.s32 	%r297, %r297, 2;
	add.s32 	%r296, %r296, 2;
	add.s32 	%r295, %r295, 4;
	setp.ne.s32 	%p83, %r297, 0;
	@%p83 bra 	$L__BB14_107;
$L__BB14_116:
	and.b32  	%r272, %r76, 1;
	setp.eq.b32 	%p84, %r272, 1;
	not.pred 	%p85, %p84;
	@%p85 bra 	$L__BB14_121;
	shl.b32 	%r273, %r298, 1;
	shr.u32 	%r274, %r294, %r273;
	shl.b32 	%r275, %r274, 3;
	cvt.u64.u32 	%rd979, %r275;
	and.b64  	%rd980, %rd979, 24;
	mov.u64 	%rd981, mask_array_64;
	add.s64 	%rd982, %rd981, %rd980;
	ld.const.u64 	%rd983, [%rd982];
	shl.b64 	%rd984, %rd1053, 1;
	or.b64  	%rd985, %rd984, %rd983;
	shl.b64 	%rd986, %rd1052, 1;
	or.b64  	%rd987, %rd986, %rd983;
	and.b64  	%rd988, %rd1053, %rd985;
	shl.b64 	%rd989, %rd988, 1;
	and.b64  	%rd990, %rd989, %rd987;
	and.b64  	%rd991, %rd990, %rd1053;
	shl.b64 	%rd992, %rd1051, 1;
	or.b64  	%rd993, %rd992, %rd983;
	and.b64  	%rd994, %rd1052, %rd991;
	shl.b64 	%rd995, %rd994, 1;
	and.b64  	%rd996, %rd995, %rd993;
	and.b64  	%rd997, %rd996, %rd1052;
	shl.b64 	%rd998, %rd1050, 1;
	or.b64  	%rd999, %rd998, %rd983;
	and.b64  	%rd1000, %rd1051, %rd997;
	shl.b64 	%rd1001, %rd1000, 1;
	and.b64  	%rd1002, %rd1001, %rd999;
	and.b64  	%rd1003, %rd1002, %rd1051;
	shl.b64 	%rd1004, %rd1049, 1;
	or.b64  	%rd1005, %rd1004, %rd983;
	and.b64  	%rd1006, %rd1050, %rd1003;
	shl.b64 	%rd1007, %rd1006, 1;
	and.b64  	%rd1008, %rd1007, %rd1005;
	and.b64  	%rd1009, %rd1008, %rd1050;
	and.b64  	%rd1010, %rd185, %rd1009;
	setp.ne.s64 	%p86, %rd1010, 0;
	@%p86 bra 	$L__BB14_121;
	ld.volatile.global.u32 	%r276, [match_count];
	setp.ge.u32 	%p87, %r276, %r73;
	@%p87 bra 	$L__BB14_121;
	shl.b32 	%r277, %r74, 4;
	add.s32 	%r88, %r298, %r277;
	setp.gt.u32 	%p88, %r88, %r75;
	@%p88 bra 	$L__BB14_121;
	atom.global.add.u32 	%r278, [match_count], 1;
	mul.wide.u32 	%rd1011, %r278, 4;
	add.s64 	%rd1012, %rd186, %rd1011;
	st.global.u32 	[%rd1012], %r88;
$L__BB14_121:
	ret;

}
	// .globl	_Z13agrepKernel64ILj5EEvv
.visible .entry _Z13agrepKernel64ILj5EEvv()
{
	.reg .pred 	%p<89>;
	.reg .b32 	%r<300>;
	.reg .b64 	%rd<1277>;

	mov.u32 	%r1, %ctaid.x;
	shl.b32 	%r2, %r1, 15;
	mov.u32 	%r3, %tid.x;
	or.b32  	%r4, %r2, %r3;
	mad.lo.s32 	%r5, %r3, 255, %r4;
	ld.const.u32 	%r6, [overlapping_scodon_count];
	setp.eq.s32 	%p1, %r6, 1;
	mov.b32 	%r282, 0;
	mov.b64 	%rd1234, -1;
	mov.b64 	%rd1233, -2;
	mov.b64 	%rd1232, -4;
	mov.b64 	%rd1231, -8;
	mov.b64 	%rd1230, -16;
	mov.b64 	%rd1229, -32;
	ld.const.u64 	%rd1, [scodon];
	@%p1 bra 	$L__BB15_5;
	cvta.to.global.u64 	%rd2, %rd1;
	add.s32 	%r282, %r6, -1;
	mov.b32 	%r280, 0;
	mov.b64 	%rd1234, -1;
	mov.b64 	%rd1233, -2;
	mov.b64 	%rd1232, -4;
	mov.b64 	%rd1231, -8;
	mov.b64 	%rd1230, -16;
	mov.b64 	%rd1229, -32;
$L__BB15_2:
	shl.b32 	%r88, %r280, 7;
	add.s32 	%r89, %r88, %r4;
	mul.wide.u32 	%rd257, %r89, 4;
	add.s64 	%rd258, %rd2, %rd257;
	ld.global.u32 	%r9, [%rd258];
	mov.b32 	%r281, 0;
$L__BB15_3:
	shl.b32 	%r90, %r281, 1;
	shr.u32 	%r91, %r9, %r90;
	shl.b32 	%r92, %r91, 3;
	cvt.u64.u32 	%rd259, %r92;
	and.b64  	%rd260, %rd259, 24;
	mov.u64 	%rd261, mask_array_64;
	add.s64 	%rd262, %rd261, %rd260;
	ld.const.u64 	%rd263, [%rd262];
	shl.b64 	%rd264, %rd1234, 1;
	or.b64  	%rd265, %rd264, %rd263;
	shl.b64 	%rd266, %rd1233, 1;
	or.b64  	%rd267, %rd266, %rd263;
	and.b64  	%rd268, %rd1234, %rd265;
	shl.b64 	%rd269, %rd268, 1;
	and.b64  	%rd270, %rd269, %rd267;
	and.b64  	%rd271, %rd270, %rd1234;
	shl.b64 	%rd272, %rd1232, 1;
	or.b64  	%rd273, %rd272, %rd263;
	and.b64  	%rd274, %rd1233, %rd271;
	shl.b64 	%rd275, %rd274, 1;
	and.b64  	%rd276, %rd275, %rd273;
	and.b64  	%rd277, %rd276, %rd1233;
	shl.b64 	%rd278, %rd1231, 1;
	or.b64  	%rd279, %rd278, %rd263;
	and.b64  	%rd280, %rd1232, %rd277;
	shl.b64 	%rd281, %rd280, 1;
	and.b64  	%rd282, %rd281, %rd279;
	and.b64  	%rd283, %rd282, %rd1232;
	shl.b64 	%rd284, %rd1230, 1;
	or.b64  	%rd285, %rd284, %rd263;
	and.b64  	%rd286, %rd1231, %rd283;
	shl.b64 	%rd287, %rd286, 1;
	and.b64  	%rd288, %rd287, %rd285;
	and.b64  	%rd289, %rd288, %rd1231;
	shl.b64 	%rd290, %rd1229, 1;
	or.b64  	%rd291, %rd290, %rd263;
	and.b64  	%rd292, %rd1230, %rd289;
	shl.b64 	%rd293, %rd292, 1;
	and.b64  	%rd294, %rd293, %rd291;
	and.b64  	%rd295, %rd294, %rd1230;
	add.s32 	%r93, %r90, 2;
	shr.u32 	%r94, %r9, %r93;
	shl.b32 	%r95, %r94, 3;
	cvt.u64.u32 	%rd296, %r95;
	and.b64  	%rd297, %rd296, 24;
	add.s64 	%rd298, %rd261, %rd297;
	ld.const.u64 	%rd299, [%rd298];
	shl.b64 	%rd300, %rd265, 1;
	or.b64  	%rd1234, %rd300, %rd299;
	shl.b64 	%rd301, %rd271, 1;
	or.b64  	%rd302, %rd301, %rd299;
	and.b64  	%rd303, %rd265, %rd1234;
	shl.b64 	%rd304, %rd303, 1;
	and.b64  	%rd305, %rd304, %rd302;
	and.b64  	%rd1233, %rd305, %rd265;
	shl.b64 	%rd306, %rd277, 1;
	or.b64  	%rd307, %rd306, %rd299;
	and.b64  	%rd308, %rd271, %rd1233;
	shl.b64 	%rd309, %rd308, 1;
	and.b64  	%rd310, %rd309, %rd307;
	and.b64  	%rd1232, %rd310, %rd271;
	shl.b64 	%rd311, %rd283, 1;
	or.b64  	%rd312, %rd311, %rd299;
	and.b64  	%rd313, %rd277, %rd1232;
	shl.b64 	%rd314, %rd313, 1;
	and.b64  	%rd315, %rd314, %rd312;
	and.b64  	%rd1231, %rd315, %rd277;
	shl.b64 	%rd316, %rd289, 1;
	or.b64  	%rd317, %rd316, %rd299;
	and.b64  	%rd318, %rd283, %rd1231;
	shl.b64 	%rd319, %rd318, 1;
	and.b64  	%rd320, %rd319, %rd317;
	and.b64  	%rd1230, %rd320, %rd283;
	shl.b64 	%rd321, %rd295, 1;
	or.b64  	%rd322, %rd321, %rd299;
	and.b64  	%rd323, %rd289, %rd1230;
	shl.b64 	%rd324, %rd323, 1;
	and.b64  	%rd325, %rd324, %rd322;
	and.b64  	%rd1229, %rd325, %rd289;
	sub.s32 	%r281, %r93, %r281;
	setp.ne.s32 	%p2, %r281, 16;
	@%p2 bra 	$L__BB15_3;
	shl.b32 	%r96, %r3, 2;
	mov.u32 	%r97, scodon_header;
	add.s32 	%r98, %r97, %r96;
	shl.b32 	%r99, %r280, 9;
	add.s32 	%r100, %r98, %r99;
	st.shared.u32 	[%r100], %r9;
	add.s32 	%r280, %r280, 1;
	setp.ne.s32 	%p3, %r280, %r282;
	@%p3 bra 	$L__BB15_2;
$L__BB15_5:
	cvta.to.global.u64 	%rd27, %rd1;
	shl.b32 	%r102, %r282, 7;
	add.s32 	%r103, %r102, %r4;
	mul.wide.u32 	%rd326, %r103, 4;
	add.s64 	%rd327, %rd27, %rd326;
	ld.global.u32 	%r14, [%rd327];
	ld.const.u32 	%r104, [overlapping_character_count];
	add.s32 	%r15, %r104, 16;
	shl.b32 	%r16, %r6, 4;
	setp.eq.s32 	%p4, %r15, %r16;
	mov.b32 	%r285, 0;
	@%p4 bra 	$L__BB15_11;
	sub.s32 	%r107, %r15, %r16;
	max.u32 	%r17, %r107, 1;
	setp.lt.u32 	%p5, %r107, 2;
	mov.b32 	%r285, 0;
	@%p5 bra 	$L__BB15_9;
	and.b32  	%r285, %r17, -2;
	mov.b32 	%r286, 0;
	mov.u64 	%rd331, mask_array_64;
$L__BB15_8:
	shl.b32 	%r109, %r286, 1;
	shr.u32 	%r110, %r14, %r109;
	shl.b32 	%r111, %r110, 3;
	cvt.u64.u32 	%rd329, %r111;
	and.b64  	%rd330, %rd329, 24;
	add.s64 	%rd332, %rd331, %rd330;
	ld.const.u64 	%rd333, [%rd332];
	shl.b64 	%rd334, %rd1234, 1;
	or.b64  	%rd335, %rd334, %rd333;
	shl.b64 	%rd336, %rd1233, 1;
	or.b64  	%rd337, %rd336, %rd333;
	and.b64  	%rd338, %rd1234, %rd335;
	shl.b64 	%rd339, %rd338, 1;
	and.b64  	%rd340, %rd339, %rd337;
	and.b64  	%rd341, %rd340, %rd1234;
	shl.b64 	%rd342, %rd1232, 1;
	or.b64  	%rd343, %rd342, %rd333;
	and.b64  	%rd344, %rd1233, %rd341;
	shl.b64 	%rd345, %rd344, 1;
	and.b64  	%rd346, %rd345, %rd343;
	and.b64  	%rd347, %rd346, %rd1233;
	shl.b64 	%rd348, %rd1231, 1;
	or.b64  	%rd349, %rd348, %rd333;
	and.b64  	%rd350, %rd1232, %rd347;
	shl.b64 	%rd351, %rd350, 1;
	and.b64  	%rd352, %rd351, %rd349;
	and.b64  	%rd353, %rd352, %rd1232;
	shl.b64 	%rd354, %rd1230, 1;
	or.b64  	%rd355, %rd354, %rd333;
	and.b64  	%rd356, %rd1231, %rd353;
	shl.b64 	%rd357, %rd356, 1;
	and.b64  	%rd358, %rd357, %rd355;
	and.b64  	%rd359, %rd358, %rd1231;
	shl.b64 	%rd360, %rd1229, 1;
	or.b64  	%rd361, %rd360, %rd333;
	and.b64  	%rd362, %rd1230, %rd359;
	shl.b64 	%rd363, %rd362, 1;
	and.b64  	%rd364, %rd363, %rd361;
	and.b64  	%rd365, %rd364, %rd1230;
	add.s32 	%r112, %r109, 2;
	shr.u32 	%r113, %r14, %r112;
	shl.b32 	%r114, %r113, 3;
	cvt.u64.u32 	%rd366, %r114;
	and.b64  	%rd367, %rd366, 24;
	add.s64 	%rd368, %rd331, %rd367;
	ld.const.u64 	%rd369, [%rd368];
	shl.b64 	%rd370, %rd335, 1;
	or.b64  	%rd1234, %rd370, %rd369;
	shl.b64 	%rd371, %rd341, 1;
	or.b64  	%rd372, %rd371, %rd369;
	and.b64  	%rd373, %rd335, %rd1234;
	shl.b64 	%rd374, %rd373, 1;
	and.b64  	%rd375, %rd374, %rd372;
	and.b64  	%rd1233, %rd375, %rd335;
	shl.b64 	%rd376, %rd347, 1;
	or.b64  	%rd377, %rd376, %rd369;
	and.b64  	%rd378, %rd341, %rd1233;
	shl.b64 	%rd379, %rd378, 1;
	and.b64  	%rd380, %rd379, %rd377;
	and.b64  	%rd1232, %rd380, %rd341;
	shl.b64 	%rd381, %rd353, 1;
	or.b64  	%rd382, %rd381, %rd369;
	and.b64  	%rd383, %rd347, %rd1232;
	shl.b64 	%rd384, %rd383, 1;
	and.b64  	%rd385, %rd384, %rd382;
	and.b64  	%rd1231, %rd385, %rd347;
	shl.b64 	%rd386, %rd359, 1;
	or.b64  	%rd387, %rd386, %rd369;
	and.b64  	%rd388, %rd353, %rd1231;
	shl.b64 	%rd389, %rd388, 1;
	and.b64  	%rd390, %rd389, %rd387;
	and.b64  	%rd1230, %rd390, %rd353;
	shl.b64 	%rd391, %rd365, 1;
	or.b64  	%rd392, %rd391, %rd369;
	and.b64  	%rd393, %rd359, %rd1230;
	shl.b64 	%rd394, %rd393, 1;
	and.b64  	%rd395, %rd394, %rd392;
	and.b64  	%rd1229, %rd395, %rd359;
	sub.s32 	%r286, %r112, %r286;
	setp.eq.s32 	%p6, %r286, %r285;
	@%p6 bra 	$L__BB15_9;
	bra.uni 	$L__BB15_8;
$L__BB15_9:
	and.b32  	%r115, %r17, 1;
	setp.eq.b32 	%p7, %r115, 1;
	not.pred 	%p8, %p7;
	@%p8 bra 	$L__BB15_11;
	shl.b32 	%r116, %r285, 1;
	shr.u32 	%r117, %r14, %r116;
	shl.b32 	%r118, %r117, 3;
	cvt.u64.u32 	%rd396, %r118;
	and.b64  	%rd397, %rd396, 24;
	mov.u64 	%rd398, mask_array_64;
	add.s64 	%rd399, %rd398, %rd397;
	ld.const.u64 	%rd400, [%rd399];
	shl.b64 	%rd401, %rd1234, 1;
	or.b64  	%rd35, %rd401, %rd400;
	shl.b64 	%rd402, %rd1233, 1;
	or.b64  	%rd403, %rd402, %rd400;
	and.b64  	%rd404, %rd1234, %rd35;
	shl.b64 	%rd405, %rd404, 1;
	and.b64  	%rd406, %rd405, %rd403;
	and.b64  	%rd36, %rd406, %rd1234;
	shl.b64 	%rd407, %rd1232, 1;
	or.b64  	%rd408, %rd407, %rd400;
	and.b64  	%rd409, %rd1233, %rd36;
	shl.b64 	%rd410, %rd409, 1;
	and.b64  	%rd411, %rd410, %rd408;
	and.b64  	%rd37, %rd411, %rd1233;
	shl.b64 	%rd412, %rd1231, 1;
	or.b64  	%rd413, %rd412, %rd400;
	and.b64  	%rd414, %rd1232, %rd37;
	shl.b64 	%rd415, %rd414, 1;
	and.b64  	%rd416, %rd415, %rd413;
	and.b64  	%rd38, %rd416, %rd1232;
	shl.b64 	%rd417, %rd1230, 1;
	or.b64  	%rd418, %rd417, %rd400;
	and.b64  	%rd419, %rd1231, %rd38;
	shl.b64 	%rd420, %rd419, 1;
	and.b64  	%rd421, %rd420, %rd418;
	and.b64  	%rd39, %rd421, %rd1231;
	shl.b64 	%rd422, %rd1229, 1;
	or.b64  	%rd423, %rd422, %rd400;
	and.b64  	%rd424, %rd1230, %rd39;
	shl.b64 	%rd425, %rd424, 1;
	and.b64  	%rd426, %rd425, %rd423;
	and.b64  	%rd1229, %rd426, %rd1230;
	add.s32 	%r285, %r285, 1;
	mov.u64 	%rd1230, %rd39;
	mov.u64 	%rd1231, %rd38;
	mov.u64 	%rd1232, %rd37;
	mov.u64 	%rd1233, %rd36;
	mov.u64 	%rd1234, %rd35;
$L__BB15_11:
	setp.gt.u32 	%p9, %r285, 15;
	@%p9 bra 	$L__BB15_17;
$L__BB15_12:
	mov.u64 	%rd64, %rd1234;
	mov.u64 	%rd63, %rd1233;
	mov.u64 	%rd62, %rd1232;
	mov.u64 	%rd61, %rd1231;
	mov.u64 	%rd60, %rd1230;
	shl.b32 	%r119, %r285, 1;
	shr.u32 	%r120, %r14, %r119;
	shl.b32 	%r121, %r120, 3;
	cvt.u64.u32 	%rd427, %r121;
	and.b64  	%rd428, %rd427, 24;
	mov.u64 	%rd429, mask_array_64;
	add.s64 	%rd430, %rd429, %rd428;
	ld.const.u64 	%rd431, [%rd430];
	shl.b64 	%rd432, %rd64, 1;
	or.b64  	%rd1234, %rd432, %rd431;
	shl.b64 	%rd433, %rd63, 1;
	or.b64  	%rd434, %rd433, %rd431;
	and.b64  	%rd435, %rd64, %rd1234;
	shl.b64 	%rd436, %rd435, 1;
	and.b64  	%rd437, %rd436, %rd434;
	and.b64  	%rd1233, %rd437, %rd64;
	shl.b64 	%rd438, %rd62, 1;
	or.b64  	%rd439, %rd438, %rd431;
	and.b64  	%rd440, %rd63, %rd1233;
	shl.b64 	%rd441, %rd440, 1;
	and.b64  	%rd442, %rd441, %rd439;
	and.b64  	%rd1232, %rd442, %rd63;
	shl.b64 	%rd443, %rd61, 1;
	or.b64  	%rd444, %rd443, %rd431;
	and.b64  	%rd445, %rd62, %rd1232;
	shl.b64 	%rd446, %rd445, 1;
	and.b64  	%rd447, %rd446, %rd444;
	and.b64  	%rd1231, %rd447, %rd62;
	shl.b64 	%rd448, %rd60, 1;
	or.b64  	%rd449, %rd448, %rd431;
	and.b64  	%rd450, %rd61, %rd1231;
	shl.b64 	%rd451, %rd450, 1;
	and.b64  	%rd452, %rd451, %rd449;
	and.b64  	%rd1230, %rd452, %rd61;
	shl.b64 	%rd453, %rd1229, 1;
	or.b64  	%rd454, %rd453, %rd431;
	and.b64  	%rd455, %rd60, %rd1230;
	shl.b64 	%rd456, %rd455, 1;
	and.b64  	%rd457, %rd456, %rd454;
	and.b64  	%rd1229, %rd457, %rd60;
	ld.const.u64 	%rd458, [test_bit_64];
	and.b64  	%rd459, %rd458, %rd1229;
	setp.ne.s64 	%p10, %rd459, 0;
	@%p10 bra 	$L__BB15_16;
	ld.volatile.global.u32 	%r122, [match_count];
	ld.const.u32 	%r123, [max_match_count];
	setp.ge.u32 	%p11, %r122, %r123;
	@%p11 bra 	$L__BB15_16;
	add.s32 	%r124, %r282, %r5;
	shl.b32 	%r125, %r124, 4;
	add.s32 	%r26, %r285, %r125;
	ld.const.u32 	%r126, [character_count];
	setp.gt.u32 	%p12, %r26, %r126;
	@%p12 bra 	$L__BB15_16;
	atom.global.add.u32 	%r127, [match_count], 1;
	ld.const.u64 	%rd460, [match];
	cvta.to.global.u64 	%rd461, %rd460;
	mul.wide.u32 	%rd462, %r127, 4;
	add.s64 	%rd463, %rd461, %rd462;
	st.global.u32 	[%rd463], %r26;
$L__BB15_16:
	add.s32 	%r285, %r285, 1;
	setp.ne.s32 	%p13, %r285, 16;
	@%p13 bra 	$L__BB15_12;
$L__BB15_17:
	shl.b32 	%r128, %r282, 9;
	mov.u32 	%r129, scodon_header;
	add.s32 	%r130, %r129, %r128;
	shl.b32 	%r131, %r3, 2;
	add.s32 	%r132, %r130, %r131;
	st.shared.u32 	[%r132], %r14;
	bar.sync 	0;
	add.s32 	%r288, %r282, 1;
	setp.gt.u32 	%p14, %r288, 255;
	@%p14 bra 	$L__BB15_84;
	ld.const.u64 	%rd77, [test_bit_64];
	ld.const.u32 	%r29, [max_match_count];
	ld.const.u32 	%r30, [character_count];
	ld.const.u64 	%rd464, [match];
	cvta.to.global.u64 	%rd78, %rd464;
$L__BB15_19:
	shl.b32 	%r133, %r288, 7;
	add.s32 	%r134, %r133, %r4;
	mul.wide.u32 	%rd465, %r134, 4;
	add.s64 	%rd466, %rd27, %rd465;
	ld.global.u32 	%r33, [%rd466];
	shl.b32 	%r135, %r33, 3;
	cvt.u64.u32 	%rd467, %r135;
	and.b64  	%rd468, %rd467, 24;
	mov.u64 	%rd469, mask_array_64;
	add.s64 	%rd470, %rd469, %rd468;
	ld.const.u64 	%rd471, [%rd470];
	shl.b64 	%rd472, %rd1234, 1;
	or.b64  	%rd93, %rd472, %rd471;
	shl.b64 	%rd473, %rd1233, 1;
	or.b64  	%rd474, %rd473, %rd471;
	and.b64  	%rd475, %rd1234, %rd93;
	shl.b64 	%rd476, %rd475, 1;
	and.b64  	%rd477, %rd476, %rd474;
	and.b64  	%rd94, %rd477, %rd1234;
	shl.b64 	%rd478, %rd1232, 1;
	or.b64  	%rd479, %rd478, %rd471;
	and.b64  	%rd480, %rd1233, %rd94;
	shl.b64 	%rd481, %rd480, 1;
	and.b64  	%rd482, %rd481, %rd479;
	and.b64  	%rd95, %rd482, %rd1233;
	shl.b64 	%rd483, %rd1231, 1;
	or.b64  	%rd484, %rd483, %rd471;
	and.b64  	%rd485, %rd1232, %rd95;
	shl.b64 	%rd486, %rd485, 1;
	and.b64  	%rd487, %rd486, %rd484;
	and.b64  	%rd96, %rd487, %rd1232;
	shl.b64 	%rd488, %rd1230, 1;
	or.b64  	%rd489, %rd488, %rd471;
	and.b64  	%rd490, %rd1231, %rd96;
	shl.b64 	%rd491, %rd490, 1;
	and.b64  	%rd492, %rd491, %rd489;
	and.b64  	%rd97, %rd492, %rd1231;
	shl.b64 	%rd493, %rd1229, 1;
	or.b64  	%rd494, %rd493, %rd471;
	and.b64  	%rd495, %rd1230, %rd97;
	shl.b64 	%rd496, %rd495, 1;
	and.b64  	%rd497, %rd496, %rd494;
	and.b64  	%rd98, %rd497, %rd1230;
	and.b64  	%rd498, %rd77, %rd98;
	setp.ne.s64 	%p15, %rd498, 0;
	@%p15 bra 	$L__BB15_23;
	ld.volatile.global.u32 	%r136, [match_count];
	setp.ge.u32 	%p16, %r136, %r29;
	@%p16 bra 	$L__BB15_23;
	add.s32 	%r137, %r288, %r5;
	shl.b32 	%r34, %r137, 4;
	setp.gt.u32 	%p17, %r34, %r30;
	@%p17 bra 	$L__BB15_23;
	atom.global.add.u32 	%r138, [match_count], 1;
	mul.wide.u32 	%rd499, %r138, 4;
	add.s64 	%rd500, %rd78, %rd499;
	st.global.u32 	[%rd500], %r34;
$L__BB15_23:
	shl.b32 	%r139, %r33, 1;
	cvt.u64.u32 	%rd501, %r139;
	and.b64  	%rd502, %rd501, 24;
	mov.u64 	%rd503, mask_array_64;
	add.s64 	%rd504, %rd503, %rd502;
	ld.const.u64 	%rd505, [%rd504];
	shl.b64 	%rd506, %rd93, 1;
	or.b64  	%rd99, %rd506, %rd505;
	shl.b64 	%rd507, %rd94, 1;
	or.b64  	%rd508, %rd507, %rd505;
	and.b64  	%rd509, %rd93, %rd99;
	shl.b64 	%rd510, %rd509, 1;
	and.b64  	%rd511, %rd510, %rd508;
	and.b64  	%rd100, %rd511, %rd93;
	shl.b64 	%rd512, %rd95, 1;
	or.b64  	%rd513, %rd512, %rd505;
	and.b64  	%rd514, %rd94, %rd100;
	shl.b64 	%rd515, %rd514, 1;
	and.b64  	%rd516, %rd515, %rd513;
	and.b64  	%rd101, %rd516, %rd94;
	shl.b64 	%rd517, %rd96, 1;
	or.b64  	%rd518, %rd517, %rd505;
	and.b64  	%rd519, %rd95, %rd101;
	shl.b64 	%rd520, %rd519, 1;
	and.b64  	%rd521, %rd520, %rd518;
	and.b64  	%rd102, %rd521, %rd95;
	shl.b64 	%rd522, %rd97, 1;
	or.b64  	%rd523, %rd522, %rd505;
	and.b64  	%rd524, %rd96, %rd102;
	shl.b64 	%rd525, %rd524, 1;
	and.b64  	%rd526, %rd525, %rd523;
	and.b64  	%rd103, %rd526, %rd96;
	shl.b64 	%rd527, %rd98, 1;
	or.b64  	%rd528, %rd527, %rd505;
	and.b64  	%rd529, %rd97, %rd103;
	shl.b64 	%rd530, %rd529, 1;
	and.b64  	%rd531, %rd530, %rd528;
	and.b64  	%rd104, %rd531, %rd97;
	and.b64  	%rd532, %rd77, %rd104;
	setp.ne.s64 	%p18, %rd532, 0;
	@%p18 bra 	$L__BB15_27;
	ld.volatile.global.u32 	%r140, [match_count];
	setp.ge.u32 	%p19, %r140, %r29;
	@%p19 bra 	$L__BB15_27;
	add.s32 	%r141, %r288, %r5;
	shl.b32 	%r35, %r141, 4;
	setp.ge.u32 	%p20, %r35, %r30;
	@%p20 bra 	$L__BB15_27;
	add.s32 	%r142, %r35, 1;
	atom.global.add.u32 	%r143, [match_count], 1;
	mul.wide.u32 	%rd533, %r143, 4;
	add.s64 	%rd534, %rd78, %rd533;
	st.global.u32 	[%rd534], %r142;
$L__BB15_27:
	shr.u32 	%r144, %r33, 1;
	cvt.u64.u32 	%rd535, %r144;
	and.b64  	%rd536, %rd535, 24;
	mov.u64 	%rd537, mask_array_64;
	add.s64 	%rd538, %rd537, %rd536;
	ld.const.u64 	%rd539, [%rd538];
	shl.b64 	%rd540, %rd99, 1;
	or.b64  	%rd105, %rd540, %rd539;
	shl.b64 	%rd541, %rd100, 1;
	or.b64  	%rd542, %rd541, %rd539;
	and.b64  	%rd543, %rd99, %rd105;
	shl.b64 	%rd544, %rd543, 1;
	and.b64  	%rd545, %rd544, %rd542;
	and.b64  	%rd106, %rd545, %rd99;
	shl.b64 	%rd546, %rd101, 1;
	or.b64  	%rd547, %rd546, %rd539;
	and.b64  	%rd548, %rd100, %rd106;
	shl.b64 	%rd549, %rd548, 1;
	and.b64  	%rd550, %rd549, %rd547;
	and.b64  	%rd107, %rd550, %rd100;
	shl.b64 	%rd551, %rd102, 1;
	or.b64  	%rd552, %rd551, %rd539;
	and.b64  	%rd553, %rd101, %rd107;
	shl.b64 	%rd554, %rd553, 1;
	and.b64  	%rd555, %rd554, %rd552;
	and.b64  	%rd108, %rd555, %rd101;
	shl.b64 	%rd556, %rd103, 1;
	or.b64  	%rd557, %rd556, %rd539;
	and.b64  	%rd558, %rd102, %rd108;
	shl.b64 	%rd559, %rd558, 1;
	and.b64  	%rd560, %rd559, %rd557;
	and.b64  	%rd109, %rd560, %rd102;
	shl.b64 	%rd561, %rd104, 1;
	or.b64  	%rd562, %rd561, %rd539;
	and.b64  	%rd563, %rd103, %rd109;
	shl.b64 	%rd564, %rd563, 1;
	and.b64  	%rd565, %rd564, %rd562;
	and.b64  	%rd110, %rd565, %rd103;
	and.b64  	%rd566, %rd77, %rd110;
	setp.ne.s64 	%p21, %rd566, 0;
	@%p21 bra 	$L__BB15_31;
	ld.volatile.global.u32 	%r145, [match_count];
	setp.ge.u32 	%p22, %r145, %r29;
	@%p22 bra 	$L__BB15_31;
	add.s32 	%r146, %r288, %r5;
	shl.b32 	%r147, %r146, 4;
	or.b32  	%r36, %r147, 2;
	setp.gt.u32 	%p23, %r36, %r30;
	@%p23 bra 	$L__BB15_31;
	atom.global.add.u32 	%r148, [match_count], 1;
	mul.wide.u32 	%rd567, %r148, 4;
	add.s64 	%rd568, %rd78, %rd567;
	st.global.u32 	[%rd568], %r36;
$L__BB15_31:
	shr.u32 	%r149, %r33, 3;
	cvt.u64.u32 	%rd569, %r149;
	and.b64  	%rd570, %rd569, 24;
	mov.u64 	%rd571, mask_array_64;
	add.s64 	%rd572, %rd571, %rd570;
	ld.const.u64 	%rd573, [%rd572];
	shl.b64 	%rd574, %rd105, 1;
	or.b64  	%rd111, %rd574, %rd573;
	shl.b64 	%rd575, %rd106, 1;
	or.b64  	%rd576, %rd575, %rd573;
	and.b64  	%rd577, %rd105, %rd111;
	shl.b64 	%rd578, %rd577, 1;
	and.b64  	%rd579, %rd578, %rd576;
	and.b64  	%rd112, %rd579, %rd105;
	shl.b64 	%rd580, %rd107, 1;
	or.b64  	%rd581, %rd580, %rd573;
	and.b64  	%rd582, %rd106, %rd112;
	shl.b64 	%rd583, %rd582, 1;
	and.b64  	%rd584, %rd583, %rd581;
	and.b64  	%rd113, %rd584, %rd106;
	shl.b64 	%rd585, %rd108, 1;
	or.b64  	%rd586, %rd585, %rd573;
	and.b64  	%rd587, %rd107, %rd113;
	shl.b64 	%rd588, %rd587, 1;
	and.b64  	%rd589, %rd588, %rd586;
	and.b64  	%rd114, %rd589, %rd107;
	shl.b64 	%rd590, %rd109, 1;
	or.b64  	%rd591, %rd590, %rd573;
	and.b64  	%rd592, %rd108, %rd114;
	shl.b64 	%rd593, %rd592, 1;
	and.b64  	%rd594, %rd593, %rd591;
	and.b64  	%rd115, %rd594, %rd108;
	shl.b64 	%rd595, %rd110, 1;
	or.b64  	%rd596, %rd595, %rd573;
	and.b64  	%rd597, %rd109, %rd115;
	shl.b64 	%rd598, %rd597, 1;
	and.b64  	%rd599, %rd598, %rd596;
	and.b64  	%rd116, %rd599, %rd109;
	and.b64  	%rd600, %rd77, %rd116;
	setp.ne.s64 	%p24, %rd600, 0;
	@%p24 bra 	$L__BB15_35;
	ld.volatile.global.u32 	%r150, [match_count];
	setp.ge.u32 	%p25, %r150, %r29;
	@%p25 bra 	$L__BB15_35;
	add.s32 	%r151, %r288, %r5;
	shl.b32 	%r152, %r151, 4;
	or.b32  	%r37, %r152, 3;
	setp.gt.u32 	%p26, %r37, %r30;
	@%p26 bra 	$L__BB15_35;
	atom.global.add.u32 	%r153, [match_count], 1;
	mul.wide.u32 	%rd601, %r153, 4;
	add.s64 	%rd602, %rd78, %rd601;
	st.global.u32 	[%rd602], %r37;
$L__BB15_35:
	shr.u32 	%r154, %r33, 5;
	cvt.u64.u32 	%rd603, %r154;
	and.b64  	%rd604, %rd603, 24;
	mov.u64 	%rd605, mask_array_64;
	add.s64 	%rd606, %rd605, %rd604;
	ld.const.u64 	%rd607, [%rd606];
	shl.b64 	%rd608, %rd111, 1;
	or.b64  	%rd117, %rd608, %rd607;
	shl.b64 	%rd609, %rd112, 1;
	or.b64  	%rd610, %rd609, %rd607;
	and.b64  	%rd611, %rd111, %rd117;
	shl.b64 	%rd612, %rd611, 1;
	and.b64  	%rd613, %rd612, %rd610;
	and.b64  	%rd118, %rd613, %rd111;
	shl.b64 	%rd614, %rd113, 1;
	or.b64  	%rd615, %rd614, %rd607;
	and.b64  	%rd616, %rd112, %rd118;
	shl.b64 	%rd617, %rd616, 1;
	and.b64  	%rd618, %rd617, %rd615;
	and.b64  	%rd119, %rd618, %rd112;
	shl.b64 	%rd619, %rd114, 1;
	or.b64  	%rd620, %rd619, %rd607;
	and.b64  	%rd621, %rd113, %rd119;
	shl.b64 	%rd622, %rd621, 1;
	and.b64  	%rd623, %rd622, %rd620;
	and.b64  	%rd120, %rd623, %rd113;
	shl.b64 	%rd624, %rd115, 1;
	or.b64  	%rd625, %rd624, %rd607;
	and.b64  	%rd626, %rd114, %rd120;
	shl.b64 	%rd627, %rd626, 1;
	and.b64  	%rd628, %rd627, %rd625;
	and.b64  	%rd121, %rd628, %rd114;
	shl.b64 	%rd629, %rd116, 1;
	or.b64  	%rd630, %rd629, %rd607;
	and.b64  	%rd631, %rd115, %rd121;
	shl.b64 	%rd632, %rd631, 1;
	and.b64  	%rd633, %rd632, %rd630;
	and.b64  	%rd122, %rd633, %rd115;
	and.b64  	%rd634, %rd77, %rd122;
	setp.ne.s64 	%p27, %rd634, 0;
	@%p27 bra 	$L__BB15_39;
	ld.volatile.global.u32 	%r155, [match_count];
	setp.ge.u32 	%p28, %r155, %r29;
	@%p28 bra 	$L__BB15_39;
	add.s32 	%r156, %r288, %r5;
	shl.b32 	%r157, %r156, 4;
	or.b32  	%r38, %r157, 4;
	setp.gt.u32 	%p29, %r38, %r30;
	@%p29 bra 	$L__BB15_39;
	atom.global.add.u32 	%r158, [match_count], 1;
	mul.wide.u32 	%rd635, %r158, 4;
	add.s64 	%rd636, %rd78, %rd635;
	st.global.u32 	[%rd636], %r38;
$L__BB15_39:
	shr.u32 	%r159, %r33, 7;
	cvt.u64.u32 	%rd637, %r159;
	and.b64  	%rd638, %rd637, 24;
	mov.u64 	%rd639, mask_array_64;
	add.s64 	%rd640, %rd639, %rd638;
	ld.const.u64 	%rd641, [%rd640];
	shl.b64 	%rd642, %rd117, 1;
	or.b64  	%rd123, %rd642, %rd641;
	shl.b64 	%rd643, %rd118, 1;
	or.b64  	%rd644, %rd643, %rd641;
	and.b64  	%rd645, %rd117, %rd123;
	shl.b64 	%rd646, %rd645, 1;
	and.b64  	%rd647, %rd646, %rd644;
	and.b64  	%rd124, %rd647, %rd117;
	shl.b64 	%rd648, %rd119, 1;
	or.b64  	%rd649, %rd648, %rd641;
	and.b64  	%rd650, %rd118, %rd124;
	shl.b64 	%rd651, %rd650, 1;
	and.b64  	%rd652, %rd651, %rd649;
	and.b64  	%rd125, %rd652, %rd118;
	shl.b64 	%rd653, %rd120, 1;
	or.b64  	%rd654, %rd653, %rd641;
	and.b64  	%rd655, %rd119, %rd125;
	shl.b64 	%rd656, %rd655, 1;
	and.b64  	%rd657, %rd656, %rd654;
	and.b64  	%rd126, %rd657, %rd119;
	shl.b64 	%rd658, %rd121, 1;
	or.b64  	%rd659, %rd658, %rd641;
	and.b64  	%rd660, %rd120, %rd126;
	shl.b64 	%rd661, %rd660, 1;
	and.b64  	%rd662, %rd661, %rd659;
	and.b64  	%rd127, %rd662, %rd120;
	shl.b64 	%rd663, %rd122, 1;
	or.b64  	%rd664, %rd663, %rd641;
	and.b64  	%rd665, %rd121, %rd127;
	shl.b64 	%rd666, %rd665, 1;
	and.b64  	%rd667, %rd666, %rd664;
	and.b64  	%rd128, %rd667, %rd121;
	and.b64  	%rd668, %rd77, %rd128;
	setp.ne.s64 	%p30, %rd668, 0;
	@%p30 bra 	$L__BB15_43;
	ld.volatile.global.u32 	%r160, [match_count];
	setp.ge.u32 	%p31, %r160, %r29;
	@%p31 bra 	$L__BB15_43;
	add.s32 	%r161, %r288, %r5;
	shl.b32 	%r162, %r161, 4;
	or.b32  	%r39, %r162, 5;
	setp.gt.u32 	%p32, %r39, %r30;
	@%p32 bra 	$L__BB15_43;
	atom.global.add.u32 	%r163, [match_count], 1;
	mul.wide.u32 	%rd669, %r163, 4;
	add.s64 	%rd670, %rd78, %rd669;
	st.global.u32 	[%rd670], %r39;
$L__BB15_43:
	shr.u32 	%r164, %r33, 9;
	cvt.u64.u32 	%rd671, %r164;
	and.b64  	%rd672, %rd671, 24;
	mov.u64 	%rd673, mask_array_64;
	add.s64 	%rd674, %rd673, %rd672;
	ld.const.u64 	%rd675, [%rd674];
	shl.b64 	%rd676, %rd123, 1;
	or.b64  	%rd129, %rd676, %rd675;
	shl.b64 	%rd677, %rd124, 1;
	or.b64  	%rd678, %rd677, %rd675;
	and.b64  	%rd679, %rd123, %rd129;
	shl.b64 	%rd680, %rd679, 1;
	and.b64  	%rd681, %rd680, %rd678;
	and.b64  	%rd130, %rd681, %rd123;
	shl.b64 	%rd682, %rd125, 1;
	or.b64  	%rd683, %rd682, %rd675;
	and.b64  	%rd684, %rd124, %rd130;
	shl.b64 	%rd685, %rd684, 1;
	and.b64  	%rd686, %rd685, %rd683;
	and.b64  	%rd131, %rd686, %rd124;
	shl.b64 	%rd687, %rd126, 1;
	or.b64  	%rd688, %rd687, %rd675;
	and.b64  	%rd689, %rd125, %rd131;
	shl.b64 	%rd690, %rd689, 1;
	and.b64  	%rd691, %rd690, %rd688;
	and.b64  	%rd132, %rd691, %rd125;
	shl.b64 	%rd692, %rd127, 1;
	or.b64  	%rd693, %rd692, %rd675;
	and.b64  	%rd694, %rd126, %rd132;
	shl.b64 	%rd695, %rd694, 1;
	and.b64  	%rd696, %rd695, %rd693;
	and.b64  	%rd133, %rd696, %rd126;
	shl.b64 	%rd697, %rd128, 1;
	or.b64  	%rd698, %rd697, %rd675;
	and.b64  	%rd699, %rd127, %rd133;
	shl.b64 	%rd700, %rd699, 1;
	and.b64  	%rd701, %rd700, %rd698;
	and.b64  	%rd134, %rd701, %rd127;
	and.b64  	%rd702, %rd77, %rd134;
	setp.ne.s64 	%p33, %rd702, 0;
	@%p33 bra 	$L__BB15_47;
	ld.volatile.global.u32 	%r165, [match_count];
	setp.ge.u32 	%p34, %r165, %r29;
	@%p34 bra 	$L__BB15_47;
	add.s32 	%r166, %r288, %r5;
	shl.b32 	%r167, %r166, 4;
	or.b32  	%r40, %r167, 6;
	setp.gt.u32 	%p35, %r40, %r30;
	@%p35 bra 	$L__BB15_47;
	atom.global.add.u32 	%r168, [match_count], 1;
	mul.wide.u32 	%rd703, %r168, 4;
	add.s64 	%rd704, %rd78, %rd703;
	st.global.u32 	[%rd704], %r40;
$L__BB15_47:
	shr.u32 	%r169, %r33, 11;
	cvt.u64.u32 	%rd705, %r169;
	and.b64  	%rd706, %rd705, 24;
	mov.u64 	%rd707, mask_array_64;
	add.s64 	%rd708, %rd707, %rd706;
	ld.const.u64 	%rd709, [%rd708];
	shl.b64 	%rd710, %rd129, 1;
	or.b64  	%rd135, %rd710, %rd709;
	shl.b64 	%rd711, %rd130, 1;
	or.b64  	%rd712, %rd711, %rd709;
	and.b64  	%rd713, %rd129, %rd135;
	shl.b64 	%rd714, %rd713, 1;
	and.b64  	%rd715, %rd714, %rd712;
	and.b64  	%rd136, %rd715, %rd129;
	shl.b64 	%rd716, %rd131, 1;
	or.b64  	%rd717, %rd716, %rd709;
	and.b64  	%rd718, %rd130, %rd136;
	shl.b64 	%rd719, %rd718, 1;
	and.b64  	%rd720, %rd719, %rd717;
	and.b64  	%rd137, %rd720, %rd130;
	shl.b64 	%rd721, %rd132, 1;
	or.b64  	%rd722, %rd721, %rd709;
	and.b64  	%rd723, %rd131, %rd137;
	shl.b64 	%rd724, %rd723, 1;
	and.b64  	%rd725, %rd724, %rd722;
	and.b64  	%rd138, %rd725, %rd131;
	shl.b64 	%rd726, %rd133, 1;
	or.b64  	%rd727, %rd726, %rd709;
	and.b64  	%rd728, %rd132, %rd138;
	shl.b64 	%rd729, %rd728, 1;
	and.b64  	%rd730, %rd729, %rd727;
	and.b64  	%rd139, %rd730, %rd132;
	shl.b64 	%rd731, %rd134, 1;
	or.b64  	%rd732, %rd731, %rd709;
	and.b64  	%rd733, %rd133, %rd139;
	shl.b64 	%rd734, %rd733, 1;
	and.b64  	%rd735, %rd734, %rd732;
	and.b64  	%rd140, %rd735, %rd133;
	and.b64  	%rd736, %rd77, %rd140;
	setp.ne.s64 	%p36, %rd736, 0;
	@%p36 bra 	$L__BB15_51;
	ld.volatile.global.u32 	%r170, [match_count];
	setp.ge.u32 	%p37, %r170, %r29;
	@%p37 bra 	$L__BB15_51;
	add.s32 	%r171, %r288, %r5;
	shl.b32 	%r172, %r171, 4;
	or.b32  	%r41, %r172, 7;
	setp.gt.u32 	%p38, %r41, %r30;
	@%p38 bra 	$L__BB15_51;
	atom.global.add.u32 	%r173, [match_count], 1;
	mul.wide.u32 	%rd737, %r173, 4;
	add.s64 	%rd738, %rd78, %rd737;
	st.global.u32 	[%rd738], %r41;
$L__BB15_51:
	shr.u32 	%r174, %r33, 13;
	cvt.u64.u32 	%rd739, %r174;
	and.b64  	%rd740, %rd739, 24;
	mov.u64 	%rd741, mask_array_64;
	add.s64 	%rd742, %rd741, %rd740;
	ld.const.u64 	%rd743, [%rd742];
	shl.b64 	%rd744, %rd135, 1;
	or.b64  	%rd141, %rd744, %rd743;
	shl.b64 	%rd745, %rd136, 1;
	or.b64  	%rd746, %rd745, %rd743;
	and.b64  	%rd747, %rd135, %rd141;
	shl.b64 	%rd748, %rd747, 1;
	and.b64  	%rd749, %rd748, %rd746;
	and.b64  	%rd142, %rd749, %rd135;
	shl.b64 	%rd750, %rd137, 1;
	or.b64  	%rd751, %rd750, %rd743;
	and.b64  	%rd752, %rd136, %rd142;
	shl.b64 	%rd753, %rd752, 1;
	and.b64  	%rd754, %rd753, %rd751;
	and.b64  	%rd143, %rd754, %rd136;
	shl.b64 	%rd755, %rd138, 1;
	or.b64  	%rd756, %rd755, %rd743;
	and.b64  	%rd757, %rd137, %rd143;
	shl.b64 	%rd758, %rd757, 1;
	and.b64  	%rd759, %rd758, %rd756;
	and.b64  	%rd144, %rd759, %rd137;
	shl.b64 	%rd760, %rd139, 1;
	or.b64  	%rd761, %rd760, %rd743;
	and.b64  	%rd762, %rd138, %rd144;
	shl.b64 	%rd763, %rd762, 1;
	and.b64  	%rd764, %rd763, %rd761;
	and.b64  	%rd145, %rd764, %rd138;
	shl.b64 	%rd765, %rd140, 1;
	or.b64  	%rd766, %rd765, %rd743;
	and.b64  	%rd767, %rd139, %rd145;
	shl.b64 	%rd768, %rd767, 1;
	and.b64  	%rd769, %rd768, %rd766;
	and.b64  	%rd146, %rd769, %rd139;
	and.b64  	%rd770, %rd77, %rd146;
	setp.ne.s64 	%p39, %rd770, 0;
	@%p39 bra 	$L__BB15_55;
	ld.volatile.global.u32 	%r175, [match_count];
	setp.ge.u32 	%p40, %r175, %r29;
	@%p40 bra 	$L__BB15_55;
	add.s32 	%r176, %r288, %r5;
	shl.b32 	%r177, %r176, 4;
	or.b32  	%r42, %r177, 8;
	setp.gt.u32 	%p41, %r42, %r30;
	@%p41 bra 	$L__BB15_55;
	atom.global.add.u32 	%r178, [match_count], 1;
	mul.wide.u32 	%rd771, %r178, 4;
	add.s64 	%rd772, %rd78, %rd771;
	st.global.u32 	[%rd772], %r42;
$L__BB15_55:
	shr.u32 	%r179, %r33, 15;
	cvt.u64.u32 	%rd773, %r179;
	and.b64  	%rd774, %rd773, 24;
	mov.u64 	%rd775, mask_array_64;
	add.s64 	%rd776, %rd775, %rd774;
	ld.const.u64 	%rd777, [%rd776];
	shl.b64 	%rd778, %rd141, 1;
	or.b64  	%rd147, %rd778, %rd777;
	shl.b64 	%rd779, %rd142, 1;
	or.b64  	%rd780, %rd779, %rd777;
	and.b64  	%rd781, %rd141, %rd147;
	shl.b64 	%rd782, %rd781, 1;
	and.b64  	%rd783, %rd782, %rd780;
	and.b64  	%rd148, %rd783, %rd141;
	shl.b64 	%rd784, %rd143, 1;
	or.b64  	%rd785, %rd784, %rd777;
	and.b64  	%rd786, %rd142, %rd148;
	shl.b64 	%rd787, %rd786, 1;
	and.b64  	%rd788, %rd787, %rd785;
	and.b64  	%rd149, %rd788, %rd142;
	shl.b64 	%rd789, %rd144, 1;
	or.b64  	%rd790, %rd789, %rd777;
	and.b64  	%rd791, %rd143, %rd149;
	shl.b64 	%rd792, %rd791, 1;
	and.b64  	%rd793, %rd792, %rd790;
	and.b64  	%rd150, %rd793, %rd143;
	shl.b64 	%rd794, %rd145, 1;
	or.b64  	%rd795, %rd794, %rd777;
	and.b64  	%rd796, %rd144, %rd150;
	shl.b64 	%rd797, %rd796, 1;
	and.b64  	%rd798, %rd797, %rd795;
	and.b64  	%rd151, %rd798, %rd144;
	shl.b64 	%rd799, %rd146, 1;
	or.b64  	%rd800, %rd799, %rd777;
	and.b64  	%rd801, %rd145, %rd151;
	shl.b64 	%rd802, %rd801, 1;
	and.b64  	%rd803, %rd802, %rd800;
	and.b64  	%rd152, %rd803, %rd145;
	and.b64  	%rd804, %rd77, %rd152;
	setp.ne.s64 	%p42, %rd804, 0;
	@%p42 bra 	$L__BB15_59;
	ld.volatile.global.u32 	%r180, [match_count];
	setp.ge.u32 	%p43, %r180, %r29;
	@%p43 bra 	$L__BB15_59;
	add.s32 	%r181, %r288, %r5;
	shl.b32 	%r182, %r181, 4;
	or.b32  	%r43, %r182, 9;
	setp.gt.u32 	%p44, %r43, %r30;
	@%p44 bra 	$L__BB15_59;
	atom.global.add.u32 	%r183, [match_count], 1;
	mul.wide.u32 	%rd805, %r183, 4;
	add.s64 	%rd806, %rd78, %rd805;
	st.global.u32 	[%rd806], %r43;
$L__BB15_59:
	shr.u32 	%r184, %r33, 17;
	cvt.u64.u32 	%rd807, %r184;
	and.b64  	%rd808, %rd807, 24;
	mov.u64 	%rd809, mask_array_64;
	add.s64 	%rd810, %rd809, %rd808;
	ld.const.u64 	%rd811, [%rd810];
	shl.b64 	%rd812, %rd147, 1;
	or.b64  	%rd153, %rd812, %rd811;
	shl.b64 	%rd813, %rd148, 1;
	or.b64  	%rd814, %rd813, %rd811;
	and.b64  	%rd815, %rd147, %rd153;
	shl.b64 	%rd816, %rd815, 1;
	and.b64  	%rd817, %rd816, %rd814;
	and.b64  	%rd154, %rd817, %rd147;
	shl.b64 	%rd818, %rd149, 1;
	or.b64  	%rd819, %rd818, %rd811;
	and.b64  	%rd820, %rd148, %rd154;
	shl.b64 	%rd821, %rd820, 1;
	and.b64  	%rd822, %rd821, %rd819;
	and.b64  	%rd155, %rd822, %rd148;
	shl.b64 	%rd823, %rd150, 1;
	or.b64  	%rd824, %rd823, %rd811;
	and.b64  	%rd825, %rd149, %rd155;
	shl.b64 	%rd826, %rd825, 1;
	and.b64  	%rd827, %rd826, %rd824;
	and.b64  	%rd156, %rd827, %rd149;
	shl.b64 	%rd828, %rd151, 1;
	or.b64  	%rd829, %rd828, %rd811;
	and.b64  	%rd830, %rd150, %rd156;
	shl.b64 	%rd831, %rd830, 1;
	and.b64  	%rd832, %rd831, %rd829;
	and.b64  	%rd157, %rd832, %rd150;
	shl.b64 	%rd833, %rd152, 1;
	or.b64  	%rd834, %rd833, %rd811;
	and.b64  	%rd835, %rd151, %rd157;
	shl.b64 	%rd836, %rd835, 1;
	and.b64  	%rd837, %rd836, %rd834;
	and.b64  	%rd158, %rd837, %rd151;
	and.b64  	%rd838, %rd77, %rd158;
	setp.ne.s64 	%p45, %rd838, 0;
	@%p45 bra 	$L__BB15_63;
	ld.volatile.global.u32 	%r185, [match_count];
	setp.ge.u32 	%p46, %r185, %r29;
	@%p46 bra 	$L__BB15_63;
	add.s32 	%r186, %r288, %r5;
	shl.b32 	%r187, %r186, 4;
	or.b32  	%r44, %r187, 10;
	setp.gt.u32 	%p47, %r44, %r30;
	@%p47 bra 	$L__BB15_63;
	atom.global.add.u32 	%r188, [match_count], 1;
	mul.wide.u32 	%rd839, %r188, 4;
	add.s64 	%rd840, %rd78, %rd839;
	st.global.u32 	[%rd840], %r44;
$L__BB15_63:
	shr.u32 	%r189, %r33, 19;
	cvt.u64.u32 	%rd841, %r189;
	and.b64  	%rd842, %rd841, 24;
	mov.u64 	%rd843, mask_array_64;
	add.s64 	%rd844, %rd843, %rd842;
	ld.const.u64 	%rd845, [%rd844];
	shl.b64 	%rd846, %rd153, 1;
	or.b64  	%rd159, %rd846, %rd845;
	shl.b64 	%rd847, %rd154, 1;
	or.b64  	%rd848, %rd847, %rd845;
	and.b64  	%rd849, %rd153, %rd159;
	shl.b64 	%rd850, %rd849, 1;
	and.b64  	%rd851, %rd850, %rd848;
	and.b64  	%rd160, %rd851, %rd153;
	shl.b64 	%rd852, %rd155, 1;
	or.b64  	%rd853, %rd852, %rd845;
	and.b64  	%rd854, %rd154, %rd160;
	shl.b64 	%rd855, %rd854, 1;
	and.b64  	%rd856, %rd855, %rd853;
	and.b64  	%rd161, %rd856, %rd154;
	shl.b64 	%rd857, %rd156, 1;
	or.b64  	%rd858, %rd857, %rd845;
	and.b64  	%rd859, %rd155, %rd161;
	shl.b64 	%rd860, %rd859, 1;
	and.b64  	%rd861, %rd860, %rd858;
	and.b64  	%rd162, %rd861, %rd155;
	shl.b64 	%rd862, %rd157, 1;
	or.b64  	%rd863, %rd862, %rd845;
	and.b64  	%rd864, %rd156, %rd162;
	shl.b64 	%rd865, %rd864, 1;
	and.b64  	%rd866, %rd865, %rd863;
	and.b64  	%rd163, %rd866, %rd156;
	shl.b64 	%rd867, %rd158, 1;
	or.b64  	%rd868, %rd867, %rd845;
	and.b64  	%rd869, %rd157, %rd163;
	shl.b64 	%rd870, %rd869, 1;
	and.b64  	%rd871, %rd870, %rd868;
	and.b64  	%rd164, %rd871, %rd157;
	and.b64  	%rd872, %rd77, %rd164;
	setp.ne.s64 	%p48, %rd872, 0;
	@%p48 bra 	$L__BB15_67;
	ld.volatile.global.u32 	%r190, [match_count];
	setp.ge.u32 	%p49, %r190, %r29;
	@%p49 bra 	$L__BB15_67;
	add.s32 	%r191, %r288, %r5;
	shl.b32 	%r192, %r191, 4;
	or.b32  	%r45, %r192, 11;
	setp.gt.u32 	%p50, %r45, %r30;
	@%p50 bra 	$L__BB15_67;
	atom.global.add.u32 	%r193, [match_count], 1;
	mul.wide.u32 	%rd873, %r193, 4;
	add.s64 	%rd874, %rd78, %rd873;
	st.global.u32 	[%rd874], %r45;
$L__BB15_67:
	shr.u32 	%r194, %r33, 21;
	cvt.u64.u32 	%rd875, %r194;
	and.b64  	%rd876, %rd875, 24;
	mov.u64 	%rd877, mask_array_64;
	add.s64 	%rd878, %rd877, %rd876;
	ld.const.u64 	%rd879, [%rd878];
	shl.b64 	%rd880, %rd159, 1;
	or.b64  	%rd165, %rd880, %rd879;
	shl.b64 	%rd881, %rd160, 1;
	or.b64  	%rd882, %rd881, %rd879;
	and.b64  	%rd883, %rd159, %rd165;
	shl.b64 	%rd884, %rd883, 1;
	and.b64  	%rd885, %rd884, %rd882;
	and.b64  	%rd166, %rd885, %rd159;
	shl.b64 	%rd886, %rd161, 1;
	or.b64  	%rd887, %rd886, %rd879;
	and.b64  	%rd888, %rd160, %rd166;
	shl.b64 	%rd889, %rd888, 1;
	and.b64  	%rd890, %rd889, %rd887;
	and.b64  	%rd167, %rd890, %rd160;
	shl.b64 	%rd891, %rd162, 1;
	or.b64  	%rd892, %rd891, %rd879;
	and.b64  	%rd893, %rd161, %rd167;
	shl.b64 	%rd894, %rd893, 1;
	and.b64  	%rd895, %rd894, %rd892;
	and.b64  	%rd168, %rd895, %rd161;
	shl.b64 	%rd896, %rd163, 1;
	or.b64  	%rd897, %rd896, %rd879;
	and.b64  	%rd898, %rd162, %rd168;
	shl.b64 	%rd899, %rd898, 1;
	and.b64  	%rd900, %rd899, %rd897;
	and.b64  	%rd169, %rd900, %rd162;
	shl.b64 	%rd901, %rd164, 1;
	or.b64  	%rd902, %rd901, %rd879;
	and.b64  	%rd903, %rd163, %rd169;
	shl.b64 	%rd904, %rd903, 1;
	and.b64  	%rd905, %rd904, %rd902;
	and.b64  	%rd170, %rd905, %rd163;
	and.b64  	%rd906, %rd77, %rd170;
	setp.ne.s64 	%p51, %rd906, 0;
	@%p51 bra 	$L__BB15_71;
	ld.volatile.global.u32 	%r195, [match_count];
	setp.ge.u32 	%p52, %r195, %r29;
	@%p52 bra 	$L__BB15_71;
	add.s32 	%r196, %r288, %r5;
	shl.b32 	%r197, %r196, 4;
	or.b32  	%r46, %r197, 12;
	setp.gt.u32 	%p53, %r46, %r30;
	@%p53 bra 	$L__BB15_71;
	atom.global.add.u32 	%r198, [match_count], 1;
	mul.wide.u32 	%rd907, %r198, 4;
	add.s64 	%rd908, %rd78, %rd907;
	st.global.u32 	[%rd908], %r46;
$L__BB15_71:
	shr.u32 	%r199, %r33, 23;
	cvt.u64.u32 	%rd909, %r199;
	and.b64  	%rd910, %rd909, 24;
	mov.u64 	%rd911, mask_array_64;
	add.s64 	%rd912, %rd911, %rd910;
	ld.const.u64 	%rd913, [%rd912];
	shl.b64 	%rd914, %rd165, 1;
	or.b64  	%rd171, %rd914, %rd913;
	shl.b64 	%rd915, %rd166, 1;
	or.b64  	%rd916, %rd915, %rd913;
	and.b64  	%rd917, %rd165, %rd171;
	shl.b64 	%rd918, %rd917, 1;
	and.b64  	%rd919, %rd918, %rd916;
	and.b64  	%rd172, %rd919, %rd165;
	shl.b64 	%rd920, %rd167, 1;
	or.b64  	%rd921, %rd920, %rd913;
	and.b64  	%rd922, %rd166, %rd172;
	shl.b64 	%rd923, %rd922, 1;
	and.b64  	%rd924, %rd923, %rd921;
	and.b64  	%rd173, %rd924, %rd166;
	shl.b64 	%rd925, %rd168, 1;
	or.b64  	%rd926, %rd925, %rd913;
	and.b64  	%rd927, %rd167, %rd173;
	shl.b64 	%rd928, %rd927, 1;
	and.b64  	%rd929, %rd928, %rd926;
	and.b64  	%rd174, %rd929, %rd167;
	shl.b64 	%rd930, %rd169, 1;
	or.b64  	%rd931, %rd930, %rd913;
	and.b64  	%rd932, %rd168, %rd174;
	shl.b64 	%rd933, %rd932, 1;
	and.b64  	%rd934, %rd933, %rd931;
	and.b64  	%rd175, %rd934, %rd168;
	shl.b64 	%rd935, %rd170, 1;
	or.b64  	%rd936, %rd935, %rd913;
	and.b64  	%rd937, %rd169, %rd175;
	shl.b64 	%rd938, %rd937, 1;
	and.b64  	%rd939, %rd938, %rd936;
	and.b64  	%rd176, %rd939, %rd169;
	and.b64  	%rd940, %rd77, %rd176;
	setp.ne.s64 	%p54, %rd940, 0;
	@%p54 bra 	$L__BB15_75;
	ld.volatile.global.u32 	%r200, [match_count];
	setp.ge.u32 	%p55, %r200, %r29;
	@%p55 bra 	$L__BB15_75;
	add.s32 	%r201, %r288, %r5;
	shl.b32 	%r202, %r201, 4;
	or.b32  	%r47, %r202, 13;
	setp.gt.u32 	%p56, %r47, %r30;
	@%p56 bra 	$L__BB15_75;
	atom.global.add.u32 	%r203, [match_count], 1;
	mul.wide.u32 	%rd941, %r203, 4;
	add.s64 	%rd942, %rd78, %rd941;
	st.global.u32 	[%rd942], %r47;
$L__BB15_75:
	shr.u32 	%r204, %r33, 25;
	cvt.u64.u32 	%rd943, %r204;
	and.b64  	%rd944, %rd943, 24;
	mov.u64 	%rd945, mask_array_64;
	add.s64 	%rd946, %rd945, %rd944;
	ld.const.u64 	%rd947, [%rd946];
	shl.b64 	%rd948, %rd171, 1;
	or.b64  	%rd177, %rd948, %rd947;
	shl.b64 	%rd949, %rd172, 1;
	or.b64  	%rd950, %rd949, %rd947;
	and.b64  	%rd951, %rd171, %rd177;
	shl.b64 	%rd952, %rd951, 1;
	and.b64  	%rd953, %rd952, %rd950;
	and.b64  	%rd178, %rd953, %rd171;
	shl.b64 	%rd954, %rd173, 1;
	or.b64  	%rd955, %rd954, %rd947;
	and.b64  	%rd956, %rd172, %rd178;
	shl.b64 	%rd957, %rd956, 1;
	and.b64  	%rd958, %rd957, %rd955;
	and.b64  	%rd179, %rd958, %rd172;
	shl.b64 	%rd959, %rd174, 1;
	or.b64  	%rd960, %rd959, %rd947;
	and.b64  	%rd961, %rd173, %rd179;
	shl.b64 	%rd962, %rd961, 1;
	and.b64  	%rd963, %rd962, %rd960;
	and.b64  	%rd180, %rd963, %rd173;
	shl.b64 	%rd964, %rd175, 1;
	or.b64  	%rd965, %rd964, %rd947;
	and.b64  	%rd966, %rd174, %rd180;
	shl.b64 	%rd967, %rd966, 1;
	and.b64  	%rd968, %rd967, %rd965;
	and.b64  	%rd181, %rd968, %rd174;
	shl.b64 	%rd969, %rd176, 1;
	or.b64  	%rd970, %rd969, %rd947;
	and.b64  	%rd971, %rd175, %rd181;
	shl.b64 	%rd972, %rd971, 1;
	and.b64  	%rd973, %rd972, %rd970;
	and.b64  	%rd182, %rd973, %rd175;
	and.b64  	%rd974, %rd77, %rd182;
	setp.ne.s64 	%p57, %rd974, 0;
	@%p57 bra 	$L__BB15_79;
	ld.volatile.global.u32 	%r205, [match_count];
	setp.ge.u32 	%p58, %r205, %r29;
	@%p58 bra 	$L__BB15_79;
	add.s32 	%r206, %r288, %r5;
	shl.b32 	%r207, %r206, 4;
	or.b32  	%r48, %r207, 14;
	setp.gt.u32 	%p59, %r48, %r30;
	@%p59 bra 	$L__BB15_79;
	atom.global.add.u32 	%r208, [match_count], 1;
	mul.wide.u32 	%rd975, %r208, 4;
	add.s64 	%rd976, %rd78, %rd975;
	st.global.u32 	[%rd976], %r48;
$L__BB15_79:
	shr.u32 	%r209, %r33, 30;
	mul.wide.u32 	%rd977, %r209, 8;
	mov.u64 	%rd978, mask_array_64;
	add.s64 	%rd979, %rd978, %rd977;
	ld.const.u64 	%rd980, [%rd979];
	shl.b64 	%rd981, %rd177, 1;
	or.b64  	%rd1234, %rd981, %rd980;
	shl.b64 	%rd982, %rd178, 1;
	or.b64  	%rd983, %rd982, %rd980;
	and.b64  	%rd984, %rd177, %rd1234;
	shl.b64 	%rd985, %rd984, 1;
	and.b64  	%rd986, %rd985, %rd983;
	and.b64  	%rd1233, %rd986, %rd177;
	shl.b64 	%rd987, %rd179, 1;
	or.b64  	%rd988, %rd987, %rd980;
	and.b64  	%rd989, %rd178, %rd1233;
	shl.b64 	%rd990, %rd989, 1;
	and.b64  	%rd991, %rd990, %rd988;
	and.b64  	%rd1232, %rd991, %rd178;
	shl.b64 	%rd992, %rd180, 1;
	or.b64  	%rd993, %rd992, %rd980;
	and.b64  	%rd994, %rd179, %rd1232;
	shl.b64 	%rd995, %rd994, 1;
	and.b64  	%rd996, %rd995, %rd993;
	and.b64  	%rd1231, %rd996, %rd179;
	shl.b64 	%rd997, %rd181, 1;
	or.b64  	%rd998, %rd997, %rd980;
	and.b64  	%rd999, %rd180, %rd1231;
	shl.b64 	%rd1000, %rd999, 1;
	and.b64  	%rd1001, %rd1000, %rd998;
	and.b64  	%rd1230, %rd1001, %rd180;
	shl.b64 	%rd1002, %rd182, 1;
	or.b64  	%rd1003, %rd1002, %rd980;
	and.b64  	%rd1004, %rd181, %rd1230;
	shl.b64 	%rd1005, %rd1004, 1;
	and.b64  	%rd1006, %rd1005, %rd1003;
	and.b64  	%rd1229, %rd1006, %rd181;
	and.b64  	%rd1007, %rd77, %rd1229;
	setp.ne.s64 	%p60, %rd1007, 0;
	@%p60 bra 	$L__BB15_83;
	ld.volatile.global.u32 	%r210, [match_count];
	setp.ge.u32 	%p61, %r210, %r29;
	@%p61 bra 	$L__BB15_83;
	add.s32 	%r211, %r288, %r5;
	shl.b32 	%r212, %r211, 4;
	or.b32  	%r49, %r212, 15;
	setp.gt.u32 	%p62, %r49, %r30;
	@%p62 bra 	$L__BB15_83;
	atom.global.add.u32 	%r213, [match_count], 1;
	mul.wide.u32 	%rd1008, %r213, 4;
	add.s64 	%rd1009, %rd78, %rd1008;
	st.global.u32 	[%rd1009], %r49;
$L__BB15_83:
	add.s32 	%r288, %r288, 1;
	setp.eq.s32 	%p63, %r288, 256;
	@%p63 bra 	$L__BB15_84;
	bra.uni 	$L__BB15_19;
$L__BB15_84:
	setp.eq.s32 	%p64, %r6, 1;
	mov.b32 	%r294, 0;
	@%p64 bra 	$L__BB15_100;
	ld.const.u64 	%rd85, [test_bit_64];
	ld.const.u32 	%r31, [character_count];
	ld.const.u64 	%rd1010, [match];
	cvta.to.global.u64 	%rd86, %rd1010;
	mov.b32 	%r289, 0;
	mov.u32 	%r216, %ntid.x;
	add.s32 	%r217, %r216, -1;
	add.s32 	%r294, %r6, -1;
$L__BB15_86:
	setp.ne.s32 	%p65, %r3, %r217;
	@%p65 bra 	$L__BB15_88;
	shl.b32 	%r223, %r289, 7;
	add.s32 	%r224, %r2, %r223;
	add.s32 	%r225, %r224, 32768;
	mul.wide.u32 	%rd1011, %r225, 4;
	add.s64 	%rd1012, %rd27, %rd1011;
	ld.global.u32 	%r290, [%rd1012];
	bra.uni 	$L__BB15_89;
$L__BB15_88:
	shl.b32 	%r218, %r3, 2;
	mov.u32 	%r219, scodon_header;
	add.s32 	%r220, %r219, %r218;
	shl.b32 	%r221, %r289, 9;
	add.s32 	%r222, %r220, %r221;
	ld.shared.u32 	%r290, [%r222+4];
$L__BB15_89:
	shl.b32 	%r228, %r289, 4;
	shl.b32 	%r229, %r1, 19;
	shl.b32 	%r230, %r3, 12;
	add.s32 	%r231, %r229, %r230;
	add.s32 	%r232, %r231, %r228;
	add.s32 	%r292, %r232, 4096;
	mov.b32 	%r293, 4096;
	mov.b32 	%r291, 0;
$L__BB15_90:
	shr.u32 	%r233, %r290, %r291;
	shl.b32 	%r234, %r233, 3;
	cvt.u64.u32 	%rd1013, %r234;
	and.b64  	%rd1014, %rd1013, 24;
	mov.u64 	%rd1015, mask_array_64;
	add.s64 	%rd1016, %rd1015, %rd1014;
	ld.const.u64 	%rd1017, [%rd1016];
	shl.b64 	%rd1018, %rd1234, 1;
	or.b64  	%rd201, %rd1018, %rd1017;
	shl.b64 	%rd1019, %rd1233, 1;
	or.b64  	%rd1020, %rd1019, %rd1017;
	and.b64  	%rd1021, %rd1234, %rd201;
	shl.b64 	%rd1022, %rd1021, 1;
	and.b64  	%rd1023, %rd1022, %rd1020;
	and.b64  	%rd202, %rd1023, %rd1234;
	shl.b64 	%rd1024, %rd1232, 1;
	or.b64  	%rd1025, %rd1024, %rd1017;
	and.b64  	%rd1026, %rd1233, %rd202;
	shl.b64 	%rd1027, %rd1026, 1;
	and.b64  	%rd1028, %rd1027, %rd1025;
	and.b64  	%rd203, %rd1028, %rd1233;
	shl.b64 	%rd1029, %rd1231, 1;
	or.b64  	%rd1030, %rd1029, %rd1017;
	and.b64  	%rd1031, %rd1232, %rd203;
	shl.b64 	%rd1032, %rd1031, 1;
	and.b64  	%rd1033, %rd1032, %rd1030;
	and.b64  	%rd204, %rd1033, %rd1232;
	shl.b64 	%rd1034, %rd1230, 1;
	or.b64  	%rd1035, %rd1034, %rd1017;
	and.b64  	%rd1036, %rd1231, %rd204;
	shl.b64 	%rd1037, %rd1036, 1;
	and.b64  	%rd1038, %rd1037, %rd1035;
	and.b64  	%rd205, %rd1038, %rd1231;
	shl.b64 	%rd1039, %rd1229, 1;
	or.b64  	%rd1040, %rd1039, %rd1017;
	and.b64  	%rd1041, %rd1230, %rd205;
	shl.b64 	%rd1042, %rd1041, 1;
	and.b64  	%rd1043, %rd1042, %rd1040;
	and.b64  	%rd206, %rd1043, %rd1230;
	and.b64  	%rd1044, %rd85, %rd206;
	setp.ne.s64 	%p66, %rd1044, 0;
	@%p66 bra 	$L__BB15_94;
	ld.volatile.global.u32 	%r235, [match_count];
	ld.const.u32 	%r236, [max_match_count];
	setp.ge.u32 	%p67, %r235, %r236;
	@%p67 bra 	$L__BB15_94;
	setp.gt.u32 	%p68, %r292, %r31;
	@%p68 bra 	$L__BB15_94;
	atom.global.add.u32 	%r237, [match_count], 1;
	mul.wide.u32 	%rd1045, %r237, 4;
	add.s64 	%rd1046, %rd86, %rd1045;
	st.global.u32 	[%rd1046], %r292;
$L__BB15_94:
	add.s32 	%r238, %r291, 2;
	shr.u32 	%r239, %r290, %r238;
	shl.b32 	%r240, %r239, 3;
	cvt.u64.u32 	%rd1047, %r240;
	and.b64  	%rd1048, %rd1047, 24;
	mov.u64 	%rd1049, mask_array_64;
	add.s64 	%rd1050, %rd1049, %rd1048;
	ld.const.u64 	%rd1051, [%rd1050];
	shl.b64 	%rd1052, %rd201, 1;
	or.b64  	%rd1234, %rd1052, %rd1051;
	shl.b64 	%rd1053, %rd202, 1;
	or.b64  	%rd1054, %rd1053, %rd1051;
	and.b64  	%rd1055, %rd201, %rd1234;
	shl.b64 	%rd1056, %rd1055, 1;
	and.b64  	%rd1057, %rd1056, %rd1054;
	and.b64  	%rd1233, %rd1057, %rd201;
	shl.b64 	%rd1058, %rd203, 1;
	or.b64  	%rd1059, %rd1058, %rd1051;
	and.b64  	%rd1060, %rd202, %rd1233;
	shl.b64 	%rd1061, %rd1060, 1;
	and.b64  	%rd1062, %rd1061, %rd1059;
	and.b64  	%rd1232, %rd1062, %rd202;
	shl.b64 	%rd1063, %rd204, 1;
	or.b64  	%rd1064, %rd1063, %rd1051;
	and.b64  	%rd1065, %rd203, %rd1232;
	shl.b64 	%rd1066, %rd1065, 1;
	and.b64  	%rd1067, %rd1066, %rd1064;
	and.b64  	%rd1231, %rd1067, %rd203;
	shl.b64 	%rd1068, %rd205, 1;
	or.b64  	%rd1069, %rd1068, %rd1051;
	and.b64  	%rd1070, %rd204, %rd1231;
	shl.b64 	%rd1071, %rd1070, 1;
	and.b64  	%rd1072, %rd1071, %rd1069;
	and.b64  	%rd1230, %rd1072, %rd204;
	shl.b64 	%rd1073, %rd206, 1;
	or.b64  	%rd1074, %rd1073, %rd1051;
	and.b64  	%rd1075, %rd205, %rd1230;
	shl.b64 	%rd1076, %rd1075, 1;
	and.b64  	%rd1077, %rd1076, %rd1074;
	and.b64  	%rd1229, %rd1077, %rd205;
	and.b64  	%rd1078, %rd85, %rd1229;
	setp.ne.s64 	%p69, %rd1078, 0;
	@%p69 bra 	$L__BB15_98;
	ld.volatile.global.u32 	%r241, [match_count];
	ld.const.u32 	%r242, [max_match_count];
	setp.ge.u32 	%p70, %r241, %r242;
	@%p70 bra 	$L__BB15_98;
	add.s32 	%r59, %r292, 1;
	setp.gt.u32 	%p71, %r59, %r31;
	@%p71 bra 	$L__BB15_98;
	atom.global.add.u32 	%r243, [match_count], 1;
	mul.wide.u32 	%rd1079, %r243, 4;
	add.s64 	%rd1080, %rd86, %rd1079;
	st.global.u32 	[%rd1080], %r59;
$L__BB15_98:
	add.s32 	%r293, %r293, 2;
	add.s32 	%r292, %r292, 2;
	add.s32 	%r291, %r291, 4;
	setp.ne.s32 	%p72, %r293, 4112;
	@%p72 bra 	$L__BB15_90;
	add.s32 	%r289, %r289, 1;
	setp.ne.s32 	%p73, %r289, %r294;
	@%p73 bra 	$L__BB15_86;
$L__BB15_100:
	mov.u32 	%r245, %ntid.x;
	add.s32 	%r246, %r245, -1;
	setp.ne.s32 	%p74, %r3, %r246;
	@%p74 bra 	$L__BB15_102;
	shl.b32 	%r252, %r294, 7;
	add.s32 	%r253, %r2, %r252;
	add.s32 	%r254, %r253, 32768;
	mul.wide.u32 	%rd1081, %r254, 4;
	add.s64 	%rd1082, %rd27, %rd1081;
	ld.global.u32 	%r295, [%rd1082];
	bra.uni 	$L__BB15_103;
$L__BB15_102:
	shl.b32 	%r247, %r294, 9;
	mov.u32 	%r248, scodon_header;
	add.s32 	%r249, %r248, %r247;
	shl.b32 	%r250, %r3, 2;
	add.s32 	%r251, %r249, %r250;
	ld.shared.u32 	%r295, [%r251+4];
$L__BB15_103:
	setp.eq.s32 	%p75, %r15, %r16;
	@%p75 bra 	$L__BB15_120;
	ld.const.u64 	%rd219, [test_bit_64];
	ld.const.u32 	%r69, [max_match_count];
	add.s32 	%r256, %r5, %r294;
	add.s32 	%r70, %r256, 256;
	ld.const.u32 	%r71, [character_count];
	ld.const.u64 	%rd1083, [match];
	cvta.to.global.u64 	%rd220, %rd1083;
	sub.s32 	%r257, %r15, %r16;
	max.u32 	%r72, %r257, 1;
	setp.lt.u32 	%p76, %r257, 2;
	mov.b32 	%r299, 0;
	@%p76 bra 	$L__BB15_115;
	and.b32  	%r299, %r72, -2;
	neg.s32 	%r298, %r299;
	shl.b32 	%r259, %r1, 19;
	shl.b32 	%r260, %r3, 12;
	add.s32 	%r261, %r259, %r260;
	shl.b32 	%r262, %r294, 4;
	add.s32 	%r263, %r261, %r262;
	add.s32 	%r297, %r263, 4096;
	mov.b32 	%r296, 0;
	mov.u64 	%rd1086, mask_array_64;
$L__BB15_106:
	shr.u32 	%r264, %r295, %r296;
	shl.b32 	%r265, %r264, 3;
	cvt.u64.u32 	%rd1084, %r265;
	and.b64  	%rd1085, %rd1084, 24;
	add.s64 	%rd1087, %rd1086, %rd1085;
	ld.const.u64 	%rd1088, [%rd1087];
	shl.b64 	%rd1089, %rd1234, 1;
	or.b64  	%rd227, %rd1089, %rd1088;
	shl.b64 	%rd1090, %rd1233, 1;
	or.b64  	%rd1091, %rd1090, %rd1088;
	and.b64  	%rd1092, %rd1234, %rd227;
	shl.b64 	%rd1093, %rd1092, 1;
	and.b64  	%rd1094, %rd1093, %rd1091;
	and.b64  	%rd228, %rd1094, %rd1234;
	shl.b64 	%rd1095, %rd1232, 1;
	or.b64  	%rd1096, %rd1095, %rd1088;
	and.b64  	%rd1097, %rd1233, %rd228;
	shl.b64 	%rd1098, %rd1097, 1;
	and.b64  	%rd1099, %rd1098, %rd1096;
	and.b64  	%rd229, %rd1099, %rd1233;
	shl.b64 	%rd1100, %rd1231, 1;
	or.b64  	%rd1101, %rd1100, %rd1088;
	and.b64  	%rd1102, %rd1232, %rd229;
	shl.b64 	%rd1103, %rd1102, 1;
	and.b64  	%rd1104, %rd1103, %rd1101;
	and.b64  	%rd230, %rd1104, %rd1232;
	shl.b64 	%rd1105, %rd1230, 1;
	or.b64  	%rd1106, %rd1105, %rd1088;
	and.b64  	%rd1107, %rd1231, %rd230;
	shl.b64 	%rd1108, %rd1107, 1;
	and.b64  	%rd1109, %rd1108, %rd1106;
	and.b64  	%rd231, %rd1109, %rd1231;
	shl.b64 	%rd1110, %rd1229, 1;
	or.b64  	%rd1111, %rd1110, %rd1088;
	and.b64  	%rd1112, %rd1230, %rd231;
	shl.b64 	%rd1113, %rd1112, 1;
	and.b64  	%rd1114, %rd1113, %rd1111;
	and.b64  	%rd232, %rd1114, %rd1230;
	and.b64  	%rd1115, %rd219, %rd232;
	setp.ne.s64 	%p77, %rd1115, 0;
	@%p77 bra 	$L__BB15_110;
	ld.volatile.global.u32 	%r266, [match_count];
	setp.ge.u32 	%p78, %r266, %r69;
	@%p78 bra 	$L__BB15_110;
	setp.gt.u32 	%p79, %r297, %r71;
	@%p79 bra 	$L__BB15_110;
	atom.global.add.u32 	%r267, [match_count], 1;
	mul.wide.u32 	%rd1116, %r267, 4;
	add.s64 	%rd1117, %rd220, %rd1116;
	st.global.u32 	[%rd1117], %r297;
$L__BB15_110:
	add.s32 	%r268, %r296, 2;
	shr.u32 	%r269, %r295, %r268;
	shl.b32 	%r270, %r269, 3;
	cvt.u64.u32 	%rd1118, %r270;
	and.b64  	%rd1119, %rd1118, 24;
	add.s64 	%rd1121, %rd1086, %rd1119;
	ld.const.u64 	%rd1122, [%rd1121];
	shl.b64 	%rd1123, %rd227, 1;
	or.b64  	%rd1234, %rd1123, %rd1122;
	shl.b64 	%rd1124, %rd228, 1;
	or.b64  	%rd1125, %rd1124, %rd1122;
	and.b64  	%rd1126, %rd227, %rd1234;
	shl.b64 	%rd1127, %rd1126, 1;
	and.b64  	%rd1128, %rd1127, %rd1125;
	and.b64  	%rd1233, %rd1128, %rd227;
	shl.b64 	%rd1129, %rd229, 1;
	or.b64  	%rd1130, %rd1129, %rd1122;
	and.b64  	%rd1131, %rd228, %rd1233;
	shl.b64 	%rd1132, %rd1131, 1;
	and.b64  	%rd1133, %rd1132, %rd1130;
	and.b64  	%rd1232, %rd1133, %rd228;
	shl.b64 	%rd1134, %rd230, 1;
	or.b64  	%rd1135, %rd1134, %rd1122;
	and.b64  	%rd1136, %rd229, %rd1232;
	shl.b64 	%rd1137, %rd1136, 1;
	and.b64  	%rd1138, %rd1137, %rd1135;
	and.b64  	%rd1231, %rd1138, %rd229;
	shl.b64 	%rd1139, %rd231, 1;
	or.b64  	%rd1140, %rd1139, %rd1122;
	and.b64  	%rd1141, %rd230, %rd1231;
	shl.b64 	%rd1142, %rd1141, 1;
	and.b64  	%rd1143, %rd1142, %rd1140;
	and.b64  	%rd1230, %rd1143, %rd230;
	shl.b64 	%rd1144, %rd232, 1;
	or.b64  	%rd1145, %rd1144, %rd1122;
	and.b64  	%rd1146, %rd231, %rd1230;
	shl.b64 	%rd1147, %rd1146, 1;
	and.b64  	%rd1148, %rd1147, %rd1145;
	and.b64  	%rd1229, %rd1148, %rd231;
	and.b64  	%rd1149, %rd219, %rd1229;
	setp.ne.s64 	%p80, %rd1149, 0;
	@%p80 bra 	$L__BB15_114;
	ld.volatile.global.u32 	%r271, [match_count];
	setp.ge.u32 	%p81, %r271, %r69;
	@%p81 bra 	$L__BB15_114;
	add.s32 	%r79, %r297, 1;
	setp.gt.u32 	%p82, %r79, %r71;
	@%p82 bra 	$L__BB15_114;
	atom.global.add.u32 	%r272, [match_count], 1;
	mul.wide.u32 	%rd1150, %r272, 4;
	add.s64 	%rd1151, %rd220, %rd1150;
	st.global.u32 	[%rd1151], %r79;
$L__BB15_114:
	add.s32 	%r298, %r298, 2;
	add.s32 	%r297, %r297, 2;
	add.s32 	%r296, %r296, 4;
	setp.ne.s32 	%p83, %r298, 0;
	@%p83 bra 	$L__BB15_106;
$L__BB15_115:
	and.b32  	%r273, %r72, 1;
	setp.eq.b32 	%p84, %r273, 1;
	not.pred 	%p85, %p84;
	@%p85 bra 	$L__BB15_120;
	shl.b32 	%r274, %r299, 1;
	shr.u32 	%r275, %r295, %r274;
	shl.b32 	%r276, %r275, 3;
	cvt.u64.u32 	%rd1152, %r276;
	and.b64  	%rd1153, %rd1152, 24;
	mov.u64 	%rd1154, mask_array_64;
	add.s64 	%rd1155, %rd1154, %rd1153;
	ld.const.u64 	%rd1156, [%rd1155];
	shl.b64 	%rd1157, %rd1234, 1;
	or.b64  	%rd1158, %rd1157, %rd1156;
	shl.b64 	%rd1159, %rd1233, 1;
	or.b64  	%rd1160, %rd1159, %rd1156;
	and.b64  	%rd1161, %rd1234, %rd1158;
	shl.b64 	%rd1162, %rd1161, 1;
	and.b64  	%rd1163, %rd1162, %rd1160;
	and.b64  	%rd1164, %rd1163, %rd1234;
	shl.b64 	%rd1165, %rd1232, 1;
	or.b64  	%rd1166, %rd1165, %rd1156;
	and.b64  	%rd1167, %rd1233, %rd1164;
	shl.b64 	%rd1168, %rd1167, 1;
	and.b64  	%rd1169, %rd1168, %rd1166;
	and.b64  	%rd1170, %rd1169, %rd1233;
	shl.b64 	%rd1171, %rd1231, 1;
	or.b64  	%rd1172, %rd1171, %rd1156;
	and.b64  	%rd1173, %rd1232, %rd1170;
	shl.b64 	%rd1174, %rd1173, 1;
	and.b64  	%rd1175, %rd1174, %rd1172;
	and.b64  	%rd1176, %rd1175, %rd1232;
	shl.b64 	%rd1177, %rd1230, 1;
	or.b64  	%rd1178, %rd1177, %rd1156;
	and.b64  	%rd1179, %rd1231, %rd1176;
	shl.b64 	%rd1180, %rd1179, 1;
	and.b64  	%rd1181, %rd1180, %rd1178;
	and.b64  	%rd1182, %rd1181, %rd1231;
	shl.b64 	%rd1183, %rd1229, 1;
	or.b64  	%rd1184, %rd1183, %rd1156;
	and.b64  	%rd1185, %rd1230, %rd1182;
	shl.b64 	%rd1186, %rd1185, 1;
	and.b64  	%rd1187, %rd1186, %rd1184;
	and.b64  	%rd1188, %rd1187, %rd1230;
	and.b64  	%rd1189, %rd219, %rd1188;
	setp.ne.s64 	%p86, %rd1189, 0;
	@%p86 bra 	$L__BB15_120;
	ld.volatile.global.u32 	%r277, [match_count];
	setp.ge.u32 	%p87, %r277, %r69;
	@%p87 bra 	$L__BB15_120;
	shl.b32 	%r278, %r70, 4;
	add.s32 	%r84, %r299, %r278;
	setp.gt.u32 	%p88, %r84, %r71;
	@%p88 bra 	$L__BB15_120;
	atom.global.add.u32 	%r279, [match_count], 1;
	mul.wide.u32 	%rd1190, %r279, 4;
	add.s64 	%rd1191, %rd220, %rd1190;
	st.global.u32 	[%rd1191], %r84;
$L__BB15_120:
	ret;

}
	// .globl	_Z13agrepKernel64ILj6EEvv
.visible .entry _Z13agrepKernel64ILj6EEvv()
{
	.reg .pred 	%p<89>;
	.reg .b32 	%r<309>;
	.reg .b64 	%rd<1472>;

	mov.u32 	%r1, %ctaid.x;
	shl.b32 	%r83, %r1, 15;
	mov.u32 	%r2, %tid.x;
	or.b32  	%r84, %r83, %r2;
	mad.lo.s32 	%r3, %r2, 255, %r84;
	ld.const.u32 	%r4, [overlapping_scodon_count];
	setp.eq.s32 	%p1, %r4, 1;
	mov.b32 	%r291, 0;
	mov.b64 	%rd1422, -1;
	mov.b64 	%rd1421, -2;
	mov.b64 	%rd1420, -4;
	mov.b64 	%rd1419, -8;
	mov.b64 	%rd1418, -16;
	mov.b64 	%rd1417, -32;
	mov.b64 	%rd1416, -64;
	ld.const.u64 	%rd1, [scodon];
	@%p1 bra 	$L__BB16_5;
	cvta.to.global.u64 	%rd2, %rd1;
	add.s32 	%r291, %r4, -1;
	mov.b32 	%r289, 0;
	mov.b64 	%rd1422, -1;
	mov.b64 	%rd1421, -2;
	mov.b64 	%rd1420, -4;
	mov.b64 	%rd1419, -8;
	mov.b64 	%rd1418, -16;
	mov.b64 	%rd1417, -32;
	mov.b64 	%rd1416, -64;
$L__BB16_2:
	shl.b32 	%r87, %r289, 7;
	add.s32 	%r90, %r87, %r84;
	mul.wide.u32 	%rd297, %r90, 4;
	add.s64 	%rd298, %rd2, %rd297;
	ld.global.u32 	%r7, [%rd298];
	mov.b32 	%r290, 0;
$L__BB16_3:
	shl.b32 	%r91, %r290, 1;
	shr.u32 	%r92, %r7, %r91;
	shl.b32 	%r93, %r92, 3;
	cvt.u64.u32 	%rd299, %r93;
	and.b64  	%rd300, %rd299, 24;
	mov.u64 	%rd301, mask_array_64;
	add.s64 	%rd302, %rd301, %rd300;
	ld.const.u64 	%rd303, [%rd302];
	shl.b64 	%rd304, %rd1422, 1;
	or.b64  	%rd305, %rd304, %rd303;
	shl.b64 	%rd306, %rd1421, 1;
	or.b64  	%rd307, %rd306, %rd303;
	and.b64  	%rd308, %rd1422, %rd305;
	shl.b64 	%rd309, %rd308, 1;
	and.b64  	%rd310, %rd309, %rd307;
	and.b64  	%rd311, %rd310, %rd1422;
	shl.b64 	%rd312, %rd1420, 1;
	or.b64  	%rd313, %rd312, %rd303;
	and.b64  	%rd314, %rd1421, %rd311;
	shl.b64 	%rd315, %rd314, 1;
	and.b64  	%rd316, %rd315, %rd313;
	and.b64  	%rd317, %rd316, %rd1421;
	shl.b64 	%rd318, %rd1419, 1;
	or.b64  	%rd319, %rd318, %rd303;
	and.b64  	%rd320, %rd1420, %rd317;
	shl.b64 	%rd321, %rd320, 1;
	and.b64  	%rd322, %rd321, %rd319;
	and.b64  	%rd323, %rd322, %rd1420;
	shl.b64 	%rd324, %rd1418, 1;
	or.b64  	%rd325, %rd324, %rd303;
	and.b64  	%rd326, %rd1419, %rd323;
	shl.b64 	%rd327, %rd326, 1;
	and.b64  	%rd328, %rd327, %rd325;
	and.b64  	%rd329, %rd328, %rd1419;
	shl.b64 	%rd330, %rd1417, 1;
	or.b64  	%rd331, %rd330, %rd303;
	and.b64  	%rd332, %rd1418, %rd329;
	shl.b64 	%rd333, %rd332, 1;
	and.b64  	%rd334, %rd333, %rd331;
	and.b64  	%rd335, %rd334, %rd1418;
	shl.b64 	%rd336, %rd1416, 1;
	or.b64  	%rd337, %rd336, %rd303;
	and.b64  	%rd338, %rd1417, %rd335;
	shl.b64 	%rd339, %rd338, 1;
	and.b64  	%rd340, %rd339, %rd337;
	and.b64  	%rd341, %rd340, %rd1417;
	add.s32 	%r94, %r91, 2;
	shr.u32 	%r95, %r7, %r94;
	shl.b32 	%r96, %r95, 3;
	cvt.u64.u32 	%rd342, %r96;
	and.b64  	%rd343, %rd342, 24;
	add.s64 	%rd344, %rd301, %rd343;
	ld.const.u64 	%rd345, [%rd344];
	shl.b64 	%rd346, %rd305, 1;
	or.b64  	%rd1422, %rd346, %rd345;
	shl.b64 	%rd347, %rd311, 1;
	or.b64  	%rd348, %rd347, %rd345;
	and.b64  	%rd349, %rd305, %rd1422;
	shl.b64 	%rd350, %rd349, 1;
	and.b64  	%rd351, %rd350, %rd348;
	and.b64  	%rd1421, %rd351, %rd305;
	shl.b64 	%rd352, %rd317, 1;
	or.b64  	%rd353, %rd352, %rd345;
	and.b64  	%rd354, %rd311, %rd1421;
	shl.b64 	%rd355, %rd354, 1;
	and.b64  	%rd356, %rd355, %rd353;
	and.b64  	%rd1420, %rd356, %rd311;
	shl.b64 	%rd357, %rd323, 1;
	or.b64  	%rd358, %rd357, %rd345;
	and.b64  	%rd359, %rd317, %rd1420;
	shl.b64 	%rd360, %rd359, 1;
	and.b64  	%rd361, %rd360, %rd358;
	and.b64  	%rd1419, %rd361, %rd317;
	shl.b64 	%rd362, %rd329, 1;
	or.b64  	%rd363, %rd362, %rd345;
	and.b64  	%rd364, %rd323, %rd1419;
	shl.b64 	%rd365, %rd364, 1;
	and.b64  	%rd366, %rd365, %rd363;
	and.b64  	%rd1418, %rd366, %rd323;
	shl.b64 	%rd367, %rd335, 1;
	or.b64  	%rd368, %rd367, %rd345;
	and.b64  	%rd369, %rd329, %rd1418;
	shl.b64 	%rd370, %rd369, 1;
	and.b64  	%rd371, %rd370, %rd368;
	and.b64  	%rd1417, %rd371, %rd329;
	shl.b64 	%rd372, %rd341, 1;
	or.b64  	%rd373, %rd372, %rd345;
	and.b64  	%rd374, %rd335, %rd1417;
	shl.b64 	%rd375, %rd374, 1;
	and.b64  	%rd376, %rd375, %rd373;
	and.b64  	%rd1416, %rd376, %rd335;
	sub.s32 	%r290, %r94, %r290;
	setp.ne.s32 	%p2, %r290, 16;
	@%p2 bra 	$L__BB16_3;
	shl.b32 	%r97, %r2, 2;
	mov.u32 	%r98, scodon_header;
	add.s32 	%r99, %r98, %r97;
	shl.b32 	%r100, %r289, 9;
	add.s32 	%r101, %r99, %r100;
	st.shared.u32 	[%r101], %r7;
	add.s32 	%r289, %r289, 1;
	setp.ne.s32 	%p3, %r289, %r291;
	@%p3 bra 	$L__BB16_2;
$L__BB16_5:
	cvta.to.global.u64 	%rd31, %rd1;
	shl.b32 	%r103, %r291, 7;
	shl.b32 	%r104, %r1, 15;
	or.b32  	%r105, %r104, %r2;
	add.s32 	%r106, %r103, %r105;
	mul.wide.u32 	%rd377, %r106, 4;
	add.s64 	%rd378, %rd31, %rd377;
	ld.global.u32 	%r12, [%rd378];
	ld.const.u32 	%r107, [overlapping_character_count];
	add.s32 	%r13, %r107, 16;
	shl.b32 	%r14, %r4, 4;
	setp.eq.s32 	%p4, %r13, %r14;
	mov.b32 	%r294, 0;
	@%p4 bra 	$L__BB16_11;
	sub.s32 	%r110, %r13, %r14;
	max.u32 	%r15, %r110, 1;
	setp.lt.u32 	%p5, %r110, 2;
	mov.b32 	%r294, 0;
	@%p5 bra 	$L__BB16_9;
	mov.b32 	%r295, 0;
	mov.u64 	%rd382, mask_array_64;
$L__BB16_8:
	shl.b32 	%r112, %r295, 1;
	shr.u32 	%r113, %r12, %r112;
	shl.b32 	%r114, %r113, 3;
	cvt.u64.u32 	%rd380, %r114;
	and.b64  	%rd381, %rd380, 24;
	add.s64 	%rd383, %rd382, %rd381;
	ld.const.u64 	%rd384, [%rd383];
	shl.b64 	%rd385, %rd1422, 1;
	or.b64  	%rd386, %rd385, %rd384;
	shl.b64 	%rd387, %rd1421, 1;
	or.b64  	%rd388, %rd387, %rd384;
	and.b64  	%rd389, %rd1422, %rd386;
	shl.b64 	%rd390, %rd389, 1;
	and.b64  	%rd391, %rd390, %rd388;
	and.b64  	%rd392, %rd391, %rd1422;
	shl.b64 	%rd393, %rd1420, 1;
	or.b64  	%rd394, %rd393, %rd384;
	and.b64  	%rd395, %rd1421, %rd392;
	shl.b64 	%rd396, %rd395, 1;
	and.b64  	%rd397, %rd396, %rd394;
	and.b64  	%rd398, %rd397, %rd1421;
	shl.b64 	%rd399, %rd1419, 1;
	or.b64  	%rd400, %rd399, %rd384;
	and.b64  	%rd401, %rd1420, %rd398;
	shl.b64 	%rd402, %rd401, 1;
	and.b64  	%rd403, %rd402, %rd400;
	and.b64  	%rd404, %rd403, %rd1420;
	shl.b64 	%rd405, %rd1418, 1;
	or.b64  	%rd406, %rd405, %rd384;
	and.b64  	%rd407, %rd1419, %rd404;
	shl.b64 	%rd408, %rd407, 1;
	and.b64  	%rd409, %rd408, %rd406;
	and.b64  	%rd410, %rd409, %rd1419;
	shl.b64 	%rd411, %rd1417, 1;
	or.b64  	%rd412, %rd411, %rd384;
	and.b64  	%rd413, %rd1418, %rd410;
	shl.b64 	%rd414, %rd413, 1;
	and.b64  	%rd415, %rd414, %rd412;
	and.b64  	%rd416, %rd415, %rd1418;
	shl.b64 	%rd417, %rd1416, 1;
	or.b64  	%rd418, %rd417, %rd384;
	and.b64  	%rd419, %rd1417, %rd416;
	shl.b64 	%rd420, %rd419, 1;
	and.b64  	%rd421, %rd420, %rd418;
	and.b64  	%rd422, %rd421, %rd1417;
	add.s32 	%r115, %r112, 2;
	shr.u32 	%r116, %r12, %r115;
	shl.b32 	%r117, %r116, 3;
	cvt.u64.u32 	%rd423, %r117;
	and.b64  	%rd424, %rd423, 24;
	add.s64 	%rd425, %rd382, %rd424;
	ld.const.u64 	%rd426, [%rd425];
	shl.b64 	%rd427, %rd386, 1;
	or.b64  	%rd1422, %rd427, %rd426;
	shl.b64 	%rd428, %rd392, 1;
	or.b64  	%rd429, %rd428, %rd426;
	and.b64  	%rd430, %rd386, %rd1422;
	shl.b64 	%rd431, %rd430, 1;
	and.b64  	%rd432, %rd431, %rd429;
	and.b64  	%rd1421, %rd432, %rd386;
	shl.b64 	%rd433, %rd398, 1;
	or.b64  	%rd434, %rd433, %rd426;
	and.b64  	%rd435, %rd392, %rd1421;
	shl.b64 	%rd436, %rd435, 1;
	and.b64  	%rd437, %rd436, %rd434;
	and.b64  	%rd1420, %rd437, %rd392;
	shl.b64 	%rd438, %rd404, 1;
	or.b64  	%rd439, %rd438, %rd426;
	and.b64  	%rd440, %rd398, %rd1420;
	shl.b64 	%rd441, %rd440, 1;
	and.b64  	%rd442, %rd441, %rd439;
	and.b64  	%rd1419, %rd442, %rd398;
	shl.b64 	%rd443, %rd410, 1;
	or.b64  	%rd444, %rd443, %rd426;
	and.b64  	%rd445, %rd404, %rd1419;
	shl.b64 	%rd446, %rd445, 1;
	and.b64  	%rd447, %rd446, %rd444;
	and.b64  	%rd1418, %rd447, %rd404;
	shl.b64 	%rd448, %rd416, 1;
	or.b64  	%rd449, %rd448, %rd426;
	and.b64  	%rd450, %rd410, %rd1418;
	shl.b64 	%rd451, %rd450, 1;
	and.b64  	%rd452, %rd451, %rd449;
	and.b64  	%rd1417, %rd452, %rd410;
	shl.b64 	%rd453, %rd422, 1;
	or.b64  	%rd454, %rd453, %rd426;
	and.b64  	%rd455, %rd416, %rd1417;
	shl.b64 	%rd456, %rd455, 1;
	and.b64  	%rd457, %rd456, %rd454;
	and.b64  	%rd1416, %rd457, %rd416;
	sub.s32 	%r295, %r115, %r295;
	and.b32  	%r294, %r15, -2;
	setp.eq.s32 	%p6, %r295, %r294;
	@%p6 bra 	$L__BB16_9;
	bra.uni 	$L__BB16_8;
$L__BB16_9:
	and.b32  	%r118, %r15, 1;
	setp.eq.b32 	%p7, %r118, 1;
	not.pred 	%p8, %p7;
	@%p8 bra 	$L__BB16_11;
	shl.b32 	%r119, %r294, 1;
	shr.u32 	%r120, %r12, %r119;
	shl.b32 	%r121, %r120, 3;
	cvt.u64.u32 	%rd458, %r121;
	and.b64  	%rd459, %rd458, 24;
	mov.u64 	%rd460, mask_array_64;
	add.s64 	%rd461, %rd460, %rd459;
	ld.const.u64 	%rd462, [%rd461];
	shl.b64 	%rd463, %rd1422, 1;
	or.b64  	%rd40, %rd463, %rd462;
	shl.b64 	%rd464, %rd1421, 1;
	or.b64  	%rd465, %rd464, %rd462;
	and.b64  	%rd466, %rd1422, %rd40;
	shl.b64 	%rd467, %rd466, 1;
	and.b64  	%rd468, %rd467, %rd465;
	and.b64  	%rd41, %rd468, %rd1422;
	shl.b64 	%rd469, %rd1420, 1;
	or.b64  	%rd470, %rd469, %rd462;
	and.b64  	%rd471, %rd1421, %rd41;
	shl.b64 	%rd472, %rd471, 1;
	and.b64  	%rd473, %rd472, %rd470;
	and.b64  	%rd42, %rd473, %rd1421;
	shl.b64 	%rd474, %rd1419, 1;
	or.b64  	%rd475, %rd474, %rd462;
	and.b64  	%rd476, %rd1420, %rd42;
	shl.b64 	%rd477, %rd476, 1;
	and.b64  	%rd478, %rd477, %rd475;
	and.b64  	%rd43, %rd478, %rd1420;
	shl.b64 	%rd479, %rd1418, 1;
	or.b64  	%rd480, %rd479, %rd462;
	and.b64  	%rd481, %rd1419, %rd43;
	shl.b64 	%rd482, %rd481, 1;
	and.b64  	%rd483, %rd482, %rd480;
	and.b64  	%rd44, %rd483, %rd1419;
	shl.b64 	%rd484, %rd1417, 1;
	or.b64  	%rd485, %rd484, %rd462;
	and.b64  	%rd486, %rd1418, %rd44;
	shl.b64 	%rd487, %rd486, 1;
	and.b64  	%rd488, %rd487, %rd485;
	and.b64  	%rd45, %rd488, %rd1418;
	shl.b64 	%rd489, %rd1416, 1;
	or.b64  	%rd490, %rd489, %rd462;
	and.b64  	%rd491, %rd1417, %rd45;
	shl.b64 	%rd492, %rd491, 1;
	and.b64  	%rd493, %rd492, %rd490;
	and.b64  	%rd1416, %rd493, %rd1417;
	add.s32 	%r294, %r294, 1;
	mov.u64 	%rd1417, %rd45;
	mov.u64 	%rd1418, %rd44;
	mov.u64 	%rd1419, %rd43;
	mov.u64 	%rd1420, %rd42;
	mov.u64 	%rd1421, %rd41;
	mov.u64 	%rd1422, %rd40;
$L__BB16_11:
	setp.gt.u32 	%p9, %r294, 15;
	@%p9 bra 	$L__BB16_17;
$L__BB16_12:
	mov.u64 	%rd74, %rd1422;
	mov.u64 	%rd73, %rd1421;
	mov.u64 	%rd72, %rd1420;
	mov.u64 	%rd71, %rd1419;
	mov.u64 	%rd70, %rd1418;
	mov.u64 	%rd69, %rd1417;
	shl.b32 	%r122, %r294, 1;
	shr.u32 	%r123, %r12, %r122;
	shl.b32 	%r124, %r123, 3;
	cvt.u64.u32 	%rd494, %r124;
	and.b64  	%rd495, %rd494, 24;
	mov.u64 	%rd496, mask_array_64;
	add.s64 	%rd497, %rd496, %rd495;
	ld.const.u64 	%rd498, [%rd497];
	shl.b64 	%rd499, %rd74, 1;
	or.b64  	%rd1422, %rd499, %rd498;
	shl.b64 	%rd500, %rd73, 1;
	or.b64  	%rd501, %rd500, %rd498;
	and.b64  	%rd502, %rd74, %rd1422;
	shl.b64 	%rd503, %rd502, 1;
	and.b64  	%rd504, %rd503, %rd501;
	and.b64  	%rd1421, %rd504, %rd74;
	shl.b64 	%rd505, %rd72, 1;
	or.b64  	%rd506, %rd505, %rd498;
	and.b64  	%rd507, %rd73, %rd1421;
	shl.b64 	%rd508, %rd507, 1;
	and.b64  	%rd509, %rd508, %rd506;
	and.b64  	%rd1420, %rd509, %rd73;
	shl.b64 	%rd510, %rd71, 1;
	or.b64  	%rd511, %rd510, %rd498;
	and.b64  	%rd512, %rd72, %rd1420;
	shl.b64 	%rd513, %rd512, 1;
	and.b64  	%rd514, %rd513, %rd511;
	and.b64  	%rd1419, %rd514, %rd72;
	shl.b64 	%rd515, %rd70, 1;
	or.b64  	%rd516, %rd515, %rd498;
	and.b64  	%rd517, %rd71, %rd1419;
	shl.b64 	%rd518, %rd517, 1;
	and.b64  	%rd519, %rd518, %rd516;
	and.b64  	%rd1418, %rd519, %rd71;
	shl.b64 	%rd520, %rd69, 1;
	or.b64  	%rd521, %rd520, %rd498;
	and.b64  	%rd522, %rd70, %rd1418;
	shl.b64 	%rd523, %rd522, 1;
	and.b64  	%rd524, %rd523, %rd521;
	and.b64  	%rd1417, %rd524, %rd70;
	shl.b64 	%rd525, %rd1416, 1;
	or.b64  	%rd526, %rd525, %rd498;
	and.b64  	%rd527, %rd69, %rd1417;
	shl.b64 	%rd528, %rd527, 1;
	and.b64  	%rd529, %rd528, %rd526;
	and.b64  	%rd1416, %rd529, %rd69;
	ld.const.u64 	%rd530, [test_bit_64];
	and.b64  	%rd531, %rd530, %rd1416;
	setp.ne.s64 	%p10, %rd531, 0;
	@%p10 bra 	$L__BB16_16;
	ld.volatile.global.u32 	%r125, [match_count];
	ld.const.u32 	%r126, [max_match_count];
	setp.ge.u32 	%p11, %r125, %r126;
	@%p11 bra 	$L__BB16_16;
	add.s32 	%r127, %r291, %r3;
	shl.b32 	%r128, %r127, 4;
	add.s32 	%r24, %r294, %r128;
	ld.const.u32 	%r129, [character_count];
	setp.gt.u32 	%p12, %r24, %r129;
	@%p12 bra 	$L__BB16_16;
	atom.global.add.u32 	%r130, [match_count], 1;
	ld.const.u64 	%rd532, [match];
	cvta.to.global.u64 	%rd533, %rd532;
	mul.wide.u32 	%rd534, %r130, 4;
	add.s64 	%rd535, %rd533, %rd534;
	st.global.u32 	[%rd535], %r24;
$L__BB16_16:
	add.s32 	%r294, %r294, 1;
	setp.ne.s32 	%p13, %r294, 16;
	@%p13 bra 	$L__BB16_12;
$L__BB16_17:
	shl.b32 	%r131, %r291, 9;
	mov.u32 	%r132, scodon_header;
	add.s32 	%r133, %r132, %r131;
	shl.b32 	%r134, %r2, 2;
	add.s32 	%r135, %r133, %r134;
	st.shared.u32 	[%r135], %r12;
	bar.sync 	0;
	add.s32 	%r297, %r291, 1;
	setp.gt.u32 	%p14, %r297, 255;
	@%p14 bra 	$L__BB16_84;
	ld.const.u64 	%rd89, [test_bit_64];
	ld.const.u32 	%r27, [max_match_count];
	ld.const.u32 	%r28, [character_count];
	ld.const.u64 	%rd536, [match];
	cvta.to.global.u64 	%rd90, %rd536;
$L__BB16_19:
	shl.b32 	%r136, %r297, 7;
	shl.b32 	%r137, %r1, 15;
	or.b32  	%r138, %r137, %r2;
	add.s32 	%r139, %r136, %r138;
	mul.wide.u32 	%rd537, %r139, 4;
	add.s64 	%rd538, %rd31, %rd537;
	ld.global.u32 	%r30, [%rd538];
	shl.b32 	%r140, %r30, 3;
	cvt.u64.u32 	%rd539, %r140;
	and.b64  	%rd540, %rd539, 24;
	mov.u64 	%rd541, mask_array_64;
	add.s64 	%rd542, %rd541, %rd540;
	ld.const.u64 	%rd543, [%rd542];
	shl.b64 	%rd544, %rd1422, 1;
	or.b64  	%rd106, %rd544, %rd543;
	shl.b64 	%rd545, %rd1421, 1;
	or.b64  	%rd546, %rd545, %rd543;
	and.b64  	%rd547, %rd1422, %rd106;
	shl.b64 	%rd548, %rd547, 1;
	and.b64  	%rd549, %rd548, %rd546;
	and.b64  	%rd107, %rd549, %rd1422;
	shl.b64 	%rd550, %rd1420, 1;
	or.b64  	%rd551, %rd550, %rd543;
	and.b64  	%rd552, %rd1421, %rd107;
	shl.b64 	%rd553, %rd552, 1;
	and.b64  	%rd554, %rd553, %rd551;
	and.b64  	%rd108, %rd554, %rd1421;
	shl.b64 	%rd555, %rd1419, 1;
	or.b64  	%rd556, %rd555, %rd543;
	and.b64  	%rd557, %rd1420, %rd108;
	shl.b64 	%rd558, %rd557, 1;
	and.b64  	%rd559, %rd558, %rd556;
	and.b64  	%rd109, %rd559, %rd1420;
	shl.b64 	%rd560, %rd1418, 1;
	or.b64  	%rd561, %rd560, %rd543;
	and.b64  	%rd562, %rd1419, %rd109;
	shl.b64 	%rd563, %rd562, 1;
	and.b64  	%rd564, %rd563, %rd561;
	and.b64  	%rd110, %rd564, %rd1419;
	shl.b64 	%rd565, %rd1417, 1;
	or.b64  	%rd566, %rd565, %rd543;
	and.b64  	%rd567, %rd1418, %rd110;
	shl.b64 	%rd568, %rd567, 1;
	and.b64  	%rd569, %rd568, %rd566;
	and.b64  	%rd111, %rd569, %rd1418;
	shl.b64 	%rd570, %rd1416, 1;
	or.b64  	%rd571, %rd570, %rd543;
	and.b64  	%rd572, %rd1417, %rd111;
	shl.b64 	%rd573, %rd572, 1;
	and.b64  	%rd574, %rd573, %rd571;
	and.b64  	%rd112, %rd574, %rd1417;
	and.b64  	%rd575, %rd89, %rd112;
	setp.ne.s64 	%p15, %rd575, 0;
	@%p15 bra 	$L__BB16_23;
	ld.volatile.global.u32 	%r141, [match_count];
	setp.ge.u32 	%p16, %r141, %r27;
	@%p16 bra 	$L__BB16_23;
	add.s32 	%r142, %r297, %r3;
	shl.b32 	%r31, %r142, 4;
	setp.gt.u32 	%p17, %r31, %r28;
	@%p17 bra 	$L__BB16_23;
	atom.global.add.u32 	%r143, [match_count], 1;
	mul.wide.u32 	%rd576, %r143, 4;
	add.s64 	%rd577, %rd90, %rd576;
	st.global.u32 	[%rd577], %r31;
$L__BB16_23:
	shl.b32 	%r144, %r30, 1;
	cvt.u64.u32 	%rd578, %r144;
	and.b64  	%rd579, %rd578, 24;
	mov.u64 	%rd580, mask_array_64;
	add.s64 	%rd581, %rd580, %rd579;
	ld.const.u64 	%rd582, [%rd581];
	shl.b64 	%rd583, %rd106, 1;
	or.b64  	%rd113, %rd583, %rd582;
	shl.b64 	%rd584, %rd107, 1;
	or.b64  	%rd585, %rd584, %rd582;
	and.b64  	%rd586, %rd106, %rd113;
	shl.b64 	%rd587, %rd586, 1;
	and.b64  	%rd588, %rd587, %rd585;
	and.b64  	%rd114, %rd588, %rd106;
	shl.b64 	%rd589, %rd108, 1;
	or.b64  	%rd590, %rd589, %rd582;
	and.b64  	%rd591, %rd107, %rd114;
	shl.b64 	%rd592, %rd591, 1;
	and.b64  	%rd593, %rd592, %rd590;
	and.b64  	%rd115, %rd593, %rd107;
	shl.b64 	%rd594, %rd109, 1;
	or.b64  	%rd595, %rd594, %rd582;
	and.b64  	%rd596, %rd108, %rd115;
	shl.b64 	%rd597, %rd596, 1;
	and.b64  	%rd598, %rd597, %rd595;
	and.b64  	%rd116, %rd598, %rd108;
	shl.b64 	%rd599, %rd110, 1;
	or.b64  	%rd600, %rd599, %rd582;
	and.b64  	%rd601, %rd109, %rd116;
	shl.b64 	%rd602, %rd601, 1;
	and.b64  	%rd603, %rd602, %rd600;
	and.b64  	%rd117, %rd603, %rd109;
	shl.b64 	%rd604, %rd111, 1;
	or.b64  	%rd605, %rd604, %rd582;
	and.b64  	%rd606, %rd110, %rd117;
	shl.b64 	%rd607, %rd606, 1;
	and.b64  	%rd608, %rd607, %rd605;
	and.b64  	%rd118, %rd608, %rd110;
	shl.b64 	%rd609, %rd112, 1;
	or.b64  	%rd610, %rd609, %rd582;
	and.b64  	%rd611, %rd111, %rd118;
	shl.b64 	%rd612, %rd611, 1;
	and.b64  	%rd613, %rd612, %rd610;
	and.b64  	%rd119, %rd613, %rd111;
	and.b64  	%rd614, %rd89, %rd119;
	setp.ne.s64 	%p18, %rd614, 0;
	@%p18 bra 	$L__BB16_27;
	ld.volatile.global.u32 	%r145, [match_count];
	setp.ge.u32 	%p19, %r145, %r27;
	@%p19 bra 	$L__BB16_27;
	add.s32 	%r146, %r297, %r3;
	shl.b32 	%r32, %r146, 4;
	setp.ge.u32 	%p20, %r32, %r28;
	@%p20 bra 	$L__BB16_27;
	add.s32 	%r147, %r32, 1;
	atom.global.add.u32 	%r148, [match_count], 1;
	mul.wide.u32 	%rd615, %r148, 4;
	add.s64 	%rd616, %rd90, %rd615;
	st.global.u32 	[%rd616], %r147;
$L__BB16_27:
	shr.u32 	%r149, %r30, 1;
	cvt.u64.u32 	%rd617, %r149;
	and.b64  	%rd618, %rd617, 24;
	mov.u64 	%rd619, mask_array_64;
	add.s64 	%rd620, %rd619, %rd618;
	ld.const.u64 	%rd621, [%rd620];
	shl.b64 	%rd622, %rd113, 1;
	or.b64  	%rd120, %rd622, %rd621;
	shl.b64 	%rd623, %rd114, 1;
	or.b64  	%rd624, %rd623, %rd621;
	and.b64  	%rd625, %rd113, %rd120;
	shl.b64 	%rd626, %rd625, 1;
	and.b64  	%rd627, %rd626, %rd624;
	and.b64  	%rd121, %rd627, %rd113;
	shl.b64 	%rd628, %rd115, 1;
	or.b64  	%rd629, %rd628, %rd621;
	and.b64  	%rd630, %rd114, %rd121;
	shl.b64 	%rd631, %rd630, 1;
	and.b64  	%rd632, %rd631, %rd629;
	and.b64  	%rd122, %rd632, %rd114;
	shl.b64 	%rd633, %rd116, 1;
	or.b64  	%rd634, %rd633, %rd621;
	and.b64  	%rd635, %rd115, %rd122;
	shl.b64 	%rd636, %rd635, 1;
	and.b64  	%rd637, %rd636, %rd634;
	and.b64  	%rd123, %rd637, %rd115;
	shl.b64 	%rd638, %rd117, 1;
	or.b64  	%rd639, %rd638, %rd621;
	and.b64  	%rd640, %rd116, %rd123;
	shl.b64 	%rd641, %rd640, 1;
	and.b64  	%rd642, %rd641, %rd639;
	and.b64  	%rd124, %rd642, %rd116;
	shl.b64 	%rd643, %rd118, 1;
	or.b64  	%rd644, %rd643, %rd621;
	and.b64  	%rd645, %rd117, %rd124;
	shl.b64 	%rd646, %rd645, 1;
	and.b64  	%rd647, %rd646, %rd644;
	and.b64  	%rd125, %rd647, %rd117;
	shl.b64 	%rd648, %rd119, 1;
	or.b64  	%rd649, %rd648, %rd621;
	and.b64  	%rd650, %rd118, %rd125;
	shl.b64 	%rd651, %rd650, 1;
	and.b64  	%rd652, %rd651, %rd649;
	and.b64  	%rd126, %rd652, %rd118;
	and.b64  	%rd653, %rd89, %rd126;
	setp.ne.s64 	%p21, %rd653, 0;
	@%p21 bra 	$L__BB16_31;
	ld.volatile.global.u32 	%r150, [match_count];
	setp.ge.u32 	%p22, %r150, %r27;
	@%p22 bra 	$L__BB16_31;
	add.s32 	%r151, %r297, %r3;
	shl.b32 	%r152, %r151, 4;
	or.b32  	%r33, %r152, 2;
	setp.gt.u32 	%p23, %r33, %r28;
	@%p23 bra 	$L__BB16_31;
	atom.global.add.u32 	%r153, [match_count], 1;
	mul.wide.u32 	%rd654, %r153, 4;
	add.s64 	%rd655, %rd90, %rd654;
	st.global.u32 	[%rd655], %r33;
$L__BB16_31:
	shr.u32 	%r154, %r30, 3;
	cvt.u64.u32 	%rd656, %r154;
	and.b64  	%rd657, %rd656, 24;
	mov.u64 	%rd658, mask_array_64;
	add.s64 	%rd659, %rd658, %rd657;
	ld.const.u64 	%rd660, [%rd659];
	shl.b64 	%rd661, %rd120, 1;
	or.b64  	%rd127, %rd661, %rd660;
	shl.b64 	%rd662, %rd121, 1;
	or.b64  	%rd663, %rd662, %rd660;
	and.b64  	%rd664, %rd120, %rd127;
	shl.b64 	%rd665, %rd664, 1;
	and.b64  	%rd666, %rd665, %rd663;
	and.b64  	%rd128, %rd666, %rd120;
	shl.b64 	%rd667, %rd122, 1;
	or.b64  	%rd668, %rd667, %rd660;
	and.b64  	%rd669, %rd121, %rd128;
	shl.b64 	%rd670, %rd669, 1;
	and.b64  	%rd671, %rd670, %rd668;
	and.b64  	%rd129, %rd671, %rd121;
	shl.b64 	%rd672, %rd123, 1;
	or.b64  	%rd673, %rd672, %rd660;
	and.b64  	%rd674, %rd122, %rd129;
	shl.b64 	%rd675, %rd674, 1;
	and.b64  	%rd676, %rd675, %rd673;
	and.b64  	%rd130, %rd676, %rd122;
	shl.b64 	%rd677, %rd124, 1;
	or.b64  	%rd678, %rd677, %rd660;
	and.b64  	%rd679, %rd123, %rd130;
	shl.b64 	%rd680, %rd679, 1;
	and.b64  	%rd681, %rd680, %rd678;
	and.b64  	%rd131, %rd681, %rd123;
	shl.b64 	%rd682, %rd125, 1;
	or.b64  	%rd683, %rd682, %rd660;
	and.b64  	%rd684, %rd124, %rd131;
	shl.b64 	%rd685, %rd684, 1;
	and.b64  	%rd686, %rd685, %rd683;
	and.b64  	%rd132, %rd686, %rd124;
	shl.b64 	%rd687, %rd126, 1;
	or.b64  	%rd688, %rd687, %rd660;
	and.b64  	%rd689, %rd125, %rd132;
	shl.b64 	%rd690, %rd689, 1;
	and.b64  	%rd691, %rd690, %rd688;
	and.b64  	%rd133, %rd691, %rd125;
	and.b64  	%rd692, %rd89, %rd133;
	setp.ne.s64 	%p24, %rd692, 0;
	@%p24 bra 	$L__BB16_35;
	ld.volatile.global.u32 	%r155, [match_count];
	setp.ge.u32 	%p25, %r155, %r27;
	@%p25 bra 	$L__BB16_35;
	add.s32 	%r156, %r297, %r3;
	shl.b32 	%r157, %r156, 4;
	or.b32  	%r34, %r157, 3;
	setp.gt.u32 	%p26, %r34, %r28;
	@%p26 bra 	$L__BB16_35;
	atom.global.add.u32 	%r158, [match_count], 1;
	mul.wide.u32 	%rd693, %r158, 4;
	add.s64 	%rd694, %rd90, %rd693;
	st.global.u32 	[%rd694], %r34;
$L__BB16_35:
	shr.u32 	%r159, %r30, 5;
	cvt.u64.u32 	%rd695, %r159;
	and.b64  	%rd696, %rd695, 24;
	mov.u64 	%rd697, mask_array_64;
	add.s64 	%rd698, %rd697, %rd696;
	ld.const.u64 	%rd699, [%rd698];
	shl.b64 	%rd700, %rd127, 1;
	or.b64  	%rd134, %rd700, %rd699;
	shl.b64 	%rd701, %rd128, 1;
	or.b64  	%rd702, %rd701, %rd699;
	and.b64  	%rd703, %rd127, %rd134;
	shl.b64 	%rd704, %rd703, 1;
	and.b64  	%rd705, %rd704, %rd702;
	and.b64  	%rd135, %rd705, %rd127;
	shl.b64 	%rd706, %rd129, 1;
	or.b64  	%rd707, %rd706, %rd699;
	and.b64  	%rd708, %rd128, %rd135;
	shl.b64 	%rd709, %rd708, 1;
	and.b64  	%rd710, %rd709, %rd707;
	and.b64  	%rd136, %rd710, %rd128;
	shl.b64 	%rd711, %rd130, 1;
	or.b64  	%rd712, %rd711, %rd699;
	and.b64  	%rd713, %rd129, %rd136;
	shl.b64 	%rd714, %rd713, 1;
	and.b64  	%rd715, %rd714, %rd712;
	and.b64  	%rd137, %rd715, %rd129;
	shl.b64 	%rd716, %rd131, 1;
	or.b64  	%rd717, %rd716, %rd699;
	and.b64  	%rd718, %rd130, %rd137;
	shl.b64 	%rd719, %rd718, 1;
	and.b64  	%rd720, %rd719, %rd717;
	and.b64  	%rd138, %rd720, %rd130;
	shl.b64 	%rd721, %rd132, 1;
	or.b64  	%rd722, %rd721, %rd699;
	and.b64  	%rd723, %rd131, %rd138;
	shl.b64 	%rd724, %rd723, 1;
	and.b64  	%rd725, %rd724, %rd722;
	and.b64  	%rd139, %rd725, %rd131;
	shl.b64 	%rd726, %rd133, 1;
	or.b64  	%rd727, %rd726, %rd699;
	and.b64  	%rd728, %rd132, %rd139;
	shl.b64 	%rd729, %rd728, 1;
	and.b64  	%rd730, %rd729, %rd727;
	and.b64  	%rd140, %rd730, %rd132;
	and.b64  	%rd731, %rd89, %rd140;
	setp.ne.s64 	%p27, %rd731, 0;
	@%p27 bra 	$L__BB16_39;
	ld.volatile.global.u32 	%r160, [match_count];
	setp.ge.u32 	%p28, %r160, %r27;
	@%p28 bra 	$L__BB16_39;
	add.s32 	%r161, %r297, %r3;
	shl.b32 	%r162, %r161, 4;
	or.b32  	%r35, %r162, 4;
	setp.gt.u32 	%p29, %r35, %r28;
	@%p29 bra 	$L__BB16_39;
	atom.global.add.u32 	%r163, [match_count], 1;
	mul.wide.u32 	%rd732, %r163, 4;
	add.s64 	%rd733, %rd90, %rd732;
	st.global.u32 	[%rd733], %r35;
$L__BB16_39:
	shr.u32 	%r164, %r30, 7;
	cvt.u64.u32 	%rd734, %r164;
	and.b64  	%rd735, %rd734, 24;
	mov.u64 	%rd736, mask_array_64;
	add.s64 	%rd737, %rd736, %rd735;
	ld.const.u64 	%rd738, [%rd737];
	shl.b64 	%rd739, %rd134, 1;
	or.b64  	%rd141, %rd739, %rd738;
	shl.b64 	%rd740, %rd135, 1;
	or.b64  	%rd741, %rd740, %rd738;
	and.b64  	%rd742, %rd134, %rd141;
	shl.b64 	%rd743, %rd742, 1;
	and.b64  	%rd744, %rd743, %rd741;
	and.b64  	%rd142, %rd744, %rd134;
	shl.b64 	%rd745, %rd136, 1;
	or.b64  	%rd746, %rd745, %rd738;
	and.b64  	%rd747, %rd135, %rd142;
	shl.b64 	%rd748, %rd747, 1;
	and.b64  	%rd749, %rd748, %rd746;
	and.b64  	%rd143, %rd749, %rd135;
	shl.b64 	%rd750, %rd137, 1;
	or.b64  	%rd751, %rd750, %rd738;
	and.b64  	%rd752, %rd136, %rd143;
	shl.b64 	%rd753, %rd752, 1;
	and.b64  	%rd754, %rd753, %rd751;
	and.b64  	%rd144, %rd754, %rd136;
	shl.b64 	%rd755, %rd138, 1;
	or.b64  	%rd756, %rd755, %rd738;
	and.b64  	%rd757, %rd137, %rd144;
	shl.b64 	%rd758, %rd757, 1;
	and.b64  	%rd759, %rd758, %rd756;
	and.b64  	%rd145, %rd759, %rd137;
	shl.b64 	%rd760, %rd139, 1;
	or.b64  	%rd761, %rd760, %rd738;
	and.b64  	%rd762, %rd138, %rd145;
	shl.b64 	%rd763, %rd762, 1;
	and.b64  	%rd764, %rd763, %rd761;
	and.b64  	%rd146, %rd764, %rd138;
	shl.b64 	%rd765, %rd140, 1;
	or.b64  	%rd766, %rd765, %rd738;
	and.b64  	%rd767, %rd139, %rd146;
	shl.b64 	%rd768, %rd767, 1;
	and.b64  	%rd769, %rd768, %rd766;
	and.b64  	%rd147, %rd769, %rd139;
	and.b64  	%rd770, %rd89, %rd147;
	setp.ne.s64 	%p30, %rd770, 0;
	@%p30 bra 	$L__BB16_43;
	ld.volatile.global.u32 	%r165, [match_count];
	setp.ge.u32 	%p31, %r165, %r27;
	@%p31 bra 	$L__BB16_43;
	add.s32 	%r166, %r297, %r3;
	shl.b32 	%r167, %r166, 4;
	or.b32  	%r36, %r167, 5;
	setp.gt.u32 	%p32, %r36, %r28;
	@%p32 bra 	$L__BB16_43;
	atom.global.add.u32 	%r168, [match_count], 1;
	mul.wide.u32 	%rd771, %r168, 4;
	add.s64 	%rd772, %rd90, %rd771;
	st.global.u32 	[%rd772], %r36;
$L__BB16_43:
	shr.u32 	%r169, %r30, 9;
	cvt.u64.u32 	%rd773, %r169;
	and.b64  	%rd774, %rd773, 24;
	mov.u64 	%rd775, mask_array_64;
	add.s64 	%rd776, %rd775, %rd774;
	ld.const.u64 	%rd777, [%rd776];
	shl.b64 	%rd778, %rd141, 1;
	or.b64  	%rd148, %rd778, %rd777;
	shl.b64 	%rd779, %rd142, 1;
	or.b64  	%rd780, %rd779, %rd777;
	and.b64  	%rd781, %rd141, %rd148;
	shl.b64 	%rd782, %rd781, 1;
	and.b64  	%rd783, %rd782, %rd780;
	and.b64  	%rd149, %rd783, %rd141;
	shl.b64 	%rd784, %rd143, 1;
	or.b64  	%rd785, %rd784, %rd777;
	and.b64  	%rd786, %rd142, %rd149;
	shl.b64 	%rd787, %rd786, 1;
	and.b64  	%rd788, %rd787, %rd785;
	and.b64  	%rd150, %rd788, %rd142;
	shl.b64 	%rd789, %rd144, 1;
	or.b64  	%rd790, %rd789, %rd777;
	and.b64  	%rd791, %rd143, %rd150;
	shl.b64 	%rd792, %rd791, 1;
	and.b64  	%rd793, %rd792, %rd790;
	and.b64  	%rd151, %rd793, %rd143;
	shl.b64 	%rd794, %rd145, 1;
	or.b64  	%rd795, %rd794, %rd777;
	and.b64  	%rd796, %rd144, %rd151;
	shl.b64 	%rd797, %rd796, 1;
	and.b64  	%rd798, %rd797, %rd795;
	and.b64  	%rd152, %rd798, %rd144;
	shl.b64 	%rd799, %rd146, 1;
	or.b64  	%rd800, %rd799, %rd777;
	and.b64  	%rd801, %rd145, %rd152;
	shl.b64 	%rd802, %rd801, 1;
	and.b64  	%rd803, %rd802, %rd800;
	and.b64  	%rd153, %rd803, %rd145;
	shl.b64 	%rd804, %rd147, 1;
	or.b64  	%rd805, %rd804, %rd777;
	and.b64  	%rd806, %rd146, %rd153;
	shl.b64 	%rd807, %rd806, 1;
	and.b64  	%rd808, %rd807, %rd805;
	and.b64  	%rd154, %rd808, %rd146;
	and.b64  	%rd809, %rd89, %rd154;
	setp.ne.s64 	%p33, %rd809, 0;
	@%p33 bra 	$L__BB16_47;
	ld.volatile.global.u32 	%r170, [match_count];
	setp.ge.u32 	%p34, %r170, %r27;
	@%p34 bra 	$L__BB16_47;
	add.s32 	%r171, %r297, %r3;
	shl.b32 	%r172, %r171, 4;
	or.b32  	%r37, %r172, 6;
	setp.gt.u32 	%p35, %r37, %r28;
	@%p35 bra 	$L__BB16_47;
	atom.global.add.u32 	%r173, [match_count], 1;
	mul.wide.u32 	%rd810, %r173, 4;
	add.s64 	%rd811, %rd90, %rd810;
	st.global.u32 	[%rd811], %r37;
$L__BB16_47:
	shr.u32 	%r174, %r30, 11;
	cvt.u64.u32 	%rd812, %r174;
	and.b64  	%rd813, %rd812, 24;
	mov.u64 	%rd814, mask_array_64;
	add.s64 	%rd815, %rd814, %rd813;
	ld.const.u64 	%rd816, [%rd815];
	shl.b64 	%rd817, %rd148, 1;
	or.b64  	%rd155, %rd817, %rd816;
	shl.b64 	%rd818, %rd149, 1;
	or.b64  	%rd819, %rd818, %rd816;
	and.b64  	%rd820, %rd148, %rd155;
	shl.b64 	%rd821, %rd820, 1;
	and.b64  	%rd822, %rd821, %rd819;
	and.b64  	%rd156, %rd822, %rd148;
	shl.b64 	%rd823, %rd150, 1;
	or.b64  	%rd824, %rd823, %rd816;
	and.b64  	%rd825, %rd149, %rd156;
	shl.b64 	%rd826, %rd825, 1;
	and.b64  	%rd827, %rd826, %rd824;
	and.b64  	%rd157, %rd827, %rd149;
	shl.b64 	%rd828, %rd151, 1;
	or.b64  	%rd829, %rd828, %rd816;
	and.b64  	%rd830, %rd150, %rd157;
	shl.b64 	%rd831, %rd830, 1;
	and.b64  	%rd832, %rd831, %rd829;
	and.b64  	%rd158, %rd832, %rd150;
	shl.b64 	%rd833, %rd152, 1;
	or.b64  	%rd834, %rd833, %rd816;
	and.b64  	%rd835, %rd151, %rd158;
	shl.b64 	%rd836, %rd835, 1;
	and.b64  	%rd837, %rd836, %rd834;
	and.b64  	%rd159, %rd837, %rd151;
	shl.b64 	%rd838, %rd153, 1;
	or.b64  	%rd839, %rd838, %rd816;
	and.b64  	%rd840, %rd152, %rd159;
	shl.b64 	%rd841, %rd840, 1;
	and.b64  	%rd842, %rd841, %rd839;
	and.b64  	%rd160, %rd842, %rd152;
	shl.b64 	%rd843, %rd154, 1;
	or.b64  	%rd844, %rd843, %rd816;
	and.b64  	%rd845, %rd153, %rd160;
	shl.b64 	%rd846, %rd845, 1;
	and.b64  	%rd847, %rd846, %rd844;
	and.b64  	%rd161, %rd847, %rd153;
	and.b64  	%rd848, %rd89, %rd161;
	setp.ne.s64 	%p36, %rd848, 0;
	@%p36 bra 	$L__BB16_51;
	ld.volatile.global.u32 	%r175, [match_count];
	setp.ge.u32 	%p37, %r175, %r27;
	@%p37 bra 	$L__BB16_51;
	add.s32 	%r176, %r297, %r3;
	shl.b32 	%r177, %r176, 4;
	or.b32  	%r38, %r177, 7;
	setp.gt.u32 	%p38, %r38, %r28;
	@%p38 bra 	$L__BB16_51;
	atom.global.add.u32 	%r178, [match_count], 1;
	mul.wide.u32 	%rd849, %r178, 4;
	add.s64 	%rd850, %rd90, %rd849;
	st.global.u32 	[%rd850], %r38;
$L__BB16_51:
	shr.u32 	%r179, %r30, 13;
	cvt.u64.u32 	%rd851, %r179;
	and.b64  	%rd852, %rd851, 24;
	mov.u64 	%rd853, mask_array_64;
	add.s64 	%rd854, %rd853, %rd852;
	ld.const.u64 	%rd855, [%rd854];
	shl.b64 	%rd856, %rd155, 1;
	or.b64  	%rd162, %rd856, %rd855;
	shl.b64 	%rd857, %rd156, 1;
	or.b64  	%rd858, %rd857, %rd855;
	and.b64  	%rd859, %rd155, %rd162;
	shl.b64 	%rd860, %rd859, 1;
	and.b64  	%rd861, %rd860, %rd858;
	and.b64  	%rd163, %rd861, %rd155;
	shl.b64 	%rd862, %rd157, 1;
	or.b64  	%rd863, %rd862, %rd855;
	and.b64  	%rd864, %rd156, %rd163;
	shl.b64 	%rd865, %rd864, 1;
	and.b64  	%rd866, %rd865, %rd863;
	and.b64  	%rd164, %rd866, %rd156;
	shl.b64 	%rd867, %rd158, 1;
	or.b64  	%rd868, %rd867, %rd855;
	and.b64  	%rd869, %rd157, %rd164;
	shl.b64 	%rd870, %rd869, 1;
	and.b64  	%rd871, %rd870, %rd868;
	and.b64  	%rd165, %rd871, %rd157;
	shl.b64 	%rd872, %rd159, 1;
	or.b64  	%rd873, %rd872, %rd855;
	and.b64  	%rd874, %rd158, %rd165;
	shl.b64 	%rd875, %rd874, 1;
	and.b64  	%rd876, %rd875, %rd873;
	and.b64  	%rd166, %rd876, %rd158;
	shl.b64 	%rd877, %rd160, 1;
	or.b64  	%rd878, %rd877, %rd855;
	and.b64  	%rd879, %rd159, %rd166;
	shl.b64 	%rd880, %rd879, 1;
	and.b64  	%rd881, %rd880, %rd878;
	and.b64  	%rd167, %rd881, %rd159;
	shl.b64 	%rd882, %rd161, 1;
	or.b64  	%rd883, %rd882, %rd855;
	and.b64  	%rd884, %rd160, %rd167;
	shl.b64 	%rd885, %rd884, 1;
	and.b64  	%rd886, %rd885, %rd883;
	and.b64  	%rd168, %rd886, %rd160;
	and.b64  	%rd887, %rd89, %rd168;
	setp.ne.s64 	%p39, %rd887, 0;
	@%p39 bra 	$L__BB16_55;
	ld.volatile.global.u32 	%r180, [match_count];
	setp.ge.u32 	%p40, %r180, %r27;
	@%p40 bra 	$L__BB16_55;
	add.s32 	%r181, %r297, %r3;
	shl.b32 	%r182, %r181, 4;
	or.b32  	%r39, %r182, 8;
	setp.gt.u32 	%p41, %r39, %r28;
	@%p41 bra 	$L__BB16_55;
	atom.global.add.u32 	%r183, [match_count], 1;
	mul.wide.u32 	%rd888, %r183, 4;
	add.s64 	%rd889, %rd90, %rd888;
	st.global.u32 	[%rd889], %r39;
$L__BB16_55:
	shr.u32 	%r184, %r30, 15;
	cvt.u64.u32 	%rd890, %r184;
	and.b64  	%rd891, %rd890, 24;
	mov.u64 	%rd892, mask_array_64;
	add.s64 	%rd893, %rd892, %rd891;
	ld.const.u64 	%rd894, [%rd893];
	shl.b64 	%rd895, %rd162, 1;
	or.b64  	%rd169, %rd895, %rd894;
	shl.b64 	%rd896, %rd163, 1;
	or.b64  	%rd897, %rd896, %rd894;
	and.b64  	%rd898, %rd162, %rd169;
	shl.b64 	%rd899, %rd898, 1;
	and.b64  	%rd900, %rd899, %rd897;
	and.b64  	%rd170, %rd900, %rd162;
	shl.b64 	%rd901, %rd164, 1;
	or.b64  	%rd902, %rd901, %rd894;
	and.b64  	%rd903, %rd163, %rd170;
	shl.b64 	%rd904, %rd903, 1;
	and.b64  	%rd905, %rd904, %rd902;
	and.b64  	%rd171, %rd905, %rd163;
	shl.b64 	%rd906, %rd165, 1;
	or.b64  	%rd907, %rd906, %rd894;
	and.b64  	%rd908, %rd164, %rd171;
	shl.b64 	%rd909, %rd908, 1;
	and.b64  	%rd910, %rd909, %rd907;
	and.b64  	%rd172, %rd910, %rd164;
	shl.b64 	%rd911, %rd166, 1;
	or.b64  	%rd912, %rd911, %rd894;
	and.b64  	%rd913, %rd165, %rd172;
	shl.b64 	%rd914, %rd913, 1;
	and.b64  	%rd915, %rd914, %rd912;
	and.b64  	%rd173, %rd915, %rd165;
	shl.b64 	%rd916, %rd167, 1;
	or.b64  	%rd917, %rd916, %rd894;
	and.b64  	%rd918, %rd166, %rd173;
	shl.b64 	%rd919, %rd918, 1;
	and.b64  	%rd920, %rd919, %rd917;
	and.b64  	%rd174, %rd920, %rd166;
	shl.b64 	%rd921, %rd168, 1;
	or.b64  	%rd922, %rd921, %rd894;
	and.b64  	%rd923, %rd167, %rd174;
	shl.b64 	%rd924, %rd923, 1;
	and.b64  	%rd925, %rd924, %rd922;
	and.b64  	%rd175, %rd925, %rd167;
	and.b64  	%rd926, %rd89, %rd175;
	setp.ne.s64 	%p42, %rd926, 0;
	@%p42 bra 	$L__BB16_59;
	ld.volatile.global.u32 	%r185, [match_count];
	setp.ge.u32 	%p43, %r185, %r27;
	@%p43 bra 	$L__BB16_59;
	add.s32 	%r186, %r297, %r3;
	shl.b32 	%r187, %r186, 4;
	or.b32  	%r40, %r187, 9;
	setp.gt.u32 	%p44, %r40, %r28;
	@%p44 bra 	$L__BB16_59;
	atom.global.add.u32 	%r188, [match_count], 1;
	mul.wide.u32 	%rd927, %r188, 4;
	add.s64 	%rd928, %rd90, %rd927;
	st.global.u32 	[%rd928], %r40;
$L__BB16_59:
	shr.u32 	%r189, %r30, 17;
	cvt.u64.u32 	%rd929, %r189;
	and.b64  	%rd930, %rd929, 24;
	mov.u64 	%rd931, mask_array_64;
	add.s64 	%rd932, %rd931, %rd930;
	ld.const.u64 	%rd933, [%rd932];
	shl.b64 	%rd934, %rd169, 1;
	or.b64  	%rd176, %rd934, %rd933;
	shl.b64 	%rd935, %rd170, 1;
	or.b64  	%rd936, %rd935, %rd933;
	and.b64  	%rd937, %rd169, %rd176;
	shl.b64 	%rd938, %rd937, 1;
	and.b64  	%rd939, %rd938, %rd936;
	and.b64  	%rd177, %rd939, %rd169;
	shl.b64 	%rd940, %rd171, 1;
	or.b64  	%rd941, %rd940, %rd933;
	and.b64  	%rd942, %rd170, %rd177;
	shl.b64 	%rd943, %rd942, 1;
	and.b64  	%rd944, %rd943, %rd941;
	and.b64  	%rd178, %rd944, %rd170;
	shl.b64 	%rd945, %rd172, 1;
	or.b64  	%rd946, %rd945, %rd933;
	and.b64  	%rd947, %rd171, %rd178;
	shl.b64 	%rd948, %rd947, 1;
	and.b64  	%rd949, %rd948, %rd946;
	and.b64  	%rd179, %rd949, %rd171;
	shl.b64 	%rd950, %rd173, 1;
	or.b64  	%rd951, %rd950, %rd933;
	and.b64  	%rd952, %rd172, %rd179;
	shl.b64 	%rd953, %rd952, 1;
	and.b64  	%rd954, %rd953, %rd951;
	and.b64  	%rd180, %rd954, %rd172;
	shl.b64 	%rd955, %rd174, 1;
	or.b64  	%rd956, %rd955, %rd933;
	and.b64  	%rd957, %rd173, %rd180;
	shl.b64 	%rd958, %rd957, 1;
	and.b64  	%rd959, %rd958, %rd956;
	and.b64  	%rd181, %rd959, %rd173;
	shl.b64 	%rd960, %rd175, 1;
	or.b64  	%rd961, %rd960, %rd933;
	and.b64  	%rd962, %rd174, %rd181;
	shl.b64 	%rd963, %rd962, 1;
	and.b64  	%rd964, %rd963, %rd961;
	and.b64  	%rd182, %rd964, %rd174;
	and.b64  	%rd965, %rd89, %rd182;
	setp.ne.s64 	%p45, %rd965, 0;
	@%p45 bra 	$L__BB16_63;
	ld.volatile.global.u32 	%r190, [match_count];
	setp.ge.u32 	%p46, %r190, %r27;
	@%p46 bra 	$L__BB16_63;
	add.s32 	%r191, %r297, %r3;
	shl.b32 	%r192, %r191, 4;
	or.b32  	%r41, %r192, 10;
	setp.gt.u32 	%p47, %r41, %r28;
	@%p47 bra 	$L__BB16_63;
	atom.global.add.u32 	%r193, [match_count], 1;
	mul.wide.u32 	%rd966, %r193, 4;
	add.s64 	%rd967, %rd90, %rd966;
	st.global.u32 	[%rd967], %r41;
$L__BB16_63:
	shr.u32 	%r194, %r30, 19;
	cvt.u64.u32 	%rd968, %r194;
	and.b64  	%rd969, %rd968, 24;
	mov.u64 	%rd970, mask_array_64;
	add.s64 	%rd971, %rd970, %rd969;
	ld.const.u64 	%rd972, [%rd971];
	shl.b64 	%rd973, %rd176, 1;
	or.b64  	%rd183, %rd973, %rd972;
	shl.b64 	%rd974, %rd177, 1;
	or.b64  	%rd975, %rd974, %rd972;
	and.b64  	%rd976, %rd176, %rd183;
	shl.b64 	%rd977, %rd976, 1;
	and.b64  	%rd978, %rd977, %rd975;
	and.b64  	%rd184, %rd978, %rd176;
	shl.b64 	%rd979, %rd178, 1;
	or.b64  	%rd980, %rd979, %rd972;
	and.b64  	%rd981, %rd177, %rd184;
	shl.b64 	%rd982, %rd981, 1;
	and.b64  	%rd983, %rd982, %rd980;
	and.b64  	%rd185, %rd983, %rd177;
	shl.b64 	%rd984, %rd179, 1;
	or.b64  	%rd985, %rd984, %rd972;
	and.b64  	%rd986, %rd178, %rd185;
	shl.b64 	%rd987, %rd986, 1;
	and.b64  	%rd988, %rd987, %rd985;
	and.b64  	%rd186, %rd988, %rd178;
	shl.b64 	%rd989, %rd180, 1;
	or.b64  	%rd990, %rd989, %rd972;
	and.b64  	%rd991, %rd179, %rd186;
	shl.b64 	%rd992, %rd991, 1;
	and.b64  	%rd993, %rd992, %rd990;
	and.b64  	%rd187, %rd993, %rd179;
	shl.b64 	%rd994, %rd181, 1;
	or.b64  	%rd995, %rd994, %rd972;
	and.b64  	%rd996, %rd180, %rd187;
	shl.b64 	%rd997, %rd996, 1;
	and.b64  	%rd998, %rd997, %rd995;
	and.b64  	%rd188, %rd998, %rd180;
	shl.b64 	%rd999, %rd182, 1;
	or.b64  	%rd1000, %rd999, %rd972;
	and.b64  	%rd1001, %rd181, %rd188;
	shl.b64 	%rd1002, %rd1001, 1;
	and.b64  	%rd1003, %rd1002, %rd1000;
	and.b64  	%rd189, %rd1003, %rd181;
	and.b64  	%rd1004, %rd89, %rd189;
	setp.ne.s64 	%p48, %rd1004, 0;
	@%p48 bra 	$L__BB16_67;
	ld.volatile.global.u32 	%r195, [match_count];
	setp.ge.u32 	%p49, %r195, %r27;
	@%p49 bra 	$L__BB16_67;
	add.s32 	%r196, %r297, %r3;
	shl.b32 	%r197, %r196, 4;
	or.b32  	%r42, %r197, 11;
	setp.gt.u32 	%p50, %r42, %r28;
	@%p50 bra 	$L__BB16_67;
	atom.global.add.u32 	%r198, [match_count], 1;
	mul.wide.u32 	%rd1005, %r198, 4;
	add.s64 	%rd1006, %rd90, %rd1005;
	st.global.u32 	[%rd1006], %r42;
$L__BB16_67:
	shr.u32 	%r199, %r30, 21;
	cvt.u64.u32 	%rd1007, %r199;
	and.b64  	%rd1008, %rd1007, 24;
	mov.u64 	%rd1009, mask_array_64;
	add.s64 	%rd1010, %rd1009, %rd1008;
	ld.const.u64 	%rd1011, [%rd1010];
	shl.b64 	%rd1012, %rd183, 1;
	or.b64  	%rd190, %rd1012, %rd1011;
	shl.b64 	%rd1013, %rd184, 1;
	or.b64  	%rd1014, %rd1013, %rd1011;
	and.b64  	%rd1015, %rd183, %rd190;
	shl.b64 	%rd1016, %rd1015, 1;
	and.b64  	%rd1017, %rd1016, %rd1014;
	and.b64  	%rd191, %rd1017, %rd183;
	shl.b64 	%rd1018, %rd185, 1;
	or.b64  	%rd1019, %rd1018, %rd1011;
	and.b64  	%rd1020, %rd184, %rd191;
	shl.b64 	%rd1021, %rd1020, 1;
	and.b64  	%rd1022, %rd1021, %rd1019;
	and.b64  	%rd192, %rd1022, %rd184;
	shl.b64 	%rd1023, %rd186, 1;
	or.b64  	%rd1024, %rd1023, %rd1011;
	and.b64  	%rd1025, %rd185, %rd192;
	shl.b64 	%rd1026, %rd1025, 1;
	and.b64  	%rd1027, %rd1026, %rd1024;
	and.b64  	%rd193, %rd1027, %rd185;
	shl.b64 	%rd1028, %rd187, 1;
	or.b64  	%rd1029, %rd1028, %rd1011;
	and.b64  	%rd1030, %rd186, %rd193;
	shl.b64 	%rd1031, %rd1030, 1;
	and.b64  	%rd1032, %rd1031, %rd1029;
	and.b64  	%rd194, %rd1032, %rd186;
	shl.b64 	%rd1033, %rd188, 1;
	or.b64  	%rd1034, %rd1033, %rd1011;
	and.b64  	%rd1035, %rd187, %rd194;
	shl.b64 	%rd1036, %rd1035, 1;
	and.b64  	%rd1037, %rd1036, %rd1034;
	and.b64  	%rd195, %rd1037, %rd187;
	shl.b64 	%rd1038, %rd189, 1;
	or.b64  	%rd1039, %rd1038, %rd1011;
	and.b64  	%rd1040, %rd188, %rd195;
	shl.b64 	%rd1041, %rd1040, 1;
	and.b64  	%rd1042, %rd1041, %rd1039;
	and.b64  	%rd196, %rd1042, %rd188;
	and.b64  	%rd1043, %rd89, %rd196;
	setp.ne.s64 	%p51, %rd1043, 0;
	@%p51 bra 	$L__BB16_71;
	ld.volatile.global.u32 	%r200, [match_count];
	setp.ge.u32 	%p52, %r200, %r27;
	@%p52 bra 	$L__BB16_71;
	add.s32 	%r201, %r297, %r3;
	shl.b32 	%r202, %r201, 4;
	or.b32  	%r43, %r202, 12;
	setp.gt.u32 	%p53, %r43, %r28;
	@%p53 bra 	$L__BB16_71;
	atom.global.add.u32 	%r203, [match_count], 1;
	mul.wide.u32 	%rd1044, %r203, 4;
	add.s64 	%rd1045, %rd90, %rd1044;
	st.global.u32 	[%rd1045], %r43;
$L__BB16_71:
	shr.u32 	%r204, %r30, 23;
	cvt.u64.u32 	%rd1046, %r204;
	and.b64  	%rd1047, %rd1046, 24;
	mov.u64 	%rd1048, mask_array_64;
	add.s64 	%rd1049, %rd1048, %rd1047;
	ld.const.u64 	%rd1050, [%rd1049];
	shl.b64 	%rd1051, %rd190, 1;
	or.b64  	%rd197, %rd1051, %rd1050;
	shl.b64 	%rd1052, %rd191, 1;
	or.b64  	%rd1053, %rd1052, %rd1050;
	and.b64  	%rd1054, %rd190, %rd197;
	shl.b64 	%rd1055, %rd1054, 1;
	and.b64  	%rd1056, %rd1055, %rd1053;
	and.b64  	%rd198, %rd1056, %rd190;
	shl.b64 	%rd1057, %rd192, 1;
	or.b64  	%rd1058, %rd1057, %rd1050;
	and.b64  	%rd1059, %rd191, %rd198;
	shl.b64 	%rd1060, %rd1059, 1;
	and.b64  	%rd1061, %rd1060, %rd1058;
	and.b64  	%rd199, %rd1061, %rd191;
	shl.b64 	%rd1062, %rd193, 1;
	or.b64  	%rd1063, %rd1062, %rd1050;
	and.b64  	%rd1064, %rd192, %rd199;
	shl.b64 	%rd1065, %rd1064, 1;
	and.b64  	%rd1066, %rd1065, %rd1063;
	and.b64  	%rd200, %rd1066, %rd192;
	shl.b64 	%rd1067, %rd194, 1;
	or.b64  	%rd1068, %rd1067, %rd1050;
	and.b64  	%rd1069, %rd193, %rd200;
	shl.b64 	%rd1070, %rd1069, 1;
	and.b64  	%rd1071, %rd1070, %rd1068;
	and.b64  	%rd201, %rd1071, %rd193;
	shl.b64 	%rd1072, %rd195, 1;
	or.b64  	%rd1073, %rd1072, %rd1050;
	and.b64  	%rd1074, %rd194, %rd201;
	shl.b64 	%rd1075, %rd1074, 1;
	and.b64  	%rd1076, %rd1075, %rd1073;
	and.b64  	%rd202, %rd1076, %rd194;
	shl.b64 	%rd1077, %rd196, 1;
	or.b64  	%rd1078, %rd1077, %rd1050;
	and.b64  	%rd1079, %rd195, %rd202;
	shl.b64 	%rd1080, %rd1079, 1;
	and.b64  	%rd1081, %rd1080, %rd1078;
	and.b64  	%rd203, %rd1081, %rd195;
	and.b64  	%rd1082, %rd89, %rd203;
	setp.ne.s64 	%p54, %rd1082, 0;
	@%p54 bra 	$L__BB16_75;
	ld.volatile.global.u32 	%r205, [match_count];
	setp.ge.u32 	%p55, %r205, %r27;
	@%p55 bra 	$L__BB16_75;
	add.s32 	%r206, %r297, %r3;
	shl.b32 	%r207, %r206, 4;
	or.b32  	%r44, %r207, 13;
	setp.gt.u32 	%p56, %r44, %r28;
	@%p56 bra 	$L__BB16_75;
	atom.global.add.u32 	%r208, [match_count], 1;
	mul.wide.u32 	%rd1083, %r208, 4;
	add.s64 	%rd1084, %rd90, %rd1083;
	st.global.u32 	[%rd1084], %r44;
$L__BB16_75:
	shr.u32 	%r209, %r30, 25;
	cvt.u64.u32 	%rd1085, %r209;
	and.b64  	%rd1086, %rd1085, 24;
	mov.u64 	%rd1087, mask_array_64;
	add.s64 	%rd1088, %rd1087, %rd1086;
	ld.const.u64 	%rd1089, [%rd1088];
	shl.b64 	%rd1090, %rd197, 1;
	or.b64  	%rd204, %rd1090, %rd1089;
	shl.b64 	%rd1091, %rd198, 1;
	or.b64  	%rd1092, %rd1091, %rd1089;
	and.b64  	%rd1093, %rd197, %rd204;
	shl.b64 	%rd1094, %rd1093, 1;
	and.b64  	%rd1095, %rd1094, %rd1092;
	and.b64  	%rd205, %rd1095, %rd197;
	shl.b64 	%rd1096, %rd199, 1;
	or.b64  	%rd1097, %rd1096, %rd1089;
	and.b64  	%rd1098, %rd198, %rd205;
	shl.b64 	%rd1099, %rd1098, 1;
	and.b64  	%rd1100, %rd1099, %rd1097;
	and.b64  	%rd206, %rd1100, %rd198;
	shl.b64 	%rd1101, %rd200, 1;
	or.b64  	%rd1102, %rd1101, %rd1089;
	and.b64  	%rd1103, %rd199, %rd206;
	shl.b64 	%rd1104, %rd1103, 1;
	and.b64  	%rd1105, %rd1104, %rd1102;
	and.b64  	%rd207, %rd1105, %rd199;
	shl.b64 	%rd1106, %rd201, 1;
	or.b64  	%rd1107, %rd1106, %rd1089;
	and.b64  	%rd1108, %rd200, %rd207;
	shl.b64 	%rd1109, %rd1108, 1;
	and.b64  	%rd1110, %rd1109, %rd1107;
	and.b64  	%rd208, %rd1110, %rd200;
	shl.b64 	%rd1111, %rd202, 1;
	or.b64  	%rd1112, %rd1111, %rd1089;
	and.b64  	%rd1113, %rd201, %rd208;
	shl.b64 	%rd1114, %rd1113, 1;
	and.b64  	%rd1115, %rd1114, %rd1112;
	and.b64  	%rd209, %rd1115, %rd201;
	shl.b64 	%rd1116, %rd203, 1;
	or.b64  	%rd1117, %rd1116, %rd1089;
	and.b64  	%rd1118, %rd202, %rd209;
	shl.b64 	%rd1119, %rd1118, 1;
	and.b64  	%rd1120, %rd1119, %rd1117;
	and.b64  	%rd210, %rd1120, %rd202;
	and.b64  	%rd1121, %rd89, %rd210;
	setp.ne.s64 	%p57, %rd1121, 0;
	@%p57 bra 	$L__BB16_79;
	ld.volatile.global.u32 	%r210, [match_count];
	setp.ge.u32 	%p58, %r210, %r27;
	@%p58 bra 	$L__BB16_79;
	add.s32 	%r211, %r297, %r3;
	shl.b32 	%r212, %r211, 4;
	or.b32  	%r45, %r212, 14;
	setp.gt.u32 	%p59, %r45, %r28;
	@%p59 bra 	$L__BB16_79;
	atom.global.add.u32 	%r213, [match_count], 1;
	mul.wide.u32 	%rd1122, %r213, 4;
	add.s64 	%rd1123, %rd90, %rd1122;
	st.global.u32 	[%rd1123], %r45;
$L__BB16_79:
	shr.u32 	%r214, %r30, 30;
	mul.wide.u32 	%rd1124, %r214, 8;
	mov.u64 	%rd1125, mask_array_64;
	add.s64 	%rd1126, %rd1125, %rd1124;
	ld.const.u64 	%rd1127, [%rd1126];
	shl.b64 	%rd1128, %rd204, 1;
	or.b64  	%rd1422, %rd1128, %rd1127;
	shl.b64 	%rd1129, %rd205, 1;
	or.b64  	%rd1130, %rd1129, %rd1127;
	and.b64  	%rd1131, %rd204, %rd1422;
	shl.b64 	%rd1132, %rd1131, 1;
	and.b64  	%rd1133, %rd1132, %rd1130;
	and.b64  	%rd1421, %rd1133, %rd204;
	shl.b64 	%rd1134, %rd206, 1;
	or.b64  	%rd1135, %rd1134, %rd1127;
	and.b64  	%rd1136, %rd205, %rd1421;
	shl.b64 	%rd1137, %rd1136, 1;
	and.b64  	%rd1138, %rd1137, %rd1135;
	and.b64  	%rd1420, %rd1138, %rd205;
	shl.b64 	%rd1139, %rd207, 1;
	or.b64  	%rd1140, %rd1139, %rd1127;
	and.b64  	%rd1141, %rd206, %rd1420;
	shl.b64 	%rd1142, %rd1141, 1;
	and.b64  	%rd1143, %rd1142, %rd1140;
	and.b64  	%rd1419, %rd1143, %rd206;
	shl.b64 	%rd1144, %rd208, 1;
	or.b64  	%rd1145, %rd1144, %rd1127;
	and.b64  	%rd1146, %rd207, %rd1419;
	shl.b64 	%rd1147, %rd1146, 1;
	and.b64  	%rd1148, %rd1147, %rd1145;
	and.b64  	%rd1418, %rd1148, %rd207;
	shl.b64 	%rd1149, %rd209, 1;
	or.b64  	%rd1150, %rd1149, %rd1127;
	and.b64  	%rd1151, %rd208, %rd1418;
	shl.b64 	%rd1152, %rd1151, 1;
	and.b64  	%rd1153, %rd1152, %rd1150;
	and.b64  	%rd1417, %rd1153, %rd208;
	shl.b64 	%rd1154, %rd210, 1;
	or.b64  	%rd1155, %rd1154, %rd1127;
	and.b64  	%rd1156, %rd209, %rd1417;
	shl.b64 	%rd1157, %rd1156, 1;
	and.b64  	%rd1158, %rd1157, %rd1155;
	and.b64  	%rd1416, %rd1158, %rd209;
	and.b64  	%rd1159, %rd89, %rd1416;
	setp.ne.s64 	%p60, %rd1159, 0;
	@%p60 bra 	$L__BB16_83;
	ld.volatile.global.u32 	%r215, [match_count];
	setp.ge.u32 	%p61, %r215, %r27;
	@%p61 bra 	$L__BB16_83;
	add.s32 	%r216, %r297, %r3;
	shl.b32 	%r217, %r216, 4;
	or.b32  	%r46, %r217, 15;
	setp.gt.u32 	%p62, %r46, %r28;
	@%p62 bra 	$L__BB16_83;
	atom.global.add.u32 	%r218, [match_count], 1;
	mul.wide.u32 	%rd1160, %r218, 4;
	add.s64 	%rd1161, %rd90, %rd1160;
	st.global.u32 	[%rd1161], %r46;
$L__BB16_83:
	add.s32 	%r297, %r297, 1;
	setp.eq.s32 	%p63, %r297, 256;
	@%p63 bra 	$L__BB16_84;
	bra.uni 	$L__BB16_19;
$L__BB16_84:
	setp.eq.s32 	%p64, %r4, 1;
	mov.b32 	%r303, 0;
	@%p64 bra 	$L__BB16_100;
	mov.b32 	%r298, 0;
	ld.const.u64 	%rd98, [test_bit_64];
	mov.u32 	%r221, %ntid.x;
	add.s32 	%r222, %r221, -1;
	shl.b32 	%r229, %r1, 15;
	shl.b32 	%r235, %r1, 19;
	add.s32 	%r303, %r4, -1;
$L__BB16_86:
	setp.ne.s32 	%p65, %r2, %r222;
	@%p65 bra 	$L__BB16_88;
	shl.b32 	%r228, %r298, 7;
	add.s32 	%r230, %r229, %r228;
	add.s32 	%r231, %r230, 32768;
	mul.wide.u32 	%rd1162, %r231, 4;
	add.s64 	%rd1163, %rd31, %rd1162;
	ld.global.u32 	%r299, [%rd1163];
	bra.uni 	$L__BB16_89;
$L__BB16_88:
	shl.b32 	%r223, %r2, 2;
	mov.u32 	%r224, scodon_header;
	add.s32 	%r225, %r224, %r223;
	shl.b32 	%r226, %r298, 9;
	add.s32 	%r227, %r225, %r226;
	ld.shared.u32 	%r299, [%r227+4];
$L__BB16_89:
	shl.b32 	%r234, %r298, 4;
	shl.b32 	%r236, %r2, 12;
	add.s32 	%r237, %r235, %r236;
	add.s32 	%r238, %r237, %r234;
	add.s32 	%r301, %r238, 4096;
	mov.b32 	%r302, 4096;
	mov.b32 	%r300, 0;
$L__BB16_90:
	shr.u32 	%r239, %r299, %r300;
	shl.b32 	%r240, %r239, 3;
	cvt.u64.u32 	%rd1164, %r240;
	and.b64  	%rd1165, %rd1164, 24;
	mov.u64 	%rd1166, mask_array_64;
	add.s64 	%rd1167, %rd1166, %rd1165;
	ld.const.u64 	%rd1168, [%rd1167];
	shl.b64 	%rd1169, %rd1422, 1;
	or.b64  	%rd232, %rd1169, %rd1168;
	shl.b64 	%rd1170, %rd1421, 1;
	or.b64  	%rd1171, %rd1170, %rd1168;
	and.b64  	%rd1172, %rd1422, %rd232;
	shl.b64 	%rd1173, %rd1172, 1;
	and.b64  	%rd1174, %rd1173, %rd1171;
	and.b64  	%rd233, %rd1174, %rd1422;
	shl.b64 	%rd1175, %rd1420, 1;
	or.b64  	%rd1176, %rd1175, %rd1168;
	and.b64  	%rd1177, %rd1421, %rd233;
	shl.b64 	%rd1178, %rd1177, 1;
	and.b64  	%rd1179, %rd1178, %rd1176;
	and.b64  	%rd234, %rd1179, %rd1421;
	shl.b64 	%rd1180, %rd1419, 1;
	or.b64  	%rd1181, %rd1180, %rd1168;
	and.b64  	%rd1182, %rd1420, %rd234;
	shl.b64 	%rd1183, %rd1182, 1;
	and.b64  	%rd1184, %rd1183, %rd1181;
	and.b64  	%rd235, %rd1184, %rd1420;
	shl.b64 	%rd1185, %rd1418, 1;
	or.b64  	%rd1186, %rd1185, %rd1168;
	and.b64  	%rd1187, %rd1419, %rd235;
	shl.b64 	%rd1188, %rd1187, 1;
	and.b64  	%rd1189, %rd1188, %rd1186;
	and.b64  	%rd236, %rd1189, %rd1419;
	shl.b64 	%rd1190, %rd1417, 1;
	or.b64  	%rd1191, %rd1190, %rd1168;
	and.b64  	%rd1192, %rd1418, %rd236;
	shl.b64 	%rd1193, %rd1192, 1;
	and.b64  	%rd1194, %rd1193, %rd1191;
	and.b64  	%rd237, %rd1194, %rd1418;
	shl.b64 	%rd1195, %rd1416, 1;
	or.b64  	%rd1196, %rd1195, %rd1168;
	and.b64  	%rd1197, %rd1417, %rd237;
	shl.b64 	%rd1198, %rd1197, 1;
	and.b64  	%rd1199, %rd1198, %rd1196;
	and.b64  	%rd238, %rd1199, %rd1417;
	and.b64  	%rd1200, %rd98, %rd238;
	setp.ne.s64 	%p66, %rd1200, 0;
	@%p66 bra 	$L__BB16_94;
	ld.volatile.global.u32 	%r241, [match_count];
	ld.const.u32 	%r242, [max_match_count];
	setp.ge.u32 	%p67, %r241, %r242;
	@%p67 bra 	$L__BB16_94;
	ld.const.u32 	%r243, [character_count];
	setp.gt.u32 	%p68, %r301, %r243;
	@%p68 bra 	$L__BB16_94;
	atom.global.add.u32 	%r244, [match_count], 1;
	ld.const.u64 	%rd1201, [match];
	cvta.to.global.u64 	%rd1202, %rd1201;
	mul.wide.u32 	%rd1203, %r244, 4;
	add.s64 	%rd1204, %rd1202, %rd1203;
	st.global.u32 	[%rd1204], %r301;
$L__BB16_94:
	add.s32 	%r245, %r300, 2;
	shr.u32 	%r246, %r299, %r245;
	shl.b32 	%r247, %r246, 3;
	cvt.u64.u32 	%rd1205, %r247;
	and.b64  	%rd1206, %rd1205, 24;
	mov.u64 	%rd1207, mask_array_64;
	add.s64 	%rd1208, %rd1207, %rd1206;
	ld.const.u64 	%rd1209, [%rd1208];
	shl.b64 	%rd1210, %rd232, 1;
	or.b64  	%rd1422, %rd1210, %rd1209;
	shl.b64 	%rd1211, %rd233, 1;
	or.b64  	%rd1212, %rd1211, %rd1209;
	and.b64  	%rd1213, %rd232, %rd1422;
	shl.b64 	%rd1214, %rd1213, 1;
	and.b64  	%rd1215, %rd1214, %rd1212;
	and.b64  	%rd1421, %rd1215, %rd232;
	shl.b64 	%rd1216, %rd234, 1;
	or.b64  	%rd1217, %rd1216, %rd1209;
	and.b64  	%rd1218, %rd233, %rd1421;
	shl.b64 	%rd1219, %rd1218, 1;
	and.b64  	%rd1220, %rd1219, %rd1217;
	and.b64  	%rd1420, %rd1220, %rd233;
	shl.b64 	%rd1221, %rd235, 1;
	or.b64  	%rd1222, %rd1221, %rd1209;
	and.b64  	%rd1223, %rd234, %rd1420;
	shl.b64 	%rd1224, %rd1223, 1;
	and.b64  	%rd1225, %rd1224, %rd1222;
	and.b64  	%rd1419, %rd1225, %rd234;
	shl.b64 	%rd1226, %rd236, 1;
	or.b64  	%rd1227, %rd1226, %rd1209;
	and.b64  	%rd1228, %rd235, %rd1419;
	shl.b64 	%rd1229, %rd1228, 1;
	and.b64  	%rd1230, %rd1229, %rd1227;
	and.b64  	%rd1418, %rd1230, %rd235;
	shl.b64 	%rd1231, %rd237, 1;
	or.b64  	%rd1232, %rd1231, %rd1209;
	and.b64  	%rd1233, %rd236, %rd1418;
	shl.b64 	%rd1234, %rd1233, 1;
	and.b64  	%rd1235, %rd1234, %rd1232;
	and.b64  	%rd1417, %rd1235, %rd236;
	shl.b64 	%rd1236, %rd238, 1;
	or.b64  	%rd1237, %rd1236, %rd1209;
	and.b64  	%rd1238, %rd237, %rd1417;
	shl.b64 	%rd1239, %rd1238, 1;
	and.b64  	%rd1240, %rd1239, %rd1237;
	and.b64  	%rd1416, %rd1240, %rd237;
	and.b64  	%rd1241, %rd98, %rd1416;
	setp.ne.s64 	%p69, %rd1241, 0;
	@%p69 bra 	$L__BB16_98;
	ld.volatile.global.u32 	%r248, [match_count];
	ld.const.u32 	%r249, [max_match_count];
	setp.ge.u32 	%p70, %r248, %r249;
	@%p70 bra 	$L__BB16_98;
	add.s32 	%r56, %r301, 1;
	ld.const.u32 	%r250, [character_count];
	setp.gt.u32 	%p71, %r56, %r250;
	@%p71 bra 	$L__BB16_98;
	atom.global.add.u32 	%r251, [match_count], 1;
	ld.const.u64 	%rd1242, [match];
	cvta.to.global.u64 	%rd1243, %rd1242;
	mul.wide.u32 	%rd1244, %r251, 4;
	add.s64 	%rd1245, %rd1243, %rd1244;
	st.global.u32 	[%rd1245], %r56;
$L__BB16_98:
	add.s32 	%r302, %r302, 2;
	add.s32 	%r301, %r301, 2;
	add.s32 	%r300, %r300, 4;
	setp.ne.s32 	%p72, %r302, 4112;
	@%p72 bra 	$L__BB16_90;
	add.s32 	%r298, %r298, 1;
	setp.ne.s32 	%p73, %r298, %r303;
	@%p73 bra 	$L__BB16_86;
$L__BB16_100:
	mov.u32 	%r253, %ntid.x;
	add.s32 	%r254, %r253, -1;
	setp.ne.s32 	%p74, %r2, %r254;
	@%p74 bra 	$L__BB16_102;
	shl.b32 	%r260, %r1, 15;
	shl.b32 	%r261, %r303, 7;
	add.s32 	%r262, %r260, %r261;
	add.s32 	%r263, %r262, 32768;
	mul.wide.u32 	%rd1246, %r263, 4;
	add.s64 	%rd1247, %rd31, %rd1246;
	ld.global.u32 	%r304, [%rd1247];
	bra.uni 	$L__BB16_103;
$L__BB16_102:
	shl.b32 	%r255, %r303, 9;
	mov.u32 	%r256, scodon_header;
	add.s32 	%r257, %r256, %r255;
	shl.b32 	%r258, %r2, 2;
	add.s32 	%r259, %r257, %r258;
	ld.shared.u32 	%r304, [%r259+4];
$L__BB16_103:
	setp.eq.s32 	%p75, %r13, %r14;
	@%p75 bra 	$L__BB16_120;
	ld.const.u64 	%rd253, [test_bit_64];
	ld.const.u32 	%r66, [max_match_count];
	add.s32 	%r265, %r3, %r303;
	add.s32 	%r67, %r265, 256;
	ld.const.u32 	%r68, [character_count];
	ld.const.u64 	%rd1248, [match];
	cvta.to.global.u64 	%rd254, %rd1248;
	sub.s32 	%r266, %r13, %r14;
	max.u32 	%r69, %r266, 1;
	setp.lt.u32 	%p76, %r266, 2;
	mov.b32 	%r308, 0;
	@%p76 bra 	$L__BB16_115;
	and.b32  	%r308, %r69, -2;
	neg.s32 	%r307, %r308;
	shl.b32 	%r268, %r1, 19;
	shl.b32 	%r269, %r2, 12;
	add.s32 	%r270, %r268, %r269;
	shl.b32 	%r271, %r303, 4;
	add.s32 	%r272, %r270, %r271;
	add.s32 	%r306, %r272, 4096;
	mov.b32 	%r305, 0;
	mov.u64 	%rd1251, mask_array_64;
$L__BB16_106:
	shr.u32 	%r273, %r304, %r305;
	shl.b32 	%r274, %r273, 3;
	cvt.u64.u32 	%rd1249, %r274;
	and.b64  	%rd1250, %rd1249, 24;
	add.s64 	%rd1252, %rd1251, %rd1250;
	ld.const.u64 	%rd1253, [%rd1252];
	shl.b64 	%rd1254, %rd1422, 1;
	or.b64  	%rd262, %rd1254, %rd1253;
	shl.b64 	%rd1255, %rd1421, 1;
	or.b64  	%rd1256, %rd1255, %rd1253;
	and.b64  	%rd1257, %rd1422, %rd262;
	shl.b64 	%rd1258, %rd1257, 1;
	and.b64  	%rd1259, %rd1258, %rd1256;
	and.b64  	%rd263, %rd1259, %rd1422;
	shl.b64 	%rd1260, %rd1420, 1;
	or.b64  	%rd1261, %rd1260, %rd1253;
	and.b64  	%rd1262, %rd1421, %rd263;
	shl.b64 	%rd1263, %rd1262, 1;
	and.b64  	%rd1264, %rd1263, %rd1261;
	and.b64  	%rd264, %rd1264, %rd1421;
	shl.b64 	%rd1265, %rd1419, 1;
	or.b64  	%rd1266, %rd1265, %rd1253;
	and.b64  	%rd1267, %rd1420, %rd264;
	shl.b64 	%rd1268, %rd1267, 1;
	and.b64  	%rd1269, %rd1268, %rd1266;
	and.b64  	%rd265, %rd1269, %rd1420;
	shl.b64 	%rd1270, %rd1418, 1;
	or.b64  	%rd1271, %rd1270, %rd1253;
	and.b64  	%rd1272, %rd1419, %rd265;
	shl.b64 	%rd1273, %rd1272, 1;
	and.b64  	%rd1274, %rd1273, %rd1271;
	and.b64  	%rd266, %rd1274, %rd1419;
	shl.b64 	%rd1275, %rd1417, 1;
	or.b64  	%rd1276, %rd1275, %rd1253;
	and.b64  	%rd1277, %rd1418, %rd266;
	shl.b64 	%rd1278, %rd1277, 1;
	and.b64  	%rd1279, %rd1278, %rd1276;
	and.b64  	%rd267, %rd1279, %rd1418;
	shl.b64 	%rd1280, %rd1416, 1;
	or.b64  	%rd1281, %rd1280, %rd1253;
	and.b64  	%rd1282, %rd1417, %rd267;
	shl.b64 	%rd1283, %rd1282, 1;
	and.b64  	%rd1284, %rd1283, %rd1281;
	and.b64  	%rd268, %rd1284, %rd1417;
	and.b64  	%rd1285, %rd253, %rd268;
	setp.ne.s64 	%p77, %rd1285, 0;
	@%p77 bra 	$L__BB16_110;
	ld.volatile.global.u32 	%r275, [match_count];
	setp.ge.u32 	%p78, %r275, %r66;
	@%p78 bra 	$L__BB16_110;
	setp.gt.u32 	%p79, %r306, %r68;
	@%p79 bra 	$L__BB16_110;
	atom.global.add.u32 	%r276, [match_count], 1;
	mul.wide.u32 	%rd1286, %r276, 4;
	add.s64 	%rd1287, %rd254, %rd1286;
	st.global.u32 	[%rd1287], %r306;
$L__BB16_110:
	add.s32 	%r277, %r305, 2;
	shr.u32 	%r278, %r304, %r277;
	shl.b32 	%r279, %r278, 3;
	cvt.u64.u32 	%rd1288, %r279;
	and.b64  	%rd1289, %rd1288, 24;
	add.s64 	%rd1291, %rd1251, %rd1289;
	ld.const.u64 	%rd1292, [%rd1291];
	shl.b64 	%rd1293, %rd262, 1;
	or.b64  	%rd1422, %rd1293, %rd1292;
	shl.b64 	%rd1294, %rd263, 1;
	or.b64  	%rd1295, %rd1294, %rd1292;
	and.b64  	%rd1296, %rd262, %rd1422;
	shl.b64 	%rd1297, %rd1296, 1;
	and.b64  	%rd1298, %rd1297, %rd1295;
	and.b64  	%rd1421, %rd1298, %rd262;
	shl.b64 	%rd1299, %rd264, 1;
	or.b64  	%rd1300, %rd1299, %rd1292;
	and.b64  	%rd1301, %rd263, %rd1421;
	shl.b64 	%rd1302, %rd1301, 1;
	and.b64  	%rd1303, %rd1302, %rd1300;
	and.b64  	%rd1420, %rd1303, %rd263;
	shl.b64 	%rd1304, %rd265, 1;
	or.b64  	%rd1305, %rd1304, %rd1292;
	and.b64  	%rd1306, %rd264, %rd1420;
	shl.b64 	%rd1307, %rd1306, 1;
	and.b64  	%rd1308, %rd1307, %rd1305;
	and.b64  	%rd1419, %rd1308, %rd264;
	shl.b64 	%rd1309, %rd266, 1;
	or.b64  	%rd1310, %rd1309, %rd1292;
	and.b64  	%rd1311, %rd265, %rd1419;
	shl.b64 	%rd1312, %rd1311, 1;
	and.b64  	%rd1313, %rd1312, %rd1310;
	and.b64  	%rd1418, %rd1313, %rd265;
	shl.b64 	%rd1314, %rd267, 1;
	or.b64  	%rd1315, %rd1314, %rd1292;
	and.b64  	%rd1316, %rd266, %rd1418;
	shl.b64 	%rd1317, %rd1316, 1;
	and.b64  	%rd1318, %rd1317, %rd1315;
	and.b64  	%rd1417, %rd1318, %rd266;
	shl.b64 	%rd1319, %rd268, 1;
	or.b64  	%rd1320, %rd1319, %rd1292;
	and.b64  	%rd1321, %rd267, %rd1417;
	shl.b64 	%rd1322, %rd1321, 1;
	and.b64  	%rd1323, %rd1322, %rd1320;
	and.b64  	%rd1416, %rd1323, %rd267;
	and.b64  	%rd1324, %rd253, %rd1416;
	setp.ne.s64 	%p80, %rd1324, 0;
	@%p80 bra 	$L__BB16_114;
	ld.volatile.global.u32 	%r280, [match_count];
	setp.ge.u32 	%p81, %r280, %r66;
	@%p81 bra 	$L__BB16_114;
	add.s32 	%r76, %r306, 1;
	setp.gt.u32 	%p82, %r76, %r68;
	@%p82 bra 	$L__BB16_114;
	atom.global.add.u32 	%r281, [match_count], 1;
	mul.wide.u32 	%rd1325, %r281, 4;
	add.s64 	%rd1326, %rd254, %rd1325;
	st.global.u32 	[%rd1326], %r76;
$L__BB16_114:
	add.s32 	%r307, %r307, 2;
	add.s32 	%r306, %r306, 2;
	add.s32 	%r305, %r305, 4;
	setp.ne.s32 	%p83, %r307, 0;
	@%p83 bra 	$L__BB16_106;
$L__BB16_115:
	and.b32  	%r282, %r69, 1;
	setp.eq.b32 	%p84, %r282, 1;
	not.pred 	%p85, %p84;
	@%p85 bra 	$L__BB16_120;
	shl.b32 	%r283, %r308, 1;
	shr.u32 	%r284, %r304, %r283;
	shl.b32 	%r285, %r284, 3;
	cvt.u64.u32 	%rd1327, %r285;
	and.b64  	%rd1328, %rd1327, 24;
	mov.u64 	%rd1329, mask_array_64;
	add.s64 	%rd1330, %rd1329, %rd1328;
	ld.const.u64 	%rd1331, [%rd1330];
	shl.b64 	%rd1332, %rd1422, 1;
	or.b64  	%rd1333, %rd1332, %rd1331;
	shl.b64 	%rd1334, %rd1421, 1;
	or.b64  	%rd1335, %rd1334, %rd1331;
	and.b64  	%rd1336, %rd1422, %rd1333;
	shl.b64 	%rd1337, %rd1336, 1;
	and.b64  	%rd1338, %rd1337, %rd1335;
	and.b64  	%rd1339, %rd1338, %rd1422;
	shl.b64 	%rd1340, %rd1420, 1;
	or.b64  	%rd1341, %rd1340, %rd1331;
	and.b64  	%rd1342, %rd1421, %rd1339;
	shl.b64 	%rd1343, %rd1342, 1;
	and.b64  	%rd1344, %rd1343, %rd1341;
	and.b64  	%rd1345, %rd1344, %rd1421;
	shl.b64 	%rd1346, %rd1419, 1;
	or.b64  	%rd1347, %rd1346, %rd1331;
	and.b64  	%rd1348, %rd1420, %rd1345;
	shl.b64 	%rd1349, %rd1348, 1;
	and.b64  	%rd1350, %rd1349, %rd1347;
	and.b64  	%rd1351, %rd1350, %rd1420;
	shl.b64 	%rd1352, %rd1418, 1;
	or.b64  	%rd1353, %rd1352, %rd1331;
	and.b64  	%rd1354, %rd1419, %rd1351;
	shl.b64 	%rd1355, %rd1354, 1;
	and.b64  	%rd1356, %rd1355, %rd1353;
	and.b64  	%rd1357, %rd1356, %rd1419;
	shl.b64 	%rd1358, %rd1417, 1;
	or.b64  	%rd1359, %rd1358, %rd1331;
	and.b64  	%rd1360, %rd1418, %rd1357;
	shl.b64 	%rd1361, %rd1360, 1;
	and.b64  	%rd1362, %rd1361, %rd1359;
	and.b64  	%rd1363, %rd1362, %rd1418;
	shl.b64 	%rd1364, %rd1416, 1;
	or.b64  	%rd1365, %rd1364, %rd1331;
	and.b64  	%rd1366, %rd1417, %rd1363;
	shl.b64 	%rd1367, %rd1366, 1;
	and.b64  	%rd1368, %rd1367, %rd1365;
	and.b64  	%rd1369, %rd1368, %rd1417;
	and.b64  	%rd1370, %rd253, %rd1369;
	setp.ne.s64 	%p86, %rd1370, 0;
	@%p86 bra 	$L__BB16_120;
	ld.volatile.global.u32 	%r286, [match_count];
	setp.ge.u32 	%p87, %r286, %r66;
	@%p87 bra 	$L__BB16_120;
	shl.b32 	%r287, %r67, 4;
	add.s32 	%r81, %r308, %r287;
	setp.gt.u32 	%p88, %r81, %r68;
	@%p88 bra 	$L__BB16_120;
	atom.global.add.u32 	%r288, [match_count], 1;
	mul.wide.u32 	%rd1371, %r288, 4;
	add.s64 	%rd1372, %rd254, %rd1371;
	st.global.u32 	[%rd1372], %r81;
$L__BB16_120:
	ret;

}
	// .globl	_Z13agrepKernel64ILj7EEvv
.visible .entry _Z13agrepKernel64ILj7EEvv()
{
	.reg .pred 	%p<80>;
	.reg .b32 	%r<355>;
	.reg .b64 	%rd<1546>;

	mov.u32 	%r79, %ctaid.x;
	shl.b32 	%r80, %r79, 15;
	mov.u32 	%r1, %tid.x;
	or.b32  	%r2, %r80, %r1;
	ld.const.u32 	%r3, [overlapping_scodon_count];
	setp.eq.s32 	%p1, %r3, 1;
	mov.b32 	%r338, 0;
	mov.b64 	%rd1497, -1;
	mov.b64 	%rd1496, -2;
	mov.b64 	%rd1495, -4;
	mov.b64 	%rd1494, -8;
	mov.b64 	%rd1493, -16;
	mov.b64 	%rd1492, -32;
	mov.b64 	%rd1491, -64;
	mov.b64 	%rd1490, -128;
	@%p1 bra 	$L__BB17_5;
	mov.b32 	%r336, 0;
	mov.b64 	%rd1497, -1;
	mov.b64 	%rd1496, -2;
	mov.b64 	%rd1495, -4;
	mov.b64 	%rd1494, -8;
	mov.b64 	%rd1493, -16;
	mov.b64 	%rd1492, -32;
	mov.b64 	%rd1491, -64;
	mov.b64 	%rd1490, -128;
	ld.const.u64 	%rd320, [scodon];
$L__BB17_2:
	shl.b32 	%r83, %r336, 7;
	add.s32 	%r84, %r83, %r2;
	cvta.to.global.u64 	%rd321, %rd320;
	mul.wide.u32 	%rd322, %r84, 4;
	add.s64 	%rd323, %rd321, %rd322;
	ld.global.u32 	%r5, [%rd323];
	mov.b32 	%r337, 0;
$L__BB17_3:
	shl.b32 	%r85, %r337, 1;
	shr.u32 	%r86, %r5, %r85;
	shl.b32 	%r87, %r86, 3;
	cvt.u64.u32 	%rd324, %r87;
	and.b64  	%rd325, %rd324, 24;
	mov.u64 	%rd326, mask_array_64;
	add.s64 	%rd327, %rd326, %rd325;
	ld.const.u64 	%rd328, [%rd327];
	shl.b64 	%rd329, %rd1497, 1;
	or.b64  	%rd330, %rd329, %rd328;
	shl.b64 	%rd331, %rd1496, 1;
	or.b64  	%rd332, %rd331, %rd328;
	and.b64  	%rd333, %rd1497, %rd330;
	shl.b64 	%rd334, %rd333, 1;
	and.b64  	%rd335, %rd334, %rd332;
	and.b64  	%rd336, %rd335, %rd1497;
	shl.b64 	%rd337, %rd1495, 1;
	or.b64  	%rd338, %rd337, %rd328;
	and.b64  	%rd339, %rd1496, %rd336;
	shl.b64 	%rd340, %rd339, 1;
	and.b64  	%rd341, %rd340, %rd338;
	and.b64  	%rd342, %rd341, %rd1496;
	shl.b64 	%rd343, %rd1494, 1;
	or.b64  	%rd344, %rd343, %rd328;
	and.b64  	%rd345, %rd1495, %rd342;
	shl.b64 	%rd346, %rd345, 1;
	and.b64  	%rd347, %rd346, %rd344;
	and.b64  	%rd348, %rd347, %rd1495;
	shl.b64 	%rd349, %rd1493, 1;
	or.b64  	%rd350, %rd349, %rd328;
	and.b64  	%rd351, %rd1494, %rd348;
	shl.b64 	%rd352, %rd351, 1;
	and.b64  	%rd353, %rd352, %rd350;
	and.b64  	%rd354, %rd353, %rd1494;
	shl.b64 	%rd355, %rd1492, 1;
	or.b64  	%rd356, %rd355, %rd328;
	and.b64  	%rd357, %rd1493, %rd354;
	shl.b64 	%rd358, %rd357, 1;
	and.b64  	%rd359, %rd358, %rd356;
	and.b64  	%rd360, %rd359, %rd1493;
	shl.b64 	%rd361, %rd1491, 1;
	or.b64  	%rd362, %rd361, %rd328;
	and.b64  	%rd363, %rd1492, %rd360;
	shl.b64 	%rd364, %rd363, 1;
	and.b64  	%rd365, %rd364, %rd362;
	and.b64  	%rd366, %rd365, %rd1492;
	shl.b64 	%rd367, %rd1490, 1;
	or.b64  	%rd368, %rd367, %rd328;
	and.b64  	%rd369, %rd1491, %rd366;
	shl.b64 	%rd370, %rd369, 1;
	and.b64  	%rd371, %rd370, %rd368;
	and.b64  	%rd372, %rd371, %rd1491;
	add.s32 	%r88, %r85, 2;
	shr.u32 	%r89, %r5, %r88;
	shl.b32 	%r90, %r89, 3;
	cvt.u64.u32 	%rd373, %r90;
	and.b64  	%rd374, %rd373, 24;
	add.s64 	%rd375, %rd326, %rd374;
	ld.const.u64 	%rd376, [%rd375];
	shl.b64 	%rd377, %rd330, 1;
	or.b64  	%rd1497, %rd377, %rd376;
	shl.b64 	%rd378, %rd336, 1;
	or.b64  	%rd379, %rd378, %rd376;
	and.b64  	%rd380, %rd330, %rd1497;
	shl.b64 	%rd381, %rd380, 1;
	and.b64  	%rd382, %rd381, %rd379;
	and.b64  	%rd1496, %rd382, %rd330;
	shl.b64 	%rd383, %rd342, 1;
	or.b64  	%rd384, %rd383, %rd376;
	and.b64  	%rd385, %rd336, %rd1496;
	shl.b64 	%rd386, %rd385, 1;
	and.b64  	%rd387, %rd386, %rd384;
	and.b64  	%rd1495, %rd387, %rd336;
	shl.b64 	%rd388, %rd348, 1;
	or.b64  	%rd389, %rd388, %rd376;
	and.b64  	%rd390, %rd342, %rd1495;
	shl.b64 	%rd391, %rd390, 1;
	and.b64  	%rd392, %rd391, %rd389;
	and.b64  	%rd1494, %rd392, %rd342;
	shl.b64 	%rd393, %rd354, 1;
	or.b64  	%rd394, %rd393, %rd376;
	and.b64  	%rd395, %rd348, %rd1494;
	shl.b64 	%rd396, %rd395, 1;
	and.b64  	%rd397, %rd396, %rd394;
	and.b64  	%rd1493, %rd397, %rd348;
	shl.b64 	%rd398, %rd360, 1;
	or.b64  	%rd399, %rd398, %rd376;
	and.b64  	%rd400, %rd354, %rd1493;
	shl.b64 	%rd401, %rd400, 1;
	and.b64  	%rd402, %rd401, %rd399;
	and.b64  	%rd1492, %rd402, %rd354;
	shl.b64 	%rd403, %rd366, 1;
	or.b64  	%rd404, %rd403, %rd376;
	and.b64  	%rd405, %rd360, %rd1492;
	shl.b64 	%rd406, %rd405, 1;
	and.b64  	%rd407, %rd406, %rd404;
	and.b64  	%rd1491, %rd407, %rd360;
	shl.b64 	%rd408, %rd372, 1;
	or.b64  	%rd409, %rd408, %rd376;
	and.b64  	%rd410, %rd366, %rd1491;
	shl.b64 	%rd411, %rd410, 1;
	and.b64  	%rd412, %rd411, %rd409;
	and.b64  	%rd1490, %rd412, %rd366;
	sub.s32 	%r337, %r88, %r337;
	setp.ne.s32 	%p2, %r337, 16;
	@%p2 bra 	$L__BB17_3;
	shl.b32 	%r91, %r1, 2;
	mov.u32 	%r92, scodon_header;
	add.s32 	%r93, %r92, %r91;
	shl.b32 	%r94, %r336, 9;
	add.s32 	%r95, %r93, %r94;
	st.shared.u32 	[%r95], %r5;
	add.s32 	%r336, %r336, 1;
	add.s32 	%r338, %r3, -1;
	setp.ne.s32 	%p3, %r336, %r338;
	@%p3 bra 	$L__BB17_2;
$L__BB17_5:
	ld.const.u64 	%rd413, [scodon];
	cvta.to.global.u64 	%rd33, %rd413;
	shl.b32 	%r97, %r338, 7;
	add.s32 	%r98, %r97, %r2;
	mul.wide.u32 	%rd414, %r98, 4;
	add.s64 	%rd415, %rd33, %rd414;
	ld.global.u32 	%r11, [%rd415];
	ld.const.u32 	%r99, [overlapping_character_count];
	add.s32 	%r12, %r99, 16;
	shl.b32 	%r13, %r3, 4;
	setp.eq.s32 	%p4, %r12, %r13;
	mov.b32 	%r341, 0;
	@%p4 bra 	$L__BB17_11;
	sub.s32 	%r102, %r12, %r13;
	max.u32 	%r14, %r102, 1;
	setp.lt.u32 	%p5, %r102, 2;
	mov.b32 	%r341, 0;
	@%p5 bra 	$L__BB17_9;
	mov.b32 	%r342, 0;
	mov.u64 	%rd419, mask_array_64;
$L__BB17_8:
	shl.b32 	%r104, %r342, 1;
	shr.u32 	%r105, %r11, %r104;
	shl.b32 	%r106, %r105, 3;
	cvt.u64.u32 	%rd417, %r106;
	and.b64  	%rd418, %rd417, 24;
	add.s64 	%rd420, %rd419, %rd418;
	ld.const.u64 	%rd421, [%rd420];
	shl.b64 	%rd422, %rd1497, 1;
	or.b64  	%rd423, %rd422, %rd421;
	shl.b64 	%rd424, %rd1496, 1;
	or.b64  	%rd425, %rd424, %rd421;
	and.b64  	%rd426, %rd1497, %rd423;
	shl.b64 	%rd427, %rd426, 1;
	and.b64  	%rd428, %rd427, %rd425;
	and.b64  	%rd429, %rd428, %rd1497;
	shl.b64 	%rd430, %rd1495, 1;
	or.b64  	%rd431, %rd430, %rd421;
	and.b64  	%rd432, %rd1496, %rd429;
	shl.b64 	%rd433, %rd432, 1;
	and.b64  	%rd434, %rd433, %rd431;
	and.b64  	%rd435, %rd434, %rd1496;
	shl.b64 	%rd436, %rd1494, 1;
	or.b64  	%rd437, %rd436, %rd421;
	and.b64  	%rd438, %rd1495, %rd435;
	shl.b64 	%rd439, %rd438, 1;
	and.b64  	%rd440, %rd439, %rd437;
	and.b64  	%rd441, %rd440, %rd1495;
	shl.b64 	%rd442, %rd1493, 1;
	or.b64  	%rd443, %rd442, %rd421;
	and.b64  	%rd444, %rd1494, %rd441;
	shl.b64 	%rd445, %rd444, 1;
	and.b64  	%rd446, %rd445, %rd443;
	and.b64  	%rd447, %rd446, %rd1494;
	shl.b64 	%rd448, %rd1492, 1;
	or.b64  	%rd449, %rd448, %rd421;
	and.b64  	%rd450, %rd1493, %rd447;
	shl.b64 	%rd451, %rd450, 1;
	and.b64  	%rd452, %rd451, %rd449;
	and.b64  	%rd453, %rd452, %rd1493;
	shl.b64 	%rd454, %rd1491, 1;
	or.b64  	%rd455, %rd454, %rd421;
	and.b64  	%rd456, %rd1492, %rd453;
	shl.b64 	%rd457, %rd456, 1;
	and.b64  	%rd458, %rd457, %rd455;
	and.b64  	%rd459, %rd458, %rd1492;
	shl.b64 	%rd460, %rd1490, 1;
	or.b64  	%rd461, %rd460, %rd421;
	and.b64  	%rd462, %rd1491, %rd459;
	shl.b64 	%rd463, %rd462, 1;
	and.b64  	%rd464, %rd463, %rd461;
	and.b64  	%rd465, %rd464, %rd1491;
	add.s32 	%r107, %r104, 2;
	shr.u32 	%r108, %r11, %r107;
	shl.b32 	%r109, %r108, 3;
	cvt.u64.u32 	%rd466, %r109;
	and.b64  	%rd467, %rd466, 24;
	add.s64 	%rd468, %rd419, %rd467;
	ld.const.u64 	%rd469, [%rd468];
	shl.b64 	%rd470, %rd423, 1;
	or.b64  	%rd1497, %rd470, %rd469;
	shl.b64 	%rd471, %rd429, 1;
	or.b64  	%rd472, %rd471, %rd469;
	and.b64  	%rd473, %rd423, %rd1497;
	shl.b64 	%rd474, %rd473, 1;
	and.b64  	%rd475, %rd474, %rd472;
	and.b64  	%rd1496, %rd475, %rd423;
	shl.b64 	%rd476, %rd435, 1;
	or.b64  	%rd477, %rd476, %rd469;
	and.b64  	%rd478, %rd429, %rd1496;
	shl.b64 	%rd479, %rd478, 1;
	and.b64  	%rd480, %rd479, %rd477;
	and.b64  	%rd1495, %rd480, %rd429;
	shl.b64 	%rd481, %rd441, 1;
	or.b64  	%rd482, %rd481, %rd469;
	and.b64  	%rd483, %rd435, %rd1495;
	shl.b64 	%rd484, %rd483, 1;
	and.b64  	%rd485, %rd484, %rd482;
	and.b64  	%rd1494, %rd485, %rd435;
	shl.b64 	%rd486, %rd447, 1;
	or.b64  	%rd487, %rd486, %rd469;
	and.b64  	%rd488, %rd441, %rd1494;
	shl.b64 	%rd489, %rd488, 1;
	and.b64  	%rd490, %rd489, %rd487;
	and.b64  	%rd1493, %rd490, %rd441;
	shl.b64 	%rd491, %rd453, 1;
	or.b64  	%rd492, %rd491, %rd469;
	and.b64  	%rd493, %rd447, %rd1493;
	shl.b64 	%rd494, %rd493, 1;
	and.b64  	%rd495, %rd494, %rd492;
	and.b64  	%rd1492, %rd495, %rd447;
	shl.b64 	%rd496, %rd459, 1;
	or.b64  	%rd497, %rd496, %rd469;
	and.b64  	%rd498, %rd453, %rd1492;
	shl.b64 	%rd499, %rd498, 1;
	and.b64  	%rd500, %rd499, %rd497;
	and.b64  	%rd1491, %rd500, %rd453;
	shl.b64 	%rd501, %rd465, 1;
	or.b64  	%rd502, %rd501, %rd469;
	and.b64  	%rd503, %rd459, %rd1491;
	shl.b64 	%rd504, %rd503, 1;
	and.b64  	%rd505, %rd504, %rd502;
	and.b64  	%rd1490, %rd505, %rd459;
	sub.s32 	%r342, %r107, %r342;
	and.b32  	%r341, %r14, -2;
	setp.eq.s32 	%p6, %r342, %r341;
	@%p6 bra 	$L__BB17_9;
	bra.uni 	$L__BB17_8;
$L__BB17_9:
	and.b32  	%r110, %r14, 1;
	setp.eq.b32 	%p7, %r110, 1;
	not.pred 	%p8, %p7;
	@%p8 bra 	$L__BB17_11;
	shl.b32 	%r111, %r341, 1;
	shr.u32 	%r112, %r11, %r111;
	shl.b32 	%r113, %r112, 3;
	cvt.u64.u32 	%rd506, %r113;
	and.b64  	%rd507, %rd506, 24;
	mov.u64 	%rd508, mask_array_64;
	add.s64 	%rd509, %rd508, %rd507;
	ld.const.u64 	%rd510, [%rd509];
	shl.b64 	%rd511, %rd1497, 1;
	or.b64  	%rd43, %rd511, %rd510;
	shl.b64 	%rd512, %rd1496, 1;
	or.b64  	%rd513, %rd512, %rd510;
	and.b64  	%rd514, %rd1497, %rd43;
	shl.b64 	%rd515, %rd514, 1;
	and.b64  	%rd516, %rd515, %rd513;
	and.b64  	%rd44, %rd516, %rd1497;
	shl.b64 	%rd517, %rd1495, 1;
	or.b64  	%rd518, %rd517, %rd510;
	and.b64  	%rd519, %rd1496, %rd44;
	shl.b64 	%rd520, %rd519, 1;
	and.b64  	%rd521, %rd520, %rd518;
	and.b64  	%rd45, %rd521, %rd1496;
	shl.b64 	%rd522, %rd1494, 1;
	or.b64  	%rd523, %rd522, %rd510;
	and.b64  	%rd524, %rd1495, %rd45;
	shl.b64 	%rd525, %rd524, 1;
	and.b64  	%rd526, %rd525, %rd523;
	and.b64  	%rd46, %rd526, %rd1495;
	shl.b64 	%rd527, %rd1493, 1;
	or.b64  	%rd528, %rd527, %rd510;
	and.b64  	%rd529, %rd1494, %rd46;
	shl.b64 	%rd530, %rd529, 1;
	and.b64  	%rd531, %rd530, %rd528;
	and.b64  	%rd47, %rd531, %rd1494;
	shl.b64 	%rd532, %rd1492, 1;
	or.b64  	%rd533, %rd532, %rd510;
	and.b64  	%rd534, %rd1493, %rd47;
	shl.b64 	%rd535, %rd534, 1;
	and.b64  	%rd536, %rd535, %rd533;
	and.b64  	%rd48, %rd536, %rd1493;
	shl.b64 	%rd537, %rd1491, 1;
	or.b64  	%rd538, %rd537, %rd510;
	and.b64  	%rd539, %rd1492, %rd48;
	shl.b64 	%rd540, %rd539, 1;
	and.b64  	%rd541, %rd540, %rd538;
	and.b64  	%rd49, %rd541, %rd1492;
	shl.b64 	%rd542, %rd1490, 1;
	or.b64  	%rd543, %rd542, %rd510;
	and.b64  	%rd544, %rd1491, %rd49;
	shl.b64 	%rd545, %rd544, 1;
	and.b64  	%rd546, %rd545, %rd543;
	and.b64  	%rd1490, %rd546, %rd1491;
	add.s32 	%r341, %r341, 1;
	mov.u64 	%rd1491, %rd49;
	mov.u64 	%rd1492, %rd48;
	mov.u64 	%rd1493, %rd47;
	mov.u64 	%rd1494, %rd46;
	mov.u64 	%rd1495, %rd45;
	mov.u64 	%rd1496, %rd44;
	mov.u64 	%rd1497, %rd43;
$L__BB17_11:
	setp.gt.u32 	%p9, %r341, 15;
	@%p9 bra 	$L__BB17_17;
$L__BB17_12:
	mov.u64 	%rd82, %rd1497;
	mov.u64 	%rd81, %rd1496;
	mov.u64 	%rd80, %rd1495;
	mov.u64 	%rd79, %rd1494;
	mov.u64 	%rd78, %rd1493;
	mov.u64 	%rd77, %rd1492;
	mov.u64 	%rd76, %rd1491;
	shl.b32 	%r114, %r341, 1;
	shr.u32 	%r115, %r11, %r114;
	shl.b32 	%r116, %r115, 3;
	cvt.u64.u32 	%rd547, %r116;
	and.b64  	%rd548, %rd547, 24;
	mov.u64 	%rd549, mask_array_64;
	add.s64 	%rd550, %rd549, %rd548;
	ld.const.u64 	%rd551, [%rd550];
	shl.b64 	%rd552, %rd82, 1;
	or.b64  	%rd1497, %rd552, %rd551;
	shl.b64 	%rd553, %rd81, 1;
	or.b64  	%rd554, %rd553, %rd551;
	and.b64  	%rd555, %rd82, %rd1497;
	shl.b64 	%rd556, %rd555, 1;
	and.b64  	%rd557, %rd556, %rd554;
	and.b64  	%rd1496, %rd557, %rd82;
	shl.b64 	%rd558, %rd80, 1;
	or.b64  	%rd559, %rd558, %rd551;
	and.b64  	%rd560, %rd81, %rd1496;
	shl.b64 	%rd561, %rd560, 1;
	and.b64  	%rd562, %rd561, %rd559;
	and.b64  	%rd1495, %rd562, %rd81;
	shl.b64 	%rd563, %rd79, 1;
	or.b64  	%rd564, %rd563, %rd551;
	and.b64  	%rd565, %rd80, %rd1495;
	shl.b64 	%rd566, %rd565, 1;
	and.b64  	%rd567, %rd566, %rd564;
	and.b64  	%rd1494, %rd567, %rd80;
	shl.b64 	%rd568, %rd78, 1;
	or.b64  	%rd569, %rd568, %rd551;
	and.b64  	%rd570, %rd79, %rd1494;
	shl.b64 	%rd571, %rd570, 1;
	and.b64  	%rd572, %rd571, %rd569;
	and.b64  	%rd1493, %rd572, %rd79;
	shl.b64 	%rd573, %rd77, 1;
	or.b64  	%rd574, %rd573, %rd551;
	and.b64  	%rd575, %rd78, %rd1493;
	shl.b64 	%rd576, %rd575, 1;
	and.b64  	%rd577, %rd576, %rd574;
	and.b64  	%rd1492, %rd577, %rd78;
	shl.b64 	%rd578, %rd76, 1;
	or.b64  	%rd579, %rd578, %rd551;
	and.b64  	%rd580, %rd77, %rd1492;
	shl.b64 	%rd581, %rd580, 1;
	and.b64  	%rd582, %rd581, %rd579;
	and.b64  	%rd1491, %rd582, %rd77;
	shl.b64 	%rd583, %rd1490, 1;
	or.b64  	%rd584, %rd583, %rd551;
	and.b64  	%rd585, %rd76, %rd1491;
	shl.b64 	%rd586, %rd585, 1;
	and.b64  	%rd587, %rd586, %rd584;
	and.b64  	%rd1490, %rd587, %rd76;
	ld.const.u64 	%rd588, [test_bit_64];
	and.b64  	%rd589, %rd588, %rd1490;
	setp.ne.s64 	%p10, %rd589, 0;
	@%p10 bra 	$L__BB17_16;
	ld.volatile.global.u32 	%r117, [match_count];
	ld.const.u32 	%r118, [max_match_count];
	setp.ge.u32 	%p11, %r117, %r118;
	@%p11 bra 	$L__BB17_16;
	mad.lo.s32 	%r122, %r1, 255, %r2;
	add.s32 	%r123, %r338, %r122;
	shl.b32 	%r124, %r123, 4;
	add.s32 	%r23, %r341, %r124;
	ld.const.u32 	%r125, [character_count];
	setp.gt.u32 	%p12, %r23, %r125;
	@%p12 bra 	$L__BB17_16;
	atom.global.add.u32 	%r126, [match_count], 1;
	ld.const.u64 	%rd590, [match];
	cvta.to.global.u64 	%rd591, %rd590;
	mul.wide.u32 	%rd592, %r126, 4;
	add.s64 	%rd593, %rd591, %rd592;
	st.global.u32 	[%rd593], %r23;
$L__BB17_16:
	add.s32 	%r341, %r341, 1;
	setp.ne.s32 	%p13, %r341, 16;
	@%p13 bra 	$L__BB17_12;
$L__BB17_17:
	shl.b32 	%r127, %r338, 9;
	mov.u32 	%r128, scodon_header;
	add.s32 	%r129, %r128, %r127;
	shl.b32 	%r130, %r1, 2;
	add.s32 	%r131, %r129, %r130;
	st.shared.u32 	[%r131], %r11;
	bar.sync 	0;
	add.s32 	%r344, %r338, 1;
	setp.gt.u32 	%p14, %r344, 255;
	@%p14 bra 	$L__BB17_84;
	ld.const.u64 	%rd99, [test_bit_64];
	ld.const.u32 	%r26, [max_match_count];
	ld.const.u32 	%r27, [character_count];
	ld.const.u64 	%rd594, [match];
	cvta.to.global.u64 	%rd100, %rd594;
$L__BB17_19:
	shl.b32 	%r132, %r344, 7;
	mov.u32 	%r133, %ctaid.x;
	shl.b32 	%r134, %r133, 15;
	or.b32  	%r135, %r134, %r1;
	add.s32 	%r136, %r132, %r135;
	mul.wide.u32 	%rd595, %r136, 4;
	add.s64 	%rd596, %rd33, %rd595;
	ld.global.u32 	%r29, [%rd596];
	shl.b32 	%r137, %r29, 3;
	cvt.u64.u32 	%rd597, %r137;
	and.b64  	%rd598, %rd597, 24;
	mov.u64 	%rd599, mask_array_64;
	add.s64 	%rd600, %rd599, %rd598;
	ld.const.u64 	%rd601, [%rd600];
	shl.b64 	%rd602, %rd1497, 1;
	or.b64  	%rd118, %rd602, %rd601;
	shl.b64 	%rd603, %rd1496, 1;
	or.b64  	%rd604, %rd603, %rd601;
	and.b64  	%rd605, %rd1497, %rd118;
	shl.b64 	%rd606, %rd605, 1;
	and.b64  	%rd607, %rd606, %rd604;
	and.b64  	%rd119, %rd607, %rd1497;
	shl.b64 	%rd608, %rd1495, 1;
	or.b64  	%rd609, %rd608, %rd601;
	and.b64  	%rd610, %rd1496, %rd119;
	shl.b64 	%rd611, %rd610, 1;
	and.b64  	%rd612, %rd611, %rd609;
	and.b64  	%rd120, %rd612, %rd1496;
	shl.b64 	%rd613, %rd1494, 1;
	or.b64  	%rd614, %rd613, %rd601;
	and.b64  	%rd615, %rd1495, %rd120;
	shl.b64 	%rd616, %rd615, 1;
	and.b64  	%rd617, %rd616, %rd614;
	and.b64  	%rd121, %rd617, %rd1495;
	shl.b64 	%rd618, %rd1493, 1;
	or.b64  	%rd619, %rd618, %rd601;
	and.b64  	%rd620, %rd1494, %rd121;
	shl.b64 	%rd621, %rd620, 1;
	and.b64  	%rd622, %rd621, %rd619;
	and.b64  	%rd122, %rd622, %rd1494;
	shl.b64 	%rd623, %rd1492, 1;
	or.b64  	%rd624, %rd623, %rd601;
	and.b64  	%rd625, %rd1493, %rd122;
	shl.b64 	%rd626, %rd625, 1;
	and.b64  	%rd627, %rd626, %rd624;
	and.b64  	%rd123, %rd627, %rd1493;
	shl.b64 	%rd628, %rd1491, 1;
	or.b64  	%rd629, %rd628, %rd601;
	and.b64  	%rd630, %rd1492, %rd123;
	shl.b64 	%rd631, %rd630, 1;
	and.b64  	%rd632, %rd631, %rd629;
	and.b64  	%rd124, %rd632, %rd1492;
	shl.b64 	%rd633, %rd1490, 1;
	or.b64  	%rd634, %rd633, %rd601;
	and.b64  	%rd635, %rd1491, %rd124;
	shl.b64 	%rd636, %rd635, 1;
	and.b64  	%rd637, %rd636, %rd634;
	and.b64  	%rd125, %rd637, %rd1491;
	and.b64  	%rd638, %rd99, %rd125;
	setp.ne.s64 	%p15, %rd638, 0;
	@%p15 bra 	$L__BB17_23;
	ld.volatile.global.u32 	%r138, [match_count];
	setp.ge.u32 	%p16, %r138, %r26;
	@%p16 bra 	$L__BB17_23;
	mad.lo.s32 	%r142, %r1, 255, %r135;
	add.s32 	%r143, %r344, %r142;
	shl.b32 	%r30, %r143, 4;
	setp.gt.u32 	%p17, %r30, %r27;
	@%p17 bra 	$L__BB17_23;
	atom.global.add.u32 	%r144, [match_count], 1;
	mul.wide.u32 	%rd639, %r144, 4;
	add.s64 	%rd640, %rd100, %rd639;
	st.global.u32 	[%rd640], %r30;
$L__BB17_23:
	shl.b32 	%r145, %r29, 1;
	cvt.u64.u32 	%rd641, %r145;
	and.b64  	%rd642, %rd641, 24;
	mov.u64 	%rd643, mask_array_64;
	add.s64 	%rd644, %rd643, %rd642;
	ld.const.u64 	%rd645, [%rd644];
	shl.b64 	%rd646, %rd118, 1;
	or.b64  	%rd126, %rd646, %rd645;
	shl.b64 	%rd647, %rd119, 1;
	or.b64  	%rd648, %rd647, %rd645;
	and.b64  	%rd649, %rd118, %rd126;
	shl.b64 	%rd650, %rd649, 1;
	and.b64  	%rd651, %rd650, %rd648;
	and.b64  	%rd127, %rd651, %rd118;
	shl.b64 	%rd652, %rd120, 1;
	or.b64  	%rd653, %rd652, %rd645;
	and.b64  	%rd654, %rd119, %rd127;
	shl.b64 	%rd655, %rd654, 1;
	and.b64  	%rd656, %rd655, %rd653;
	and.b64  	%rd128, %rd656, %rd119;
	shl.b64 	%rd657, %rd121, 1;
	or.b64  	%rd658, %rd657, %rd645;
	and.b64  	%rd659, %rd120, %rd128;
	shl.b64 	%rd660, %rd659, 1;
	and.b64  	%rd661, %rd660, %rd658;
	and.b64  	%rd129, %rd661, %rd120;
	shl.b64 	%rd662, %rd122, 1;
	or.b64  	%rd663, %rd662, %rd645;
	and.b64  	%rd664, %rd121, %rd129;
	shl.b64 	%rd665, %rd664, 1;
	and.b64  	%rd666, %rd665, %rd663;
	and.b64  	%rd130, %rd666, %rd121;
	shl.b64 	%rd667, %rd123, 1;
	or.b64  	%rd668, %rd667, %rd645;
	and.b64  	%rd669, %rd122, %rd130;
	shl.b64 	%rd670, %rd669, 1;
	and.b64  	%rd671, %rd670, %rd668;
	and.b64  	%rd131, %rd671, %rd122;
	shl.b64 	%rd672, %rd124, 1;
	or.b64  	%rd673, %rd672, %rd645;
	and.b64  	%rd674, %rd123, %rd131;
	shl.b64 	%rd675, %rd674, 1;
	and.b64  	%rd676, %rd675, %rd673;
	and.b64  	%rd132, %rd676, %rd123;
	shl.b64 	%rd677, %rd125, 1;
	or.b64  	%rd678, %rd677, %rd645;
	and.b64  	%rd679, %rd124, %rd132;
	shl.b64 	%rd680, %rd679, 1;
	and.b64  	%rd681, %rd680, %rd678;
	and.b64  	%rd133, %rd681, %rd124;
	and.b64  	%rd682, %rd99, %rd133;
	setp.ne.s64 	%p18, %rd682, 0;
	@%p18 bra 	$L__BB17_27;
	ld.volatile.global.u32 	%r146, [match_count];
	setp.ge.u32 	%p19, %r146, %r26;
	@%p19 bra 	$L__BB17_27;
	mov.u32 	%r147, %ctaid.x;
	shl.b32 	%r148, %r147, 15;
	or.b32  	%r149, %r148, %r1;
	mad.lo.s32 	%r150, %r1, 255, %r149;
	add.s32 	%r151, %r344, %r150;
	shl.b32 	%r31, %r151, 4;
	setp.ge.u32 	%p20, %r31, %r27;
	@%p20 bra 	$L__BB17_27;
	add.s32 	%r152, %r31, 1;
	atom.global.add.u32 	%r153, [match_count], 1;
	mul.wide.u32 	%rd683, %r153, 4;
	add.s64 	%rd684, %rd100, %rd683;
	st.global.u32 	[%rd684], %r152;
$L__BB17_27:
	shr.u32 	%r154, %r29, 1;
	cvt.u64.u32 	%rd685, %r154;
	and.b64  	%rd686, %rd685, 24;
	mov.u64 	%rd687, mask_array_64;
	add.s64 	%rd688, %rd687, %rd686;
	ld.const.u64 	%rd689, [%rd688];
	shl.b64 	%rd690, %rd126, 1;
	or.b64  	%rd134, %rd690, %rd689;
	shl.b64 	%rd691, %rd127, 1;
	or.b64  	%rd692, %rd691, %rd689;
	and.b64  	%rd693, %rd126, %rd134;
	shl.b64 	%rd694, %rd693, 1;
	and.b64  	%rd695, %rd694, %rd692;
	and.b64  	%rd135, %rd695, %rd126;
	shl.b64 	%rd696, %rd128, 1;
	or.b64  	%rd697, %rd696, %rd689;
	and.b64  	%rd698, %rd127, %rd135;
	shl.b64 	%rd699, %rd698, 1;
	and.b64  	%rd700, %rd699, %rd697;
	and.b64  	%rd136, %rd700, %rd127;
	shl.b64 	%rd701, %rd129, 1;
	or.b64  	%rd702, %rd701, %rd689;
	and.b64  	%rd703, %rd128, %rd136;
	shl.b64 	%rd704, %rd703, 1;
	and.b64  	%rd705, %rd704, %rd702;
	and.b64  	%rd137, %rd705, %rd128;
	shl.b64 	%rd706, %rd130, 1;
	or.b64  	%rd707, %rd706, %rd689;
	and.b64  	%rd708, %rd129, %rd137;
	shl.b64 	%rd709, %rd708, 1;
	and.b64  	%rd710, %rd709, %rd707;
	and.b64  	%rd138, %rd710, %rd129;
	shl.b64 	%rd711, %rd131, 1;
	or.b64  	%rd712, %rd711, %rd689;
	and.b64  	%rd713, %rd130, %rd138;
	shl.b64 	%rd714, %rd713, 1;
	and.b64  	%rd715, %rd714, %rd712;
	and.b64  	%rd139, %rd715, %rd130;
	shl.b64 	%rd716, %rd132, 1;
	or.b64  	%rd717, %rd716, %rd689;
	and.b64  	%rd718, %rd131, %rd139;
	shl.b64 	%rd719, %rd718, 1;
	and.b64  	%rd720, %rd719, %rd717;
	and.b64  	%rd140, %rd720, %rd131;
	shl.b64 	%rd721, %rd133, 1;
	or.b64  	%rd722, %rd721, %rd689;
	and.b64  	%rd723, %rd132, %rd140;
	shl.b64 	%rd724, %rd723, 1;
	and.b64  	%rd725, %rd724, %rd722;
	and.b64  	%rd141, %rd725, %rd132;
	and.b64  	%rd726, %rd99, %rd141;
	setp.ne.s64 	%p21, %rd726, 0;
	@%p21 bra 	$L__BB17_31;
	ld.volatile.global.u32 	%r155, [match_count];
	setp.ge.u32 	%p22, %r155, %r26;
	@%p22 bra 	$L__BB17_31;
	mov.u32 	%r156, %ctaid.x;
	shl.b32 	%r157, %r156, 15;
	or.b32  	%r158, %r157, %r1;
	mad.lo.s32 	%r159, %r1, 255, %r158;
	add.s32 	%r160, %r344, %r159;
	shl.b32 	%r161, %r160, 4;
	or.b32  	%r32, %r161, 2;
	setp.gt.u32 	%p23, %r32, %r27;
	@%p23 bra 	$L__BB17_31;
	atom.global.add.u32 	%r162, [match_count], 1;
	mul.wide.u32 	%rd727, %r162, 4;
	add.s64 	%rd728, %rd100, %rd727;
	st.global.u32 	[%rd728], %r32;
$L__BB17_31:
	shr.u32 	%r163, %r29, 3;
	cvt.u64.u32 	%rd729, %r163;
	and.b64  	%rd730, %rd729, 24;
	mov.u64 	%rd731, mask_array_64;
	add.s64 	%rd732, %rd731, %rd730;
	ld.const.u64 	%rd733, [%rd732];
	shl.b64 	%rd734, %rd134, 1;
	or.b64  	%rd142, %rd734, %rd733;
	shl.b64 	%rd735, %rd135, 1;
	or.b64  	%rd736, %rd735, %rd733;
	and.b64  	%rd737, %rd134, %rd142;
	shl.b64 	%rd738, %rd737, 1;
	and.b64  	%rd739, %rd738, %rd736;
	and.b64  	%rd143, %rd739, %rd134;
	shl.b64 	%rd740, %rd136, 1;
	or.b64  	%rd741, %rd740, %rd733;
	and.b64  	%rd742, %rd135, %rd143;
	shl.b64 	%rd743, %rd742, 1;
	and.b64  	%rd744, %rd743, %rd741;
	and.b64  	%rd144, %rd744, %rd135;
	shl.b64 	%rd745, %rd137, 1;
	or.b64  	%rd746, %rd745, %rd733;
	and.b64  	%rd747, %rd136, %rd144;
	shl.b64 	%rd748, %rd747, 1;
	and.b64  	%rd749, %rd748, %rd746;
	and.b64  	%rd145, %rd749, %rd136;
	shl.b64 	%rd750, %rd138, 1;
	or.b64  	%rd751, %rd750, %rd733;
	and.b64  	%rd752, %rd137, %rd145;
	shl.b64 	%rd753, %rd752, 1;
	and.b64  	%rd754, %rd753, %rd751;
	and.b64  	%rd146, %rd754, %rd137;
	shl.b64 	%rd755, %rd139, 1;
	or.b64  	%rd756, %rd755, %rd733;
	and.b64  	%rd757, %rd138, %rd146;
	shl.b64 	%rd758, %rd757, 1;
	and.b64  	%rd759, %rd758, %rd756;
	and.b64  	%rd147, %rd759, %rd138;
	shl.b64 	%rd760, %rd140, 1;
	or.b64  	%rd761, %rd760, %rd733;
	and.b64  	%rd762, %rd139, %rd147;
	shl.b64 	%rd763, %rd762, 1;
	and.b64  	%rd764, %rd763, %rd761;
	and.b64  	%rd148, %rd764, %rd139;
	shl.b64 	%rd765, %rd141, 1;
	or.b64  	%rd766, %rd765, %rd733;
	and.b64  	%rd767, %rd140, %rd148;
	shl.b64 	%rd768, %rd767, 1;
	and.b64  	%rd769, %rd768, %rd766;
	and.b64  	%rd149, %rd769, %rd140;
	and.b64  	%rd770, %rd99, %rd149;
	setp.ne.s64 	%p24, %rd770, 0;
	@%p24 bra 	$L__BB17_35;
	ld.volatile.global.u32 	%r164, [match_count];
	setp.ge.u32 	%p25, %r164, %r26;
	@%p25 bra 	$L__BB17_35;
	mov.u32 	%r165, %ctaid.x;
	shl.b32 	%r166, %r165, 15;
	or.b32  	%r167, %r166, %r1;
	mad.lo.s32 	%r168, %r1, 255, %r167;
	add.s32 	%r169, %r344, %r168;
	shl.b32 	%r170, %r169, 4;
	or.b32  	%r33, %r170, 3;
	setp.gt.u32 	%p26, %r33, %r27;
	@%p26 bra 	$L__BB17_35;
	atom.global.add.u32 	%r171, [match_count], 1;
	mul.wide.u32 	%rd771, %r171, 4;
	add.s64 	%rd772, %rd100, %rd771;
	st.global.u32 	[%rd772], %r33;
$L__BB17_35:
	shr.u32 	%r172, %r29, 5;
	cvt.u64.u32 	%rd773, %r172;
	and.b64  	%rd774, %rd773, 24;
	mov.u64 	%rd775, mask_array_64;
	add.s64 	%rd776, %rd775, %rd774;
	ld.const.u64 	%rd777, [%rd776];
	shl.b64 	%rd778, %rd142, 1;
	or.b64  	%rd150, %rd778, %rd777;
	shl.b64 	%rd779, %rd143, 1;
	or.b64  	%rd780, %rd779, %rd777;
	and.b64  	%rd781, %rd142, %rd150;
	shl.b64 	%rd782, %rd781, 1;
	and.b64  	%rd783, %rd782, %rd780;
	and.b64  	%rd151, %rd783, %rd142;
	shl.b64 	%rd784, %rd144, 1;
	or.b64  	%rd785, %rd784, %rd777;
	and.b64  	%rd786, %rd143, %rd151;
	shl.b64 	%rd787, %rd786, 1;
	and.b64  	%rd788, %rd787, %rd785;
	and.b64  	%rd152, %rd788, %rd143;
	shl.b64 	%rd789, %rd145, 1;
	or.b64  	%rd790, %rd789, %rd777;
	and.b64  	%rd791, %rd144, %rd152;
	shl.b64 	%rd792, %rd791, 1;
	and.b64  	%rd793, %rd792, %rd790;
	and.b64  	%rd153, %rd793, %rd144;
	shl.b64 	%rd794, %rd146, 1;
	or.b64  	%rd795, %rd794, %rd777;
	and.b64  	%rd796, %rd145, %rd153;
	shl.b64 	%rd797, %rd796, 1;
	and.b64  	%rd798, %rd797, %rd795;
	and.b64  	%rd154, %rd798, %rd145;
	shl.b64 	%rd799, %rd147, 1;
	or.b64  	%rd800, %rd799, %rd777;
	and.b64  	%rd801, %rd146, %rd154;
	shl.b64 	%rd802, %rd801, 1;
	and.b64  	%rd803, %rd802, %rd800;
	and.b64  	%rd155, %rd803, %rd146;
	shl.b64 	%rd804, %rd148, 1;
	or.b64  	%rd805, %rd804, %rd777;
	and.b64  	%rd806, %rd147, %rd155;
	shl.b64 	%rd807, %rd806, 1;
	and.b64  	%rd808, %rd807, %rd805;
	and.b64  	%rd156, %rd808, %rd147;
	shl.b64 	%rd809, %rd149, 1;
	or.b64  	%rd810, %rd809, %rd777;
	and.b64  	%rd811, %rd148, %rd156;
	shl.b64 	%rd812, %rd811, 1;
	and.b64  	%rd813, %rd812, %rd810;
	and.b64  	%rd157, %rd813, %rd148;
	and.b64  	%rd814, %rd99, %rd157;
	setp.ne.s64 	%p27, %rd814, 0;
	@%p27 bra 	$L__BB17_39;
	ld.volatile.global.u32 	%r173, [match_count];
	setp.ge.u32 	%p28, %r173, %r26;
	@%p28 bra 	$L__BB17_39;
	mov.u32 	%r174, %ctaid.x;
	shl.b32 	%r175, %r174, 15;
	or.b32  	%r176, %r175, %r1;
	mad.lo.s32 	%r177, %r1, 255, %r176;
	add.s32 	%r178, %r344, %r177;
	shl.b32 	%r179, %r178, 4;
	or.b32  	%r34, %r179, 4;
	setp.gt.u32 	%p29, %r34, %r27;
	@%p29 bra 	$L__BB17_39;
	atom.global.add.u32 	%r180, [match_count], 1;
	mul.wide.u32 	%rd815, %r180, 4;
	add.s64 	%rd816, %rd100, %rd815;
	st.global.u32 	[%rd816], %r34;
$L__BB17_39:
	shr.u32 	%r181, %r29, 7;
	cvt.u64.u32 	%rd817, %r181;
	and.b64  	%rd818, %rd817, 24;
	mov.u64 	%rd819, mask_array_64;
	add.s64 	%rd820, %rd819, %rd818;
	ld.const.u64 	%rd821, [%rd820];
	shl.b64 	%rd822, %rd150, 1;
	or.b64  	%rd158, %rd822, %rd821;
	shl.b64 	%rd823, %rd151, 1;
	or.b64  	%rd824, %rd823, %rd821;
	and.b64  	%rd825, %rd150, %rd158;
	shl.b64 	%rd826, %rd825, 1;
	and.b64  	%rd827, %rd826, %rd824;
	and.b64  	%rd159, %rd827, %rd150;
	shl.b64 	%rd828, %rd152, 1;
	or.b64  	%rd829, %rd828, %rd821;
	and.b64  	%rd830, %rd151, %rd159;
	shl.b64 	%rd831, %rd830, 1;
	and.b64  	%rd832, %rd831, %rd829;
	and.b64  	%rd160, %rd832, %rd151;
	shl.b64 	%rd833, %rd153, 1;
	or.b64  	%rd834, %rd833, %rd821;
	and.b64  	%rd835, %rd152, %rd160;
	shl.b64 	%rd836, %rd835, 1;
	and.b64  	%rd837, %rd836, %rd834;
	and.b64  	%rd161, %rd837, %rd152;
	shl.b64 	%rd838, %rd154, 1;
	or.b64  	%rd839, %rd838, %rd821;
	and.b64  	%rd840, %rd153, %rd161;
	shl.b64 	%rd841, %rd840, 1;
	and.b64  	%rd842, %rd841, %rd839;
	and.b64  	%rd162, %rd842, %rd153;
	shl.b64 	%rd843, %rd155, 1;
	or.b64  	%rd844, %rd843, %rd821;
	and.b64  	%rd845, %rd154, %rd162;
	shl.b64 	%rd846, %rd845, 1;
	and.b64  	%rd847, %rd846, %rd844;
	and.b64  	%rd163, %rd847, %rd154;
	shl.b64 	%rd848, %rd156, 1;
	or.b64  	%rd849, %rd848, %rd821;
	and.b64  	%rd850, %rd155, %rd163;
	shl.b64 	%rd851, %rd850, 1;
	and.b64  	%rd852, %rd851, %rd849;
	and.b64  	%rd164, %rd852, %rd155;
	shl.b64 	%rd853, %rd157, 1;
	or.b64  	%rd854, %rd853, %rd821;
	and.b64  	%rd855, %rd156, %rd164;
	shl.b64 	%rd856, %rd855, 1;
	and.b64  	%rd857, %rd856, %rd854;
	and.b64  	%rd165, %rd857, %rd156;
	and.b64  	%rd858, %rd99, %rd165;
	setp.ne.s64 	%p30, %rd858, 0;
	@%p30 bra 	$L__BB17_43;
	ld.volatile.global.u32 	%r182, [match_count];
	setp.ge.u32 	%p31, %r182, %r26;
	@%p31 bra 	$L__BB17_43;
	mov.u32 	%r183, %ctaid.x;
	shl.b32 	%r184, %r183, 15;
	or.b32  	%r185, %r184, %r1;
	mad.lo.s32 	%r186, %r1, 255, %r185;
	add.s32 	%r187, %r344, %r186;
	shl.b32 	%r188, %r187, 4;
	or.b32  	%r35, %r188, 5;
	setp.gt.u32 	%p32, %r35, %r27;
	@%p32 bra 	$L__BB17_43;
	atom.global.add.u32 	%r189, [match_count], 1;
	mul.wide.u32 	%rd859, %r189, 4;
	add.s64 	%rd860, %rd100, %rd859;
	st.global.u32 	[%rd860], %r35;
$L__BB17_43:
	shr.u32 	%r190, %r29, 9;
	cvt.u64.u32 	%rd861, %r190;
	and.b64  	%rd862, %rd861, 24;
	mov.u64 	%rd863, mask_array_64;
	add.s64 	%rd864, %rd863, %rd862;
	ld.const.u64 	%rd865, [%rd864];
	shl.b64 	%rd866, %rd158, 1;
	or.b64  	%rd166, %rd866, %rd865;
	shl.b64 	%rd867, %rd159, 1;
	or.b64  	%rd868, %rd867, %rd865;
	and.b64  	%rd869, %rd158, %rd166;
	shl.b64 	%rd870, %rd869, 1;
	and.b64  	%rd871, %rd870, %rd868;
	and.b64  	%rd167, %rd871, %rd158;
	shl.b64 	%rd872, %rd160, 1;
	or.b64  	%rd873, %rd872, %rd865;
	and.b64  	%rd874, %rd159, %rd167;
	shl.b64 	%rd875, %rd874, 1;
	and.b64  	%rd876, %rd875, %rd873;
	and.b64  	%rd168, %rd876, %rd159;
	shl.b64 	%rd877, %rd161, 1;
	or.b64  	%rd878, %rd877, %rd865;
	and.b64  	%rd879, %rd160, %rd168;
	shl.b64 	%rd880, %rd879, 1;
	and.b64  	%rd881, %rd880, %rd878;
	and.b64  	%rd169, %rd881, %rd160;
	shl.b64 	%rd882, %rd162, 1;
	or.b64  	%rd883, %rd882, %rd865;
	and.b64  	%rd884, %rd161, %rd169;
	shl.b64 	%rd885, %rd884, 1;
	and.b64  	%rd886, %rd885, %rd883;
	and.b64  	%rd170, %rd886, %rd161;
	shl.b64 	%rd887, %rd163, 1;
	or.b64  	%rd888, %rd887, %rd865;
	and.b64  	%rd889, %rd162, %rd170;
	shl.b64 	%rd890, %rd889, 1;
	and.b64  	%rd891, %rd890, %rd888;
	and.b64  	%rd171, %rd891, %rd162;
	shl.b64 	%rd892, %rd164, 1;
	or.b64  	%rd893, %rd892, %rd865;
	and.b64  	%rd894, %rd163, %rd171;
	shl.b64 	%rd895, %rd894, 1;
	and.b64  	%rd896, %rd895, %rd893;
	and.b64  	%rd172, %rd896, %rd163;
	shl.b64 	%rd897, %rd165, 1;
	or.b64  	%rd898, %rd897, %rd865;
	and.b64  	%rd899, %rd164, %rd172;
	shl.b64 	%rd900, %rd899, 1;
	and.b64  	%rd901, %rd900, %rd898;
	and.b64  	%rd173, %rd901, %rd164;
	and.b64  	%rd902, %rd99, %rd173;
	setp.ne.s64 	%p33, %rd902, 0;
	@%p33 bra 	$L__BB17_47;
	ld.volatile.global.u32 	%r191, [match_count];
	setp.ge.u32 	%p34, %r191, %r26;
	@%p34 bra 	$L__BB17_47;
	mov.u32 	%r192, %ctaid.x;
	shl.b32 	%r193, %r192, 15;
	or.b32  	%r194, %r193, %r1;
	mad.lo.s32 	%r195, %r1, 255, %r194;
	add.s32 	%r196, %r344, %r195;
	shl.b32 	%r197, %r196, 4;
	or.b32  	%r36, %r197, 6;
	setp.gt.u32 	%p35, %r36, %r27;
	@%p35 bra 	$L__BB17_47;
	atom.global.add.u32 	%r198, [match_count], 1;
	mul.wide.u32 	%rd903, %r198, 4;
	add.s64 	%rd904, %rd100, %rd903;
	st.global.u32 	[%rd904], %r36;
$L__BB17_47:
	shr.u32 	%r199, %r29, 11;
	cvt.u64.u32 	%rd905, %r199;
	and.b64  	%rd906, %rd905, 24;
	mov.u64 	%rd907, mask_array_64;
	add.s64 	%rd908, %rd907, %rd906;
	ld.const.u64 	%rd909, [%rd908];
	shl.b64 	%rd910, %rd166, 1;
	or.b64  	%rd174, %rd910, %rd909;
	shl.b64 	%rd911, %rd167, 1;
	or.b64  	%rd912, %rd911, %rd909;
	and.b64  	%rd913, %rd166, %rd174;
	shl.b64 	%rd914, %rd913, 1;
	and.b64  	%rd915, %rd914, %rd912;
	and.b64  	%rd175, %rd915, %rd166;
	shl.b64 	%rd916, %rd168, 1;
	or.b64  	%rd917, %rd916, %rd909;
	and.b64  	%rd918, %rd167, %rd175;
	shl.b64 	%rd919, %rd918, 1;
	and.b64  	%rd920, %rd919, %rd917;
	and.b64  	%rd176, %rd920, %rd167;
	shl.b64 	%rd921, %rd169, 1;
	or.b64  	%rd922, %rd921, %rd909;
	and.b64  	%rd923, %rd168, %rd176;
	shl.b64 	%rd924, %rd923, 1;
	and.b64  	%rd925, %rd924, %rd922;
	and.b64  	%rd177, %rd925, %rd168;
	shl.b64 	%rd926, %rd170, 1;
	or.b64  	%rd927, %rd926, %rd909;
	and.b64  	%rd928, %rd169, %rd177;
	shl.b64 	%rd929, %rd928, 1;
	and.b64  	%rd930, %rd929, %rd927;
	and.b64  	%rd178, %rd930, %rd169;
	shl.b64 	%rd931, %rd171, 1;
	or.b64  	%rd932, %rd931, %rd909;
	and.b64  	%rd933, %rd170, %rd178;
	shl.b64 	%rd934, %rd933, 1;
	and.b64  	%rd935, %rd934, %rd932;
	and.b64  	%rd179, %rd935, %rd170;
	shl.b64 	%rd936, %rd172, 1;
	or.b64  	%rd937, %rd936, %rd909;
	and.b64  	%rd938, %rd171, %rd179;
	shl.b64 	%rd939, %rd938, 1;
	and.b64  	%rd940, %rd939, %rd937;
	and.b64  	%rd180, %rd940, %rd171;
	shl.b64 	%rd941, %rd173, 1;
	or.b64  	%rd942, %rd941, %rd909;
	and.b64  	%rd943, %rd172, %rd180;
	shl.b64 	%rd944, %rd943, 1;
	and.b64  	%rd945, %rd944, %rd942;
	and.b64  	%rd181, %rd945, %rd172;
	and.b64  	%rd946, %rd99, %rd181;
	setp.ne.s64 	%p36, %rd946, 0;
	@%p36 bra 	$L__BB17_51;
	ld.volatile.global.u32 	%r200, [match_count];
	setp.ge.u32 	%p37, %r200, %r26;
	@%p37 bra 	$L__BB17_51;
	mov.u32 	%r201, %ctaid.x;
	shl.b32 	%r202, %r201, 15;
	or.b32  	%r203, %r202, %r1;
	mad.lo.s32 	%r204, %r1, 255, %r203;
	add.s32 	%r205, %r344, %r204;
	shl.b32 	%r206, %r205, 4;
	or.b32  	%r37, %r206, 7;
	setp.gt.u32 	%p38, %r37, %r27;
	@%p38 bra 	$L__BB17_51;
	atom.global.add.u32 	%r207, [match_count], 1;
	mul.wide.u32 	%rd947, %r207, 4;
	add.s64 	%rd948, %rd100, %rd947;
	st.global.u32 	[%rd948], %r37;
$L__BB17_51:
	shr.u32 	%r208, %r29, 13;
	cvt.u64.u32 	%rd949, %r208;
	and.b64  	%rd950, %rd949, 24;
	mov.u64 	%rd951, mask_array_64;
	add.s64 	%rd952, %rd951, %rd950;
	ld.const.u64 	%rd953, [%rd952];
	shl.b64 	%rd954, %rd174, 1;
	or.b64  	%rd182, %rd954, %rd953;
	shl.b64 	%rd955, %rd175, 1;
	or.b64  	%rd956, %rd955, %rd953;
	and.b64  	%rd957, %rd174, %rd182;
	shl.b64 	%rd958, %rd957, 1;
	and.b64  	%rd959, %rd958, %rd956;
	and.b64  	%rd183, %rd959, %rd174;
	shl.b64 	%rd960, %rd176, 1;
	or.b64  	%rd961, %rd960, %rd953;
	and.b64  	%rd962, %rd175, %rd183;
	shl.b64 	%rd963, %rd962, 1;
	and.b64  	%rd964, %rd963, %rd961;
	and.b64  	%rd184, %rd964, %rd175;
	shl.b64 	%rd965, %rd177, 1;
	or.b64  	%rd966, %rd965, %rd953;
	and.b64  	%rd967, %rd176, %rd184;
	shl.b64 	%rd968, %rd967, 1;
	and.b64  	%rd969, %rd968, %rd966;
	and.b64  	%rd185, %rd969, %rd176;
	shl.b64 	%rd970, %rd178, 1;
	or.b64  	%rd971, %rd970, %rd953;
	and.b64  	%rd972, %rd177, %rd185;
	shl.b64 	%rd973, %rd972, 1;
	and.b64  	%rd974, %rd973, %rd971;
	and.b64  	%rd186, %rd974, %rd177;
	shl.b64 	%rd975, %rd179, 1;
	or.b64  	%rd976, %rd975, %rd953;
	and.b64  	%rd977, %rd178, %rd186;
	shl.b64 	%rd978, %rd977, 1;
	and.b64  	%rd979, %rd978, %rd976;
	and.b64  	%rd187, %rd979, %rd178;
	shl.b64 	%rd980, %rd180, 1;
	or.b64  	%rd981, %rd980, %rd953;
	and.b64  	%rd982, %rd179, %rd187;
	shl.b64 	%rd983, %rd982, 1;
	and.b64  	%rd984, %rd983, %rd981;
	and.b64  	%rd188, %rd984, %rd179;
	shl.b64 	%rd985, %rd181, 1;
	or.b64  	%rd986, %rd985, %rd953;
	and.b64  	%rd987, %rd180, %rd188;
	shl.b64 	%rd988, %rd987, 1;
	and.b64  	%rd989, %rd988, %rd986;
	and.b64  	%rd189, %rd989, %rd180;
	and.b64  	%rd990, %rd99, %rd189;
	setp.ne.s64 	%p39, %rd990, 0;
	@%p39 bra 	$L__BB17_55;
	ld.volatile.global.u32 	%r209, [match_count];
	setp.ge.u32 	%p40, %r209, %r26;
	@%p40 bra 	$L__BB17_55;
	mov.u32 	%r210, %ctaid.x;
	shl.b32 	%r211, %r210, 15;
	or.b32  	%r212, %r211, %r1;
	mad.lo.s32 	%r213, %r1, 255, %r212;
	add.s32 	%r214, %r344, %r213;
	shl.b32 	%r215, %r214, 4;
	or.b32  	%r38, %r215, 8;
	setp.gt.u32 	%p41, %r38, %r27;
	@%p41 bra 	$L__BB17_55;
	atom.global.add.u32 	%r216, [match_count], 1;
	mul.wide.u32 	%rd991, %r216, 4;
	add.s64 	%rd992, %rd100, %rd991;
	st.global.u32 	[%rd992], %r38;
$L__BB17_55:
	shr.u32 	%r217, %r29, 15;
	cvt.u64.u32 	%rd993, %r217;
	and.b64  	%rd994, %rd993, 24;
	mov.u64 	%rd995, mask_array_64;
	add.s64 	%rd996, %rd995, %rd994;
	ld.const.u64 	%rd997, [%rd996];
	shl.b64 	%rd998, %rd182, 1;
	or.b64  	%rd190, %rd998, %rd997;
	shl.b64 	%rd999, %rd183, 1;
	or.b64  	%rd1000, %rd999, %rd997;
	and.b64  	%rd1001, %rd182, %rd190;
	shl.b64 	%rd1002, %rd1001, 1;
	and.b64  	%rd1003, %rd1002, %rd1000;
	and.b64  	%rd191, %rd1003, %rd182;
	shl.b64 	%rd1004, %rd184, 1;
	or.b64  	%rd1005, %rd1004, %rd997;
	and.b64  	%rd1006, %rd183, %rd191;
	shl.b64 	%rd1007, %rd1006, 1;
	and.b64  	%rd1008, %rd1007, %rd1005;
	and.b64  	%rd192, %rd1008, %rd183;
	shl.b64 	%rd1009, %rd185, 1;
	or.b64  	%rd1010, %rd1009, %rd997;
	and.b64  	%rd1011, %rd184, %rd192;
	shl.b64 	%rd1012, %rd1011, 1;
	and.b64  	%rd1013, %rd1012, %rd1010;
	and.b64  	%rd193, %rd1013, %rd184;
	shl.b64 	%rd1014, %rd186, 1;
	or.b64  	%rd1015, %rd1014, %rd997;
	and.b64  	%rd1016, %rd185, %rd193;
	shl.b64 	%rd1017, %rd1016, 1;
	and.b64  	%rd1018, %rd1017, %rd1015;
	and.b64  	%rd194, %rd1018, %rd185;
	shl.b64 	%rd1019, %rd187, 1;
	or.b64  	%rd1020, %rd1019, %rd997;
	and.b64  	%rd1021, %rd186, %rd194;
	shl.b64 	%rd1022, %rd1021, 1;
	and.b64  	%rd1023, %rd1022, %rd1020;
	and.b64  	%rd195, %rd1023, %rd186;
	shl.b64 	%rd1024, %rd188, 1;
	or.b64  	%rd1025, %rd1024, %rd997;
	and.b64  	%rd1026, %rd187, %rd195;
	shl.b64 	%rd1027, %rd1026, 1;
	and.b64  	%rd1028, %rd1027, %rd1025;
	and.b64  	%rd196, %rd1028, %rd187;
	shl.b64 	%rd1029, %rd189, 1;
	or.b64  	%rd1030, %rd1029, %rd997;
	and.b64  	%rd1031, %rd188, %rd196;
	shl.b64 	%rd1032, %rd1031, 1;
	and.b64  	%rd1033, %rd1032, %rd1030;
	and.b64  	%rd197, %rd1033, %rd188;
	and.b64  	%rd1034, %rd99, %rd197;
	setp.ne.s64 	%p42, %rd1034, 0;
	@%p42 bra 	$L__BB17_59;
	ld.volatile.global.u32 	%r218, [match_count];
	setp.ge.u32 	%p43, %r218, %r26;
	@%p43 bra 	$L__BB17_59;
	mov.u32 	%r219, %ctaid.x;
	shl.b32 	%r220, %r219, 15;
	or.b32  	%r221, %r220, %r1;
	mad.lo.s32 	%r222, %r1, 255, %r221;
	add.s32 	%r223, %r344, %r222;
	shl.b32 	%r224, %r223, 4;
	or.b32  	%r39, %r224, 9;
	setp.gt.u32 	%p44, %r39, %r27;
	@%p44 bra 	$L__BB17_59;
	atom.global.add.u32 	%r225, [match_count], 1;
	mul.wide.u32 	%rd1035, %r225, 4;
	add.s64 	%rd1036, %rd100, %rd1035;
	st.global.u32 	[%rd1036], %r39;
$L__BB17_59:
	shr.u32 	%r226, %r29, 17;
	cvt.u64.u32 	%rd1037, %r226;
	and.b64  	%rd1038, %rd1037, 24;
	mov.u64 	%rd1039, mask_array_64;
	add.s64 	%rd1040, %rd1039, %rd1038;
	ld.const.u64 	%rd1041, [%rd1040];
	shl.b64 	%rd1042, %rd190, 1;
	or.b64  	%rd198, %rd1042, %rd1041;
	shl.b64 	%rd1043, %rd191, 1;
	or.b64  	%rd1044, %rd1043, %rd1041;
	and.b64  	%rd1045, %rd190, %rd198;
	shl.b64 	%rd1046, %rd1045, 1;
	and.b64  	%rd1047, %rd1046, %rd1044;
	and.b64  	%rd199, %rd1047, %rd190;
	shl.b64 	%rd1048, %rd192, 1;
	or.b64  	%rd1049, %rd1048, %rd1041;
	and.b64  	%rd1050, %rd191, %rd199;
	shl.b64 	%rd1051, %rd1050, 1;
	and.b64  	%rd1052, %rd1051, %rd1049;
	and.b64  	%rd200, %rd1052, %rd191;
	shl.b64 	%rd1053, %rd193, 1;
	or.b64  	%rd1054, %rd1053, %rd1041;
	and.b64  	%rd1055, %rd192, %rd200;
	shl.b64 	%rd1056, %rd1055, 1;
	and.b64  	%rd1057, %rd1056, %rd1054;
	and.b64  	%rd201, %rd1057, %rd192;
	shl.b64 	%rd1058, %rd194, 1;
	or.b64  	%rd1059, %rd1058, %rd1041;
	and.b64  	%rd1060, %rd193, %rd201;
	shl.b64 	%rd1061, %rd1060, 1;
	and.b64  	%rd1062, %rd1061, %rd1059;
	and.b64  	%rd202, %rd1062, %rd193;
	shl.b64 	%rd1063, %rd195, 1;
	or.b64  	%rd1064, %rd1063, %rd1041;
	and.b64  	%rd1065, %rd194, %rd202;
	shl.b64 	%rd1066, %rd1065, 1;
	and.b64  	%rd1067, %rd1066, %rd1064;
	and.b64  	%rd203, %rd1067, %rd194;
	shl.b64 	%rd1068, %rd196, 1;
	or.b64  	%rd1069, %rd1068, %rd1041;
	and.b64  	%rd1070, %rd195, %rd203;
	shl.b64 	%rd1071, %rd1070, 1;
	and.b64  	%rd1072, %rd1071, %rd1069;
	and.b64  	%rd204, %rd1072, %rd195;
	shl.b64 	%rd1073, %rd197, 1;
	or.b64  	%rd1074, %rd1073, %rd1041;
	and.b64  	%rd1075, %rd196, %rd204;
	shl.b64 	%rd1076, %rd1075, 1;
	and.b64  	%rd1077, %rd1076, %rd1074;
	and.b64  	%rd205, %rd1077, %rd196;
	and.b64  	%rd1078, %rd99, %rd205;
	setp.ne.s64 	%p45, %rd1078, 0;
	@%p45 bra 	$L__BB17_63;
	ld.volatile.global.u32 	%r227, [match_count];
	setp.ge.u32 	%p46, %r227, %r26;
	@%p46 bra 	$L__BB17_63;
	mov.u32 	%r228, %ctaid.x;
	shl.b32 	%r229, %r228, 15;
	or.b32  	%r230, %r229, %r1;
	mad.lo.s32 	%r231, %r1, 255, %r230;
	add.s32 	%r232, %r344, %r231;
	shl.b32 	%r233, %r232, 4;
	or.b32  	%r40, %r233, 10;
	setp.gt.u32 	%p47, %r40, %r27;
	@%p47 bra 	$L__BB17_63;
	atom.global.add.u32 	%r234, [match_count], 1;
	mul.wide.u32 	%rd1079, %r234, 4;
	add.s64 	%rd1080, %rd100, %rd1079;
	st.global.u32 	[%rd1080], %r40;
$L__BB17_63:
	shr.u32 	%r235, %r29, 19;
	cvt.u64.u32 	%rd1081, %r235;
	and.b64  	%rd1082, %rd1081, 24;
	mov.u64 	%rd1083, mask_array_64;
	add.s64 	%rd1084, %rd1083, %rd1082;
	ld.const.u64 	%rd1085, [%rd1084];
	shl.b64 	%rd1086, %rd198, 1;
	or.b64  	%rd206, %rd1086, %rd1085;
	shl.b64 	%rd1087, %rd199, 1;
	or.b64  	%rd1088, %rd1087, %rd1085;
	and.b64  	%rd1089, %rd198, %rd206;
	shl.b64 	%rd1090, %rd1089, 1;
	and.b64  	%rd1091, %rd1090, %rd1088;
	and.b64  	%rd207, %rd1091, %rd198;
	shl.b64 	%rd1092, %rd200, 1;
	or.b64  	%rd1093, %rd1092, %rd1085;
	and.b64  	%rd1094, %rd199, %rd207;
	shl.b64 	%rd1095, %rd1094, 1;
	and.b64  	%rd1096, %rd1095, %rd1093;
	and.b64  	%rd208, %rd1096, %rd199;
	shl.b64 	%rd1097, %rd201, 1;
	or.b64  	%rd1098, %rd1097, %rd1085;
	and.b64  	%rd1099, %rd200, %rd208;
	shl.b64 	%rd1100, %rd1099, 1;
	and.b64  	%rd1101, %rd1100, %rd1098;
	and.b64  	%rd209, %rd1101, %rd200;
	shl.b64 	%rd1102, %rd202, 1;
	or.b64  	%rd1103, %rd1102, %rd1085;
	and.b64  	%rd1104, %rd201, %rd209;
	shl.b64 	%rd1105, %rd1104, 1;
	and.b64  	%rd1106, %rd1105, %rd1103;
	and.b64  	%rd210, %rd1106, %rd201;
	shl.b64 	%rd1107, %rd203, 1;
	or.b64  	%rd1108, %rd1107, %rd1085;
	and.b64  	%rd1109, %rd202, %rd210;
	shl.b64 	%rd1110, %rd1109, 1;
	and.b64  	%rd1111, %rd1110, %rd1108;
	and.b64  	%rd211, %rd1111, %rd202;
	shl.b64 	%rd1112, %rd204, 1;
	or.b64  	%rd1113, %rd1112, %rd1085;
	and.b64  	%rd1114, %rd203, %rd211;
	shl.b64 	%rd1115, %rd1114, 1;
	and.b64  	%rd1116, %rd1115, %rd1113;
	and.b64  	%rd212, %rd1116, %rd203;
	shl.b64 	%rd1117, %rd205, 1;
	or.b64  	%rd1118, %rd1117, %rd1085;
	and.b64  	%rd1119, %rd204, %rd212;
	shl.b64 	%rd1120, %rd1119, 1;
	and.b64  	%rd1121, %rd1120, %rd1118;
	and.b64  	%rd213, %rd1121, %rd204;
	and.b64  	%rd1122, %rd99, %rd213;
	setp.ne.s64 	%p48, %rd1122, 0;
	@%p48 bra 	$L__BB17_67;
	ld.volatile.global.u32 	%r236, [match_count];
	setp.ge.u32 	%p49, %r236, %r26;
	@%p49 bra 	$L__BB17_67;
	mov.u32 	%r237, %ctaid.x;
	shl.b32 	%r238, %r237, 15;
	or.b32  	%r239, %r238, %r1;
	mad.lo.s32 	%r240, %r1, 255, %r239;
	add.s32 	%r241, %r344, %r240;
	shl.b32 	%r242, %r241, 4;
	or.b32  	%r41, %r242, 11;
	setp.gt.u32 	%p50, %r41, %r27;
	@%p50 bra 	$L__BB17_67;
	atom.global.add.u32 	%r243, [match_count], 1;
	mul.wide.u32 	%rd1123, %r243, 4;
	add.s64 	%rd1124, %rd100, %rd1123;
	st.global.u32 	[%rd1124], %r41;
$L__BB17_67:
	shr.u32 	%r244, %r29, 21;
	cvt.u64.u32 	%rd1125, %r244;
	and.b64  	%rd1126, %rd1125, 24;
	mov.u64 	%rd1127, mask_array_64;
	add.s64 	%rd1128, %rd1127, %rd1126;
	ld.const.u64 	%rd1129, [%rd1128];
	shl.b64 	%rd1130, %rd206, 1;
	or.b64  	%rd214, %rd1130, %rd1129;
	shl.b64 	%rd1131, %rd207, 1;
	or.b64  	%rd1132, %rd1131, %rd1129;
	and.b64  	%rd1133, %rd206, %rd214;
	shl.b64 	%rd1134, %rd1133, 1;
	and.b64  	%rd1135, %rd1134, %rd1132;
	and.b64  	%rd215, %rd1135, %rd206;
	shl.b64 	%rd1136, %rd208, 1;
	or.b64  	%rd1137, %rd1136, %rd1129;
	and.b64  	%rd1138, %rd207, %rd215;
	shl.b64 	%rd1139, %rd1138, 1;
	and.b64  	%rd1140, %rd1139, %rd1137;
	and.b64  	%rd216, %rd1140, %rd207;
	shl.b64 	%rd1141, %rd209, 1;
	or.b64  	%rd1142, %rd1141, %rd1129;
	and.b64  	%rd1143, %rd208, %rd216;
	shl.b64 	%rd1144, %rd1143, 1;
	and.b64  	%rd1145, %rd1144, %rd1142;
	and.b64  	%rd217, %rd1145, %rd208;
	shl.b64 	%rd1146, %rd210, 1;
	or.b64  	%rd1147, %rd1146, %rd1129;
	and.b64  	%rd1148, %rd209, %rd217;
	shl.b64 	%rd1149, %rd1148, 1;
	and.b64  	%rd1150, %rd1149, %rd1147;
	and.b64  	%rd218, %rd1150, %rd209;
	shl.b64 	%rd1151, %rd211, 1;
	or.b64  	%rd1152, %rd1151, %rd1129;
	and.b64  	%rd1153, %rd210, %rd218;
	shl.b64 	%rd1154, %rd1153, 1;
	and.b64  	%rd1155, %rd1154, %rd1152;
	and.b64  	%rd219, %rd1155, %rd210;
	shl.b64 	%rd1156, %rd212, 1;
	or.b64  	%rd1157, %rd1156, %rd1129;
	and.b64  	%rd1158, %rd211, %rd219;
	shl.b64 	%rd1159, %rd1158, 1;
	and.b64  	%rd1160, %rd1159, %rd1157;
	and.b64  	%rd220, %rd1160, %rd211;
	shl.b64 	%rd1161, %rd213, 1;
	or.b64  	%rd1162, %rd1161, %rd1129;
	and.b64  	%rd1163, %rd212, %rd220;
	shl.b64 	%rd1164, %rd1163, 1;
	and.b64  	%rd1165, %rd1164, %rd1162;
	and.b64  	%rd221, %rd1165, %rd212;
	and.b64  	%rd1166, %rd99, %rd221;
	setp.ne.s64 	%p51, %rd1166, 0;
	@%p51 bra 	$L__BB17_71;
	ld.volatile.global.u32 	%r245, [match_count];
	setp.ge.u32 	%p52, %r245, %r26;
	@%p52 bra 	$L__BB17_71;
	mov.u32 	%r246, %ctaid.x;
	shl.b32 	%r247, %r246, 15;
	or.b32  	%r248, %r247, %r1;
	mad.lo.s32 	%r249, %r1, 255, %r248;
	add.s32 	%r250, %r344, %r249;
	shl.b32 	%r251, %r250, 4;
	or.b32  	%r42, %r251, 12;
	setp.gt.u32 	%p53, %r42, %r27;
	@%p53 bra 	$L__BB17_71;
	atom.global.add.u32 	%r252, [match_count], 1;
	mul.wide.u32 	%rd1167, %r252, 4;
	add.s64 	%rd1168, %rd100, %rd1167;
	st.global.u32 	[%rd1168], %r42;
$L__BB17_71:
	shr.u32 	%r253, %r29, 23;
	cvt.u64.u32 	%rd1169, %r253;
	and.b64  	%rd1170, %rd1169, 24;
	mov.u64 	%rd1171, mask_array_64;
	add.s64 	%rd1172, %rd1171, %rd1170;
	ld.const.u64 	%rd1173, [%rd1172];
	shl.b64 	%rd1174, %rd214, 1;
	or.b64  	%rd222, %rd1174, %rd1173;
	shl.b64 	%rd1175, %rd215, 1;
	or.b64  	%rd1176, %rd1175, %rd1173;
	and.b64  	%rd1177, %rd214, %rd222;
	shl.b64 	%rd1178, %rd1177, 1;
	and.b64  	%rd1179, %rd1178, %rd1176;
	and.b64  	%rd223, %rd1179, %rd214;
	shl.b64 	%rd1180, %rd216, 1;
	or.b64  	%rd1181, %rd1180, %rd1173;
	and.b64  	%rd1182, %rd215, %rd223;
	shl.b64 	%rd1183, %rd1182, 1;
	and.b64  	%rd1184, %rd1183, %rd1181;
	and.b64  	%rd224, %rd1184, %rd215;
	shl.b64 	%rd1185, %rd217, 1;
	or.b64  	%rd1186, %rd1185, %rd1173;
	and.b64  	%rd1187, %rd216, %rd224;
	shl.b64 	%rd1188, %rd1187, 1;
	and.b64  	%rd1189, %rd1188, %rd1186;
	and.b64  	%rd225, %rd1189, %rd216;
	shl.b64 	%rd1190, %rd218, 1;
	or.b64  	%rd1191, %rd1190, %rd1173;
	and.b64  	%rd1192, %rd217, %rd225;
	shl.b64 	%rd1193, %rd1192, 1;
	and.b64  	%rd1194, %rd1193, %rd1191;
	and.b64  	%rd226, %rd1194, %rd217;
	shl.b64 	%rd1195, %rd219, 1;
	or.b64  	%rd1196, %rd1195, %rd1173;
	and.b64  	%rd1197, %rd218, %rd226;
	shl.b64 	%rd1198, %rd1197, 1;
	and.b64  	%rd1199, %rd1198, %rd1196;
	and.b64  	%rd227, %rd1199, %rd218;
	shl.b64 	%rd1200, %rd220, 1;
	or.b64  	%rd1201, %rd1200, %rd1173;
	and.b64  	%rd1202, %rd219, %rd227;
	shl.b64 	%rd1203, %rd1202, 1;
	and.b64  	%rd1204, %rd1203, %rd1201;
	and.b64  	%rd228, %rd1204, %rd219;
	shl.b64 	%rd1205, %rd221, 1;
	or.b64  	%rd1206, %rd1205, %rd1173;
	and.b64  	%rd1207, %rd220, %rd228;
	shl.b64 	%rd1208, %rd1207, 1;
	and.b64  	%rd1209, %rd1208, %rd1206;
	and.b64  	%rd229, %rd1209, %rd220;
	and.b64  	%rd1210, %rd99, %rd229;
	setp.ne.s64 	%p54, %rd1210, 0;
	@%p54 bra 	$L__BB17_75;
	ld.volatile.global.u32 	%r254, [match_count];
	setp.ge.u32 	%p55, %r254, %r26;
	@%p55 bra 	$L__BB17_75;
	mov.u32 	%r255, %ctaid.x;
	shl.b32 	%r256, %r255, 15;
	or.b32  	%r257, %r256, %r1;
	mad.lo.s32 	%r258, %r1, 255, %r257;
	add.s32 	%r259, %r344, %r258;
	shl.b32 	%r260, %r259, 4;
	or.b32  	%r43, %r260, 13;
	setp.gt.u32 	%p56, %r43, %r27;
	@%p56 bra 	$L__BB17_75;
	atom.global.add.u32 	%r261, [match_count], 1;
	mul.wide.u32 	%rd1211, %r261, 4;
	add.s64 	%rd1212, %rd100, %rd1211;
	st.global.u32 	[%rd1212], %r43;
$L__BB17_75:
	shr.u32 	%r262, %r29, 25;
	cvt.u64.u32 	%rd1213, %r262;
	and.b64  	%rd1214, %rd1213, 24;
	mov.u64 	%rd1215, mask_array_64;
	add.s64 	%rd1216, %rd1215, %rd1214;
	ld.const.u64 	%rd1217, [%rd1216];
	shl.b64 	%rd1218, %rd222, 1;
	or.b64  	%rd230, %rd1218, %rd1217;
	shl.b64 	%rd1219, %rd223, 1;
	or.b64  	%rd1220, %rd1219, %rd1217;
	and.b64  	%rd1221, %rd222, %rd230;
	shl.b64 	%rd1222, %rd1221, 1;
	and.b64  	%rd1223, %rd1222, %rd1220;
	and.b64  	%rd231, %rd1223, %rd222;
	shl.b64 	%rd1224, %rd224, 1;
	or.b64  	%rd1225, %rd1224, %rd1217;
	and.b64  	%rd1226, %rd223, %rd231;
	shl.b64 	%rd1227, %rd1226, 1;
	and.b64  	%rd1228, %rd1227, %rd1225;
	and.b64  	%rd232, %rd1228, %rd223;
	shl.b64 	%rd1229, %rd225, 1;
	or.b64  	%rd1230, %rd1229, %rd1217;
	and.b64  	%rd1231, %rd224, %rd232;
	shl.b64 	%rd1232, %rd1231, 1;
	and.b64  	%rd1233, %rd1232, %rd1230;
	and.b64  	%rd233, %rd1233, %rd224;
	shl.b64 	%rd1234, %rd226, 1;
	or.b64  	%rd1235, %rd1234, %rd1217;
	and.b64  	%rd1236, %rd225, %rd233;
	shl.b64 	%rd1237, %rd1236, 1;
	and.b64  	%rd1238, %rd1237, %rd1235;
	and.b64  	%rd234, %rd1238, %rd225;
	shl.b64 	%rd1239, %rd227, 1;
	or.b64  	%rd1240, %rd1239, %rd1217;
	and.b64  	%rd1241, %rd226, %rd234;
	shl.b64 	%rd1242, %rd1241, 1;
	and.b64  	%rd1243, %rd1242, %rd1240;
	and.b64  	%rd235, %rd1243, %rd226;
	shl.b64 	%rd1244, %rd228, 1;
	or.b64  	%rd1245, %rd1244, %rd1217;
	and.b64  	%rd1246, %rd227, %rd235;
	shl.b64 	%rd1247, %rd1246, 1;
	and.b64  	%rd1248, %rd1247, %rd1245;
	and.b64  	%rd236, %rd1248, %rd227;
	shl.b64 	%rd1249, %rd229, 1;
	or.b64  	%rd1250, %rd1249, %rd1217;
	and.b64  	%rd1251, %rd228, %rd236;
	shl.b64 	%rd1252, %rd1251, 1;
	and.b64  	%rd1253, %rd1252, %rd1250;
	and.b64  	%rd237, %rd1253, %rd228;
	and.b64  	%rd1254, %rd99, %rd237;
	setp.ne.s64 	%p57, %rd1254, 0;
	@%p57 bra 	$L__BB17_79;
	ld.volatile.global.u32 	%r263, [match_count];
	setp.ge.u32 	%p58, %r263, %r26;
	@%p58 bra 	$L__BB17_79;
	mov.u32 	%r264, %ctaid.x;
	shl.b32 	%r265, %r264, 15;
	or.b32  	%r266, %r265, %r1;
	mad.lo.s32 	%r267, %r1, 255, %r266;
	add.s32 	%r268, %r344, %r267;
	shl.b32 	%r269, %r268, 4;
	or.b32  	%r44, %r269, 14;
	setp.gt.u32 	%p59, %r44, %r27;
	@%p59 bra 	$L__BB17_79;
	atom.global.add.u32 	%r270, [match_count], 1;
	mul.wide.u32 	%rd1255, %r270, 4;
	add.s64 	%rd1256, %rd100, %rd1255;
	st.global.u32 	[%rd1256], %r44;
$L__BB17_79:
	shr.u32 	%r271, %r29, 30;
	mul.wide.u32 	%rd1257, %r271, 8;
	mov.u64 	%rd1258, mask_array_64;
	add.s64 	%rd1259, %rd1258, %rd1257;
	ld.const.u64 	%rd1260, [%rd1259];
	shl.b64 	%rd1261, %rd230, 1;
	or.b64  	%rd1497, %rd1261, %rd1260;
	shl.b64 	%rd1262, %rd231, 1;
	or.b64  	%rd1263, %rd1262, %rd1260;
	and.b64  	%rd1264, %rd230, %rd1497;
	shl.b64 	%rd1265, %rd1264, 1;
	and.b64  	%rd1266, %rd1265, %rd1263;
	and.b64  	%rd1496, %rd1266, %rd230;
	shl.b64 	%rd1267, %rd232, 1;
	or.b64  	%rd1268, %rd1267, %rd1260;
	and.b64  	%rd1269, %rd231, %rd1496;
	shl.b64 	%rd1270, %rd1269, 1;
	and.b64  	%rd1271, %rd1270, %rd1268;
	and.b64  	%rd1495, %rd1271, %rd231;
	shl.b64 	%rd1272, %rd233, 1;
	or.b64  	%rd1273, %rd1272, %rd1260;
	and.b64  	%rd1274, %rd232, %rd1495;
	shl.b64 	%rd1275, %rd1274, 1;
	and.b64  	%rd1276, %rd1275, %rd1273;
	and.b64  	%rd1494, %rd1276, %rd232;
	shl.b64 	%rd1277, %rd234, 1;
	or.b64  	%rd1278, %rd1277, %rd1260;
	and.b64  	%rd1279, %rd233, %rd1494;
	shl.b64 	%rd1280, %rd1279, 1;
	and.b64  	%rd1281, %rd1280, %rd1278;
	and.b64  	%rd1493, %rd1281, %rd233;
	shl.b64 	%rd1282, %rd235, 1;
	or.b64  	%rd1283, %rd1282, %rd1260;
	and.b64  	%rd1284, %rd234, %rd1493;
	shl.b64 	%rd1285, %rd1284, 1;
	and.b64  	%rd1286, %rd1285, %rd1283;
	and.b64  	%rd1492, %rd1286, %rd234;
	shl.b64 	%rd1287, %rd236, 1;
	or.b64  	%rd1288, %rd1287, %rd1260;
	and.b64  	%rd1289, %rd235, %rd1492;
	shl.b64 	%rd1290, %rd1289, 1;
	and.b64  	%rd1291, %rd1290, %rd1288;
	and.b64  	%rd1491, %rd1291, %rd235;
	shl.b64 	%rd1292, %rd237, 1;
	or.b64  	%rd1293, %rd1292, %rd1260;
	and.b64  	%rd1294, %rd236, %rd1491;
	shl.b64 	%rd1295, %rd1294, 1;
	and.b64  	%rd1296, %rd1295, %rd1293;
	and.b64  	%rd1490, %rd1296, %rd236;
	and.b64  	%rd1297, %rd99, %rd1490;
	setp.ne.s64 	%p60, %rd1297, 0;
	@%p60 bra 	$L__BB17_83;
	ld.volatile.global.u32 	%r272, [match_count];
	setp.ge.u32 	%p61, %r272, %r26;
	@%p61 bra 	$L__BB17_83;
	mov.u32 	%r273, %ctaid.x;
	shl.b32 	%r274, %r273, 15;
	or.b32  	%r275, %r274, %r1;
	mad.lo.s32 	%r276, %r1, 255, %r275;
	add.s32 	%r277, %r344, %r276;
	shl.b32 	%r278, %r277, 4;
	or.b32  	%r45, %r278, 15;
	setp.gt.u32 	%p62, %r45, %r27;
	@%p62 bra 	$L__BB17_83;
	atom.global.add.u32 	%r279, [match_count], 1;
	mul.wide.u32 	%rd1298, %r279, 4;
	add.s64 	%rd1299, %rd100, %rd1298;
	st.global.u32 	[%rd1299], %r45;
$L__BB17_83:
	add.s32 	%r344, %r344, 1;
	setp.eq.s32 	%p63, %r344, 256;
	@%p63 bra 	$L__BB17_84;
	bra.uni 	$L__BB17_19;
$L__BB17_84:
	setp.eq.s32 	%p64, %r3, 1;
	mov.b32 	%r350, 0;
	@%p64 bra 	$L__BB17_100;
	mov.b32 	%r345, 0;
	ld.const.u64 	%rd109, [test_bit_64];
	mov.u32 	%r48, %ctaid.x;
	mov.u32 	%r282, %ntid.x;
	add.s32 	%r283, %r282, -1;
	shl.b32 	%r290, %r48, 15;
	add.s32 	%r350, %r3, -1;
$L__BB17_86:
	setp.ne.s32 	%p65, %r1, %r283;
	@%p65 bra 	$L__BB17_88;
	shl.b32 	%r289, %r345, 7;
	add.s32 	%r291, %r290, %r289;
	add.s32 	%r292, %r291, 32768;
	mul.wide.u32 	%rd1300, %r292, 4;
	add.s64 	%rd1301, %rd33, %rd1300;
	ld.global.u32 	%r346, [%rd1301];
	bra.uni 	$L__BB17_89;
$L__BB17_88:
	shl.b32 	%r284, %r1, 2;
	mov.u32 	%r285, scodon_header;
	add.s32 	%r286, %r285, %r284;
	shl.b32 	%r287, %r345, 9;
	add.s32 	%r288, %r286, %r287;
	ld.shared.u32 	%r346, [%r288+4];
$L__BB17_89:
	shl.b32 	%r295, %r345, 4;
	shl.b32 	%r296, %r48, 19;
	shl.b32 	%r297, %r1, 12;
	add.s32 	%r298, %r296, %r297;
	add.s32 	%r299, %r298, %r295;
	add.s32 	%r348, %r299, 4096;
	mov.b32 	%r349, 4096;
	mov.b32 	%r347, 0;
$L__BB17_90:
	shr.u32 	%r300, %r346, %r347;
	shl.b32 	%r301, %r300, 3;
	cvt.u64.u32 	%rd1302, %r301;
	and.b64  	%rd1303, %rd1302, 24;
	mov.u64 	%rd1304, mask_array_64;
	add.s64 	%rd1305, %rd1304, %rd1303;
	ld.const.u64 	%rd1306, [%rd1305];
	shl.b64 	%rd1307, %rd1497, 1;
	or.b64  	%rd262, %rd1307, %rd1306;
	shl.b64 	%rd1308, %rd1496, 1;
	or.b64  	%rd1309, %rd1308, %rd1306;
	and.b64  	%rd1310, %rd1497, %rd262;
	shl.b64 	%rd1311, %rd1310, 1;
	and.b64  	%rd1312, %rd1311, %rd1309;
	and.b64  	%rd263, %rd1312, %rd1497;
	shl.b64 	%rd1313, %rd1495, 1;
	or.b64  	%rd1314, %rd1313, %rd1306;
	and.b64  	%rd1315, %rd1496, %rd263;
	shl.b64 	%rd1316, %rd1315, 1;
	and.b64  	%rd1317, %rd1316, %rd1314;
	and.b64  	%rd264, %rd1317, %rd1496;
	shl.b64 	%rd1318, %rd1494, 1;
	or.b64  	%rd1319, %rd1318, %rd1306;
	and.b64  	%rd1320, %rd1495, %rd264;
	shl.b64 	%rd1321, %rd1320, 1;
	and.b64  	%rd1322, %rd1321, %rd1319;
	and.b64  	%rd265, %rd1322, %rd1495;
	shl.b64 	%rd1323, %rd1493, 1;
	or.b64  	%rd1324, %rd1323, %rd1306;
	and.b64  	%rd1325, %rd1494, %rd265;
	shl.b64 	%rd1326, %rd1325, 1;
	and.b64  	%rd1327, %rd1326, %rd1324;
	and.b64  	%rd266, %rd1327, %rd1494;
	shl.b64 	%rd1328, %rd1492, 1;
	or.b64  	%rd1329, %rd1328, %rd1306;
	and.b64  	%rd1330, %rd1493, %rd266;
	shl.b64 	%rd1331, %rd1330, 1;
	and.b64  	%rd1332, %rd1331, %rd1329;
	and.b64  	%rd267, %rd1332, %rd1493;
	shl.b64 	%rd1333, %rd1491, 1;
	or.b64  	%rd1334, %rd1333, %rd1306;
	and.b64  	%rd1335, %rd1492, %rd267;
	shl.b64 	%rd1336, %rd1335, 1;
	and.b64  	%rd1337, %rd1336, %rd1334;
	and.b64  	%rd268, %rd1337, %rd1492;
	shl.b64 	%rd1338, %rd1490, 1;
	or.b64  	%rd1339, %rd1338, %rd1306;
	and.b64  	%rd1340, %rd1491, %rd268;
	shl.b64 	%rd1341, %rd1340, 1;
	and.b64  	%rd1342, %rd1341, %rd1339;
	and.b64  	%rd269, %rd1342, %rd1491;
	and.b64  	%rd1343, %rd109, %rd269;
	setp.ne.s64 	%p66, %rd1343, 0;
	@%p66 bra 	$L__BB17_94;
	ld.volatile.global.u32 	%r302, [match_count];
	ld.const.u32 	%r303, [max_match_count];
	setp.ge.u32 	%p67, %r302, %r303;
	@%p67 bra 	$L__BB17_94;
	ld.const.u32 	%r304, [character_count];
	setp.gt.u32 	%p68, %r348, %r304;
	@%p68 bra 	$L__BB17_94;
	atom.global.add.u32 	%r305, [match_count], 1;
	ld.const.u64 	%rd1344, [match];
	cvta.to.global.u64 	%rd1345, %rd1344;
	mul.wide.u32 	%rd1346, %r305, 4;
	add.s64 	%rd1347, %rd1345, %rd1346;
	st.global.u32 	[%rd1347], %r348;
$L__BB17_94:
	add.s32 	%r306, %r347, 2;
	shr.u32 	%r307, %r346, %r306;
	shl.b32 	%r308, %r307, 3;
	cvt.u64.u32 	%rd1348, %r308;
	and.b64  	%rd1349, %rd1348, 24;
	mov.u64 	%rd1350, mask_array_64;
	add.s64 	%rd1351, %rd1350, %rd1349;
	ld.const.u64 	%rd1352, [%rd1351];
	shl.b64 	%rd1353, %rd262, 1;
	or.b64  	%rd1497, %rd1353, %rd1352;
	shl.b64 	%rd1354, %rd263, 1;
	or.b64  	%rd1355, %rd1354, %rd1352;
	and.b64  	%rd1356, %rd262, %rd1497;
	shl.b64 	%rd1357, %rd1356, 1;
	and.b64  	%rd1358, %rd1357, %rd1355;
	and.b64  	%rd1496, %rd1358, %rd262;
	shl.b64 	%rd1359, %rd264, 1;
	or.b64  	%rd1360, %rd1359, %rd1352;
	and.b64  	%rd1361, %rd263, %rd1496;
	shl.b64 	%rd1362, %rd1361, 1;
	and.b64  	%rd1363, %rd1362, %rd1360;
	and.b64  	%rd1495, %rd1363, %rd263;
	shl.b64 	%rd1364, %rd265, 1;
	or.b64  	%rd1365, %rd1364, %rd1352;
	and.b64  	%rd1366, %rd264, %rd1495;
	shl.b64 	%rd1367, %rd1366, 1;
	and.b64  	%rd1368, %rd1367, %rd1365;
	and.b64  	%rd1494, %rd1368, %rd264;
	shl.b64 	%rd1369, %rd266, 1;
	or.b64  	%rd1370, %rd1369, %rd1352;
	and.b64  	%rd1371, %rd265, %rd1494;
	shl.b64 	%rd1372, %rd1371, 1;
	and.b64  	%rd1373, %rd1372, %rd1370;
	and.b64  	%rd1493, %rd1373, %rd265;
	shl.b64 	%rd1374, %rd267, 1;
	or.b64  	%rd1375, %rd1374, %rd1352;
	and.b64  	%rd1376, %rd266, %rd1493;
	shl.b64 	%rd1377, %rd1376, 1;
	and.b64  	%rd1378, %rd1377, %rd1375;
	and.b64  	%rd1492, %rd1378, %rd266;
	shl.b64 	%rd1379, %rd268, 1;
	or.b64  	%rd1380, %rd1379, %rd1352;
	and.b64  	%rd1381, %rd267, %rd1492;
	shl.b64 	%rd1382, %rd1381, 1;
	and.b64  	%rd1383, %rd1382, %rd1380;
	and.b64  	%rd1491, %rd1383, %rd267;
	shl.b64 	%rd1384, %rd269, 1;
	or.b64  	%rd1385, %rd1384, %rd1352;
	and.b64  	%rd1386, %rd268, %rd1491;
	shl.b64 	%rd1387, %rd1386, 1;
	and.b64  	%rd1388, %rd1387, %rd1385;
	and.b64  	%rd1490, %rd1388, %rd268;
	and.b64  	%rd1389, %rd109, %rd1490;
	setp.ne.s64 	%p69, %rd1389, 0;
	@%p69 bra 	$L__BB17_98;
	ld.volatile.global.u32 	%r309, [match_count];
	ld.const.u32 	%r310, [max_match_count];
	setp.ge.u32 	%p70, %r309, %r310;
	@%p70 bra 	$L__BB17_98;
	add.s32 	%r56, %r348, 1;
	ld.const.u32 	%r311, [character_count];
	setp.gt.u32 	%p71, %r56, %r311;
	@%p71 bra 	$L__BB17_98;
	atom.global.add.u32 	%r312, [match_count], 1;
	ld.const.u64 	%rd1390, [match];
	cvta.to.global.u64 	%rd1391, %rd1390;
	mul.wide.u32 	%rd1392, %r312, 4;
	add.s64 	%rd1393, %rd1391, %rd1392;
	st.global.u32 	[%rd1393], %r56;
$L__BB17_98:
	add.s32 	%r349, %r349, 2;
	add.s32 	%r348, %r348, 2;
	add.s32 	%r347, %r347, 4;
	setp.ne.s32 	%p72, %r349, 4112;
	@%p72 bra 	$L__BB17_90;
	add.s32 	%r345, %r345, 1;
	setp.ne.s32 	%p73, %r345, %r350;
	@%p73 bra 	$L__BB17_86;
$L__BB17_100:
	mov.u32 	%r63, %ctaid.x;
	mov.u32 	%r314, %ntid.x;
	add.s32 	%r315, %r314, -1;
	setp.ne.s32 	%p74, %r1, %r315;
	@%p74 bra 	$L__BB17_102;
	shl.b32 	%r321, %r63, 15;
	shl.b32 	%r322, %r350, 7;
	add.s32 	%r323, %r321, %r322;
	add.s32 	%r324, %r323, 32768;
	mul.wide.u32 	%rd1394, %r324, 4;
	add.s64 	%rd1395, %rd33, %rd1394;
	ld.global.u32 	%r351, [%rd1395];
	bra.uni 	$L__BB17_103;
$L__BB17_102:
	shl.b32 	%r316, %r350, 9;
	mov.u32 	%r317, scodon_header;
	add.s32 	%r318, %r317, %r316;
	shl.b32 	%r319, %r1, 2;
	add.s32 	%r320, %r318, %r319;
	ld.shared.u32 	%r351, [%r320+4];
$L__BB17_103:
	setp.eq.s32 	%p75, %r12, %r13;
	@%p75 bra 	$L__BB17_110;
	ld.const.u64 	%rd286, [test_bit_64];
	ld.const.u32 	%r67, [max_match_count];
	ld.const.u32 	%r68, [character_count];
	ld.const.u64 	%rd1396, [match];
	cvta.to.global.u64 	%rd287, %rd1396;
	sub.s32 	%r326, %r12, %r13;
	max.u32 	%r327, %r326, 1;
	neg.s32 	%r354, %r327;
	shl.b32 	%r328, %r63, 19;
	shl.b32 	%r329, %r1, 12;
	add.s32 	%r330, %r328, %r329;
	shl.b32 	%r331, %r350, 4;
	add.s32 	%r353, %r330, %r331;
	mov.b32 	%r352, 0;
	mov.u64 	%rd1399, mask_array_64;
$L__BB17_105:
	mov.u64 	%rd295, %rd1497;
	mov.u64 	%rd294, %rd1496;
	mov.u64 	%rd293, %rd1495;
	mov.u64 	%rd292, %rd1494;
	mov.u64 	%rd291, %rd1493;
	mov.u64 	%rd290, %rd1492;
	mov.u64 	%rd289, %rd1491;
	shr.u32 	%r332, %r351, %r352;
	shl.b32 	%r333, %r332, 3;
	cvt.u64.u32 	%rd1397, %r333;
	and.b64  	%rd1398, %rd1397, 24;
	add.s64 	%rd1400, %rd1399, %rd1398;
	ld.const.u64 	%rd1401, [%rd1400];
	shl.b64 	%rd1402, %rd295, 1;
	or.b64  	%rd1497, %rd1402, %rd1401;
	shl.b64 	%rd1403, %rd294, 1;
	or.b64  	%rd1404, %rd1403, %rd1401;
	and.b64  	%rd1405, %rd295, %rd1497;
	shl.b64 	%rd1406, %rd1405, 1;
	and.b64  	%rd1407, %rd1406, %rd1404;
	and.b64  	%rd1496, %rd1407, %rd295;
	shl.b64 	%rd1408, %rd293, 1;
	or.b64  	%rd1409, %rd1408, %rd1401;
	and.b64  	%rd1410, %rd294, %rd1496;
	shl.b64 	%rd1411, %rd1410, 1;
	and.b64  	%rd1412, %rd1411, %rd1409;
	and.b64  	%rd1495, %rd1412, %rd294;
	shl.b64 	%rd1413, %rd292, 1;
	or.b64  	%rd1414, %rd1413, %rd1401;
	and.b64  	%rd1415, %rd293, %rd1495;
	shl.b64 	%rd1416, %rd1415, 1;
	and.b64  	%rd1417, %rd1416, %rd1414;
	and.b64  	%rd1494, %rd1417, %rd293;
	shl.b64 	%rd1418, %rd291, 1;
	or.b64  	%rd1419, %rd1418, %rd1401;
	and.b64  	%rd1420, %rd292, %rd1494;
	shl.b64 	%rd1421, %rd1420, 1;
	and.b64  	%rd1422, %rd1421, %rd1419;
	and.b64  	%rd1493, %rd1422, %rd292;
	shl.b64 	%rd1423, %rd290, 1;
	or.b64  	%rd1424, %rd1423, %rd1401;
	and.b64  	%rd1425, %rd291, %rd1493;
	shl.b64 	%rd1426, %rd1425, 1;
	and.b64  	%rd1427, %rd1426, %rd1424;
	and.b64  	%rd1492, %rd1427, %rd291;
	shl.b64 	%rd1428, %rd289, 1;
	or.b64  	%rd1429, %rd1428, %rd1401;
	and.b64  	%rd1430, %rd290, %rd1492;
	shl.b64 	%rd1431, %rd1430, 1;
	and.b64  	%rd1432, %rd1431, %rd1429;
	and.b64  	%rd1491, %rd1432, %rd290;
	shl.b64 	%rd1433, %rd1490, 1;
	or.b64  	%rd1434, %rd1433, %rd1401;
	and.b64  	%rd1435, %rd289, %rd1491;
	shl.b64 	%rd1436, %rd1435, 1;
	and.b64  	%rd1437, %rd1436, %rd1434;
	and.b64  	%rd1490, %rd1437, %rd289;
	and.b64  	%rd1438, %rd286, %rd1490;
	setp.ne.s64 	%p76, %rd1438, 0;
	@%p76 bra 	$L__BB17_109;
	ld.volatile.global.u32 	%r334, [match_count];
	setp.ge.u32 	%p77, %r334, %r67;
	@%p77 bra 	$L__BB17_109;
	add.s32 	%r74, %r353, 4096;
	setp.gt.u32 	%p78, %r74, %r68;
	@%p78 bra 	$L__BB17_109;
	atom.global.add.u32 	%r335, [match_count], 1;
	mul.wide.u32 	%rd1439, %r335, 4;
	add.s64 	%rd1440, %rd287, %rd1439;
	st.global.u32 	[%rd1440], %r74;
$L__BB17_109:
	add.s32 	%r354, %r354, 1;
	setp.ne.s32 	%p79, %r354, 0;
	add.s32 	%r353, %r353, 1;
	add.s32 	%r352, %r352, 2;
	@%p79 bra 	$L__BB17_105;
$L__BB17_110:
	ret;

}
	// .globl	_Z13agrepKernel64ILj8EEvv
.visible .entry _Z13agrepKernel64ILj8EEvv()
{
	.reg .pred 	%p<77>;
	.reg .b32 	%r<272>;
	.reg .b64 	%rd<1673>;

	mov.u32 	%r1, %ctaid.x;
	shl.b32 	%r2, %r1, 15;
	mov.u32 	%r3, %tid.x;
	or.b32  	%r4, %r2, %r3;
	mad.lo.s32 	%r5, %r3, 255, %r4;
	ld.const.u32 	%r6, [overlapping_scodon_count];
	setp.eq.s32 	%p1, %r6, 1;
	mov.b32 	%r255, 0;
	mov.b64 	%rd1618, -1;
	mov.b64 	%rd1617, -2;
	mov.b64 	%rd1616, -4;
	mov.b64 	%rd1615, -8;
	mov.b64 	%rd1614, -16;
	mov.b64 	%rd1613, -32;
	mov.b64 	%rd1612, -64;
	mov.b64 	%rd1611, -128;
	mov.b64 	%rd1610, -256;
	ld.const.u64 	%rd1, [scodon];
	@%p1 bra 	$L__BB18_5;
	cvta.to.global.u64 	%rd2, %rd1;
	add.s32 	%r255, %r6, -1;
	mov.b32 	%r253, 0;
	mov.b64 	%rd1618, -1;
	mov.b64 	%rd1617, -2;
	mov.b64 	%rd1616, -4;
	mov.b64 	%rd1615, -8;
	mov.b64 	%rd1614, -16;
	mov.b64 	%rd1613, -32;
	mov.b64 	%rd1612, -64;
	mov.b64 	%rd1611, -128;
	mov.b64 	%rd1610, -256;
$L__BB18_2:
	shl.b32 	%r87, %r253, 7;
	add.s32 	%r88, %r87, %r4;
	mul.wide.u32 	%rd354, %r88, 4;
	add.s64 	%rd355, %rd2, %rd354;
	ld.global.u32 	%r9, [%rd355];
	mov.b32 	%r254, 0;
$L__BB18_3:
	shl.b32 	%r89, %r254, 1;
	shr.u32 	%r90, %r9, %r89;
	shl.b32 	%r91, %r90, 3;
	cvt.u64.u32 	%rd356, %r91;
	and.b64  	%rd357, %rd356, 24;
	mov.u64 	%rd358, mask_array_64;
	add.s64 	%rd359, %rd358, %rd357;
	ld.const.u64 	%rd360, [%rd359];
	shl.b64 	%rd361, %rd1618, 1;
	or.b64  	%rd362, %rd361, %rd360;
	shl.b64 	%rd363, %rd1617, 1;
	or.b64  	%rd364, %rd363, %rd360;
	and.b64  	%rd365, %rd1618, %rd362;
	shl.b64 	%rd366, %rd365, 1;
	and.b64  	%rd367, %rd366, %rd364;
	and.b64  	%rd368, %rd367, %rd1618;
	shl.b64 	%rd369, %rd1616, 1;
	or.b64  	%rd370, %rd369, %rd360;
	and.b64  	%rd371, %rd1617, %rd368;
	shl.b64 	%rd372, %rd371, 1;
	and.b64  	%rd373, %rd372, %rd370;
	and.b64  	%rd374, %rd373, %rd1617;
	shl.b64 	%rd375, %rd1615, 1;
	or.b64  	%rd376, %rd375, %rd360;
	and.b64  	%rd377, %rd1616, %rd374;
	shl.b64 	%rd378, %rd377, 1;
	and.b64  	%rd379, %rd378, %rd376;
	and.b64  	%rd380, %rd379, %rd1616;
	shl.b64 	%rd381, %rd1614, 1;
	or.b64  	%rd382, %rd381, %rd360;
	and.b64  	%rd383, %rd1615, %rd380;
	shl.b64 	%rd384, %rd383, 1;
	and.b64  	%rd385, %rd384, %rd382;
	and.b64  	%rd386, %rd385, %rd1615;
	shl.b64 	%rd387, %rd1613, 1;
	or.b64  	%rd388, %rd387, %rd360;
	and.b64  	%rd389, %rd1614, %rd386;
	shl.b64 	%rd390, %rd389, 1;
	and.b64  	%rd391, %rd390, %rd388;
	and.b64  	%rd392, %rd391, %rd1614;
	shl.b64 	%rd393, %rd1612, 1;
	or.b64  	%rd394, %rd393, %rd360;
	and.b64  	%rd395, %rd1613, %rd392;
	shl.b64 	%rd396, %rd395, 1;
	and.b64  	%rd397, %rd396, %rd394;
	and.b64  	%rd398, %rd397, %rd1613;
	shl.b64 	%rd399, %rd1611, 1;
	or.b64  	%rd400, %rd399, %rd360;
	and.b64  	%rd401, %rd1612, %rd398;
	shl.b64 	%rd402, %rd401, 1;
	and.b64  	%rd403, %rd402, %rd400;
	and.b64  	%rd404, %rd403, %rd1612;
	shl.b64 	%rd405, %rd1610, 1;
	or.b64  	%rd406, %rd405, %rd360;
	and.b64  	%rd407, %rd1611, %rd404;
	shl.b64 	%rd408, %rd407, 1;
	and.b64  	%rd409, %rd408, %rd406;
	and.b64  	%rd410, %rd409, %rd1611;
	add.s32 	%r92, %r89, 2;
	shr.u32 	%r93, %r9, %r92;
	shl.b32 	%r94, %r93, 3;
	cvt.u64.u32 	%rd411, %r94;
	and.b64  	%rd412, %rd411, 24;
	add.s64 	%rd413, %rd358, %rd412;
	ld.const.u64 	%rd414, [%rd413];
	shl.b64 	%rd415, %rd362, 1;
	or.b64  	%rd1618, %rd415, %rd414;
	shl.b64 	%rd416, %rd368, 1;
	or.b64  	%rd417, %rd416, %rd414;
	and.b64  	%rd418, %rd362, %rd1618;
	shl.b64 	%rd419, %rd418, 1;
	and.b64  	%rd420, %rd419, %rd417;
	and.b64  	%rd1617, %rd420, %rd362;
	shl.b64 	%rd421, %rd374, 1;
	or.b64  	%rd422, %rd421, %rd414;
	and.b64  	%rd423, %rd368, %rd1617;
	shl.b64 	%rd424, %rd423, 1;
	and.b64  	%rd425, %rd424, %rd422;
	and.b64  	%rd1616, %rd425, %rd368;
	shl.b64 	%rd426, %rd380, 1;
	or.b64  	%rd427, %rd426, %rd414;
	and.b64  	%rd428, %rd374, %rd1616;
	shl.b64 	%rd429, %rd428, 1;
	and.b64  	%rd430, %rd429, %rd427;
	and.b64  	%rd1615, %rd430, %rd374;
	shl.b64 	%rd431, %rd386, 1;
	or.b64  	%rd432, %rd431, %rd414;
	and.b64  	%rd433, %rd380, %rd1615;
	shl.b64 	%rd434, %rd433, 1;
	and.b64  	%rd435, %rd434, %rd432;
	and.b64  	%rd1614, %rd435, %rd380;
	shl.b64 	%rd436, %rd392, 1;
	or.b64  	%rd437, %rd436, %rd414;
	and.b64  	%rd438, %rd386, %rd1614;
	shl.b64 	%rd439, %rd438, 1;
	and.b64  	%rd440, %rd439, %rd437;
	and.b64  	%rd1613, %rd440, %rd386;
	shl.b64 	%rd441, %rd398, 1;
	or.b64  	%rd442, %rd441, %rd414;
	and.b64  	%rd443, %rd392, %rd1613;
	shl.b64 	%rd444, %rd443, 1;
	and.b64  	%rd445, %rd444, %rd442;
	and.b64  	%rd1612, %rd445, %rd392;
	shl.b64 	%rd446, %rd404, 1;
	or.b64  	%rd447, %rd446, %rd414;
	and.b64  	%rd448, %rd398, %rd1612;
	shl.b64 	%rd449, %rd448, 1;
	and.b64  	%rd450, %rd449, %rd447;
	and.b64  	%rd1611, %rd450, %rd398;
	shl.b64 	%rd451, %rd410, 1;
	or.b64  	%rd452, %rd451, %rd414;
	and.b64  	%rd453, %rd404, %rd1611;
	shl.b64 	%rd454, %rd453, 1;
	and.b64  	%rd455, %rd454, %rd452;
	and.b64  	%rd1610, %rd455, %rd404;
	sub.s32 	%r254, %r92, %r254;
	setp.ne.s32 	%p2, %r254, 16;
	@%p2 bra 	$L__BB18_3;
	shl.b32 	%r95, %r3, 2;
	mov.u32 	%r96, scodon_header;
	add.s32 	%r97, %r96, %r95;
	shl.b32 	%r98, %r253, 9;
	add.s32 	%r99, %r97, %r98;
	st.shared.u32 	[%r99], %r9;
	add.s32 	%r253, %r253, 1;
	setp.ne.s32 	%p3, %r253, %r255;
	@%p3 bra 	$L__BB18_2;
$L__BB18_5:
	cvta.to.global.u64 	%rd39, %rd1;
	shl.b32 	%r101, %r255, 7;
	add.s32 	%r102, %r101, %r4;
	mul.wide.u32 	%rd456, %r102, 4;
	add.s64 	%rd457, %rd39, %rd456;
	ld.global.u32 	%r14, [%rd457];
	ld.const.u32 	%r103, [overlapping_character_count];
	add.s32 	%r15, %r103, 16;
	shl.b32 	%r16, %r6, 4;
	setp.eq.s32 	%p4, %r15, %r16;
	mov.b32 	%r258, 0;
	@%p4 bra 	$L__BB18_11;
	sub.s32 	%r106, %r15, %r16;
	max.u32 	%r17, %r106, 1;
	setp.lt.u32 	%p5, %r106, 2;
	mov.b32 	%r258, 0;
	@%p5 bra 	$L__BB18_9;
	and.b32  	%r258, %r17, -2;
	mov.b32 	%r259, 0;
	mov.u64 	%rd461, mask_array_64;
$L__BB18_8:
	shl.b32 	%r108, %r259, 1;
	shr.u32 	%r109, %r14, %r108;
	shl.b32 	%r110, %r109, 3;
	cvt.u64.u32 	%rd459, %r110;
	and.b64  	%rd460, %rd459, 24;
	add.s64 	%rd462, %rd461, %rd460;
	ld.const.u64 	%rd463, [%rd462];
	shl.b64 	%rd464, %rd1618, 1;
	or.b64  	%rd465, %rd464, %rd463;
	shl.b64 	%rd466, %rd1617, 1;
	or.b64  	%rd467, %rd466, %rd463;
	and.b64  	%rd468, %rd1618, %rd465;
	shl.b64 	%rd469, %rd468, 1;
	and.b64  	%rd470, %rd469, %rd467;
	and.b64  	%rd471, %rd470, %rd1618;
	shl.b64 	%rd472, %rd1616, 1;
	or.b64  	%rd473, %rd472, %rd463;
	and.b64  	%rd474, %rd1617, %rd471;
	shl.b64 	%rd475, %rd474, 1;
	and.b64  	%rd476, %rd475, %rd473;
	and.b64  	%rd477, %rd476, %rd1617;
	shl.b64 	%rd478, %rd1615, 1;
	or.b64  	%rd479, %rd478, %rd463;
	and.b64  	%rd480, %rd1616, %rd477;
	shl.b64 	%rd481, %rd480, 1;
	and.b64  	%rd482, %rd481, %rd479;
	and.b64  	%rd483, %rd482, %rd1616;
	shl.b64 	%rd484, %rd1614, 1;
	or.b64  	%rd485, %rd484, %rd463;
	and.b64  	%rd486, %rd1615, %rd483;
	shl.b64 	%rd487, %rd486, 1;
	and.b64  	%rd488, %rd487, %rd485;
	and.b64  	%rd489, %rd488, %rd1615;
	shl.b64 	%rd490, %rd1613, 1;
	or.b64  	%rd491, %rd490, %rd463;
	and.b64  	%rd492, %rd1614, %rd489;
	shl.b64 	%rd493, %rd492, 1;
	and.b64  	%rd494, %rd493, %rd491;
	and.b64  	%rd495, %rd494, %rd1614;
	shl.b64 	%rd496, %rd1612, 1;
	or.b64  	%rd497, %rd496, %rd463;
	and.b64  	%rd498, %rd1613, %rd495;
	shl.b64 	%rd499, %rd498, 1;
	and.b64  	%rd500, %rd499, %rd497;
	and.b64  	%rd501, %rd500, %rd1613;
	shl.b64 	%rd502, %rd1611, 1;
	or.b64  	%rd503, %rd502, %rd463;
	and.b64  	%rd504, %rd1612, %rd501;
	shl.b64 	%rd505, %rd504, 1;
	and.b64  	%rd506, %rd505, %rd503;
	and.b64  	%rd507, %rd506, %rd1612;
	shl.b64 	%rd508, %rd1610, 1;
	or.b64  	%rd509, %rd508, %rd463;
	and.b64  	%rd510, %rd1611, %rd507;
	shl.b64 	%rd511, %rd510, 1;
	and.b64  	%rd512, %rd511, %rd509;
	and.b64  	%rd513, %rd512, %rd1611;
	add.s32 	%r111, %r108, 2;
	shr.u32 	%r112, %r14, %r111;
	shl.b32 	%r113, %r112, 3;
	cvt.u64.u32 	%rd514, %r113;
	and.b64  	%rd515, %rd514, 24;
	add.s64 	%rd516, %rd461, %rd515;
	ld.const.u64 	%rd517, [%rd516];
	shl.b64 	%rd518, %rd465, 1;
	or.b64  	%rd1618, %rd518, %rd517;
	shl.b64 	%rd519, %rd471, 1;
	or.b64  	%rd520, %rd519, %rd517;
	and.b64  	%rd521, %rd465, %rd1618;
	shl.b64 	%rd522, %rd521, 1;
	and.b64  	%rd523, %rd522, %rd520;
	and.b64  	%rd1617, %rd523, %rd465;
	shl.b64 	%rd524, %rd477, 1;
	or.b64  	%rd525, %rd524, %rd517;
	and.b64  	%rd526, %rd471, %rd1617;
	shl.b64 	%rd527, %rd526, 1;
	and.b64  	%rd528, %rd527, %rd525;
	and.b64  	%rd1616, %rd528, %rd471;
	shl.b64 	%rd529, %rd483, 1;
	or.b64  	%rd530, %rd529, %rd517;
	and.b64  	%rd531, %rd477, %rd1616;
	shl.b64 	%rd532, %rd531, 1;
	and.b64  	%rd533, %rd532, %rd530;
	and.b64  	%rd1615, %rd533, %rd477;
	shl.b64 	%rd534, %rd489, 1;
	or.b64  	%rd535, %rd534, %rd517;
	and.b64  	%rd536, %rd483, %rd1615;
	shl.b64 	%rd537, %rd536, 1;
	and.b64  	%rd538, %rd537, %rd535;
	and.b64  	%rd1614, %rd538, %rd483;
	shl.b64 	%rd539, %rd495, 1;
	or.b64  	%rd540, %rd539, %rd517;
	and.b64  	%rd541, %rd489, %rd1614;
	shl.b64 	%rd542, %rd541, 1;
	and.b64  	%rd543, %rd542, %rd540;
	and.b64  	%rd1613, %rd543, %rd489;
	shl.b64 	%rd544, %rd501, 1;
	or.b64  	%rd545, %rd544, %rd517;
	and.b64  	%rd546, %rd495, %rd1613;
	shl.b64 	%rd547, %rd546, 1;
	and.b64  	%rd548, %rd547, %rd545;
	and.b64  	%rd1612, %rd548, %rd495;
	shl.b64 	%rd549, %rd507, 1;
	or.b64  	%rd550, %rd549, %rd517;
	and.b64  	%rd551, %rd501, %rd1612;
	shl.b64 	%rd552, %rd551, 1;
	and.b64  	%rd553, %rd552, %rd550;
	and.b64  	%rd1611, %rd553, %rd501;
	shl.b64 	%rd554, %rd513, 1;
	or.b64  	%rd555, %rd554, %rd517;
	and.b64  	%rd556, %rd507, %rd1611;
	shl.b64 	%rd557, %rd556, 1;
	and.b64  	%rd558, %rd557, %rd555;
	and.b64  	%rd1610, %rd558, %rd507;
	sub.s32 	%r259, %r111, %r259;
	setp.eq.s32 	%p6, %r259, %r258;
	@%p6 bra 	$L__BB18_9;
	bra.uni 	$L__BB18_8;
$L__BB18_9:
	and.b32  	%r114, %r17, 1;
	setp.eq.b32 	%p7, %r114, 1;
	not.pred 	%p8, %p7;
	@%p8 bra 	$L__BB18_11;
	shl.b32 	%r115, %r258, 1;
	shr.u32 	%r116, %r14, %r115;
	shl.b32 	%r117, %r116, 3;
	cvt.u64.u32 	%rd559, %r117;
	and.b64  	%rd560, %rd559, 24;
	mov.u64 	%rd561, mask_array_64;
	add.s64 	%rd562, %rd561, %rd560;
	ld.const.u64 	%rd563, [%rd562];
	shl.b64 	%rd564, %rd1618, 1;
	or.b64  	%rd50, %rd564, %rd563;
	shl.b64 	%rd565, %rd1617, 1;
	or.b64  	%rd566, %rd565, %rd563;
	and.b64  	%rd567, %rd1618, %rd50;
	shl.b64 	%rd568, %rd567, 1;
	and.b64  	%rd569, %rd568, %rd566;
	and.b64  	%rd51, %rd569, %rd1618;
	shl.b64 	%rd570, %rd1616, 1;
	or.b64  	%rd571, %rd570, %rd563;
	and.b64  	%rd572, %rd1617, %rd51;
	shl.b64 	%rd573, %rd572, 1;
	and.b64  	%rd574, %rd573, %rd571;
	and.b64  	%rd52, %rd574, %rd1617;
	shl.b64 	%rd575, %rd1615, 1;
	or.b64  	%rd576, %rd575, %rd563;
	and.b64  	%rd577, %rd1616, %rd52;
	shl.b64 	%rd578, %rd577, 1;
	and.b64  	%rd579, %rd578, %rd576;
	and.b64  	%rd53, %rd579, %rd1616;
	shl.b64 	%rd580, %rd1614, 1;
	or.b64  	%rd581, %rd580, %rd563;
	and.b64  	%rd582, %rd1615, %rd53;
	shl.b64 	%rd583, %rd582, 1;
	and.b64  	%rd584, %rd583, %rd581;
	and.b64  	%rd54, %rd584, %rd1615;
	shl.b64 	%rd585, %rd1613, 1;
	or.b64  	%rd586, %rd585, %rd563;
	and.b64  	%rd587, %rd1614, %rd54;
	shl.b64 	%rd588, %rd587, 1;
	and.b64  	%rd589, %rd588, %rd586;
	and.b64  	%rd55, %rd589, %rd1614;
	shl.b64 	%rd590, %rd1612, 1;
	or.b64  	%rd591, %rd590, %rd563;
	and.b64  	%rd592, %rd1613, %rd55;
	shl.b64 	%rd593, %rd592, 1;
	and.b64  	%rd594, %rd593, %rd591;
	and.b64  	%rd56, %rd594, %rd1613;
	shl.b64 	%rd595, %rd1611, 1;
	or.b64  	%rd596, %rd595, %rd563;
	and.b64  	%rd597, %rd1612, %rd56;
	shl.b64 	%rd598, %rd597, 1;
	and.b64  	%rd599, %rd598, %rd596;
	and.b64  	%rd57, %rd599, %rd1612;
	shl.b64 	%rd600, %rd1610, 1;
	or.b64  	%rd601, %rd600, %rd563;
	and.b64  	%rd602, %rd1611, %rd57;
	shl.b64 	%rd603, %rd602, 1;
	and.b64  	%rd604, %rd603, %rd601;
	and.b64  	%rd1610, %rd604, %rd1611;
	add.s32 	%r258, %r258, 1;
	mov.u64 	%rd1611, %rd57;
	mov.u64 	%rd1612, %rd56;
	mov.u64 	%rd1613, %rd55;
	mov.u64 	%rd1614, %rd54;
	mov.u64 	%rd1615, %rd53;
	mov.u64 	%rd1616, %rd52;
	mov.u64 	%rd1617, %rd51;
	mov.u64 	%rd1618, %rd50;
$L__BB18_11:
	setp.gt.u32 	%p9, %r258, 15;
	@%p9 bra 	$L__BB18_18;
	ld.const.u32 	%r23, [max_match_count];
	ld.const.u32 	%r24, [character_count];
	ld.const.u64 	%rd605, [match];
	cvta.to.global.u64 	%rd68, %rd605;
	ld.const.u64 	%rd652, [test_bit_64];
	add.s32 	%r122, %r255, %r5;
	shl.b32 	%r123, %r122, 4;
$L__BB18_13:
	mov.u64 	%rd95, %rd1618;
	mov.u64 	%rd94, %rd1617;
	mov.u64 	%rd93, %rd1616;
	mov.u64 	%rd92, %rd1615;
	mov.u64 	%rd91, %rd1614;
	mov.u64 	%rd90, %rd1613;
	mov.u64 	%rd89, %rd1612;
	mov.u64 	%rd88, %rd1611;
	shl.b32 	%r118, %r258, 1;
	shr.u32 	%r119, %r14, %r118;
	shl.b32 	%r120, %r119, 3;
	cvt.u64.u32 	%rd606, %r120;
	and.b64  	%rd607, %rd606, 24;
	mov.u64 	%rd608, mask_array_64;
	add.s64 	%rd609, %rd608, %rd607;
	ld.const.u64 	%rd610, [%rd609];
	shl.b64 	%rd611, %rd95, 1;
	or.b64  	%rd1618, %rd611, %rd610;
	shl.b64 	%rd612, %rd94, 1;
	or.b64  	%rd613, %rd612, %rd610;
	and.b64  	%rd614, %rd95, %rd1618;
	shl.b64 	%rd615, %rd614, 1;
	and.b64  	%rd616, %rd615, %rd613;
	and.b64  	%rd1617, %rd616, %rd95;
	shl.b64 	%rd617, %rd93, 1;
	or.b64  	%rd618, %rd617, %rd610;
	and.b64  	%rd619, %rd94, %rd1617;
	shl.b64 	%rd620, %rd619, 1;
	and.b64  	%rd621, %rd620, %rd618;
	and.b64  	%rd1616, %rd621, %rd94;
	shl.b64 	%rd622, %rd92, 1;
	or.b64  	%rd623, %rd622, %rd610;
	and.b64  	%rd624, %rd93, %rd1616;
	shl.b64 	%rd625, %rd624, 1;
	and.b64  	%rd626, %rd625, %rd623;
	and.b64  	%rd1615, %rd626, %rd93;
	shl.b64 	%rd627, %rd91, 1;
	or.b64  	%rd628, %rd627, %rd610;
	and.b64  	%rd629, %rd92, %rd1615;
	shl.b64 	%rd630, %rd629, 1;
	and.b64  	%rd631, %rd630, %rd628;
	and.b64  	%rd1614, %rd631, %rd92;
	shl.b64 	%rd632, %rd90, 1;
	or.b64  	%rd633, %rd632, %rd610;
	and.b64  	%rd634, %rd91, %rd1614;
	shl.b64 	%rd635, %rd634, 1;
	and.b64  	%rd636, %rd635, %rd633;
	and.b64  	%rd1613, %rd636, %rd91;
	shl.b64 	%rd637, %rd89, 1;
	or.b64  	%rd638, %rd637, %rd610;
	and.b64  	%rd639, %rd90, %rd1613;
	shl.b64 	%rd640, %rd639, 1;
	and.b64  	%rd641, %rd640, %rd638;
	and.b64  	%rd1612, %rd641, %rd90;
	shl.b64 	%rd642, %rd88, 1;
	or.b64  	%rd643, %rd642, %rd610;
	and.b64  	%rd644, %rd89, %rd1612;
	shl.b64 	%rd645, %rd644, 1;
	and.b64  	%rd646, %rd645, %rd643;
	and.b64  	%rd1611, %rd646, %rd89;
	shl.b64 	%rd647, %rd1610, 1;
	or.b64  	%rd648, %rd647, %rd610;
	and.b64  	%rd649, %rd88, %rd1611;
	shl.b64 	%rd650, %rd649, 1;
	and.b64  	%rd651, %rd650, %rd648;
	and.b64  	%rd1610, %rd651, %rd88;
	and.b64  	%rd653, %rd652, %rd1610;
	setp.ne.s64 	%p10, %rd653, 0;
	@%p10 bra 	$L__BB18_17;
	ld.volatile.global.u32 	%r121, [match_count];
	setp.ge.u32 	%p11, %r121, %r23;
	@%p11 bra 	$L__BB18_17;
	add.s32 	%r28, %r258, %r123;
	setp.gt.u32 	%p12, %r28, %r24;
	@%p12 bra 	$L__BB18_17;
	atom.global.add.u32 	%r124, [match_count], 1;
	mul.wide.u32 	%rd654, %r124, 4;
	add.s64 	%rd655, %rd68, %rd654;
	st.global.u32 	[%rd655], %r28;
$L__BB18_17:
	add.s32 	%r258, %r258, 1;
	setp.ne.s32 	%p13, %r258, 16;
	@%p13 bra 	$L__BB18_13;
$L__BB18_18:
	shl.b32 	%r125, %r255, 9;
	mov.u32 	%r126, scodon_header;
	add.s32 	%r127, %r126, %r125;
	shl.b32 	%r128, %r3, 2;
	add.s32 	%r129, %r127, %r128;
	st.shared.u32 	[%r129], %r14;
	bar.sync 	0;
	add.s32 	%r261, %r255, 1;
	setp.gt.u32 	%p14, %r261, 255;
	@%p14 bra 	$L__BB18_85;
	ld.const.u64 	%rd114, [test_bit_64];
	ld.const.u32 	%r31, [max_match_count];
	ld.const.u32 	%r32, [character_count];
	ld.const.u64 	%rd656, [match];
	cvta.to.global.u64 	%rd115, %rd656;
$L__BB18_20:
	shl.b32 	%r130, %r261, 7;
	add.s32 	%r131, %r130, %r4;
	mul.wide.u32 	%rd657, %r131, 4;
	add.s64 	%rd658, %rd39, %rd657;
	ld.global.u32 	%r38, [%rd658];
	shl.b32 	%r132, %r38, 3;
	cvt.u64.u32 	%rd659, %r132;
	and.b64  	%rd660, %rd659, 24;
	mov.u64 	%rd661, mask_array_64;
	add.s64 	%rd662, %rd661, %rd660;
	ld.const.u64 	%rd663, [%rd662];
	shl.b64 	%rd664, %rd1618, 1;
	or.b64  	%rd136, %rd664, %rd663;
	shl.b64 	%rd665, %rd1617, 1;
	or.b64  	%rd666, %rd665, %rd663;
	and.b64  	%rd667, %rd1618, %rd136;
	shl.b64 	%rd668, %rd667, 1;
	and.b64  	%rd669, %rd668, %rd666;
	and.b64  	%rd137, %rd669, %rd1618;
	shl.b64 	%rd670, %rd1616, 1;
	or.b64  	%rd671, %rd670, %rd663;
	and.b64  	%rd672, %rd1617, %rd137;
	shl.b64 	%rd673, %rd672, 1;
	and.b64  	%rd674, %rd673, %rd671;
	and.b64  	%rd138, %rd674, %rd1617;
	shl.b64 	%rd675, %rd1615, 1;
	or.b64  	%rd676, %rd675, %rd663;
	and.b64  	%rd677, %rd1616, %rd138;
	shl.b64 	%rd678, %rd677, 1;
	and.b64  	%rd679, %rd678, %rd676;
	and.b64  	%rd139, %rd679, %rd1616;
	shl.b64 	%rd680, %rd1614, 1;
	or.b64  	%rd681, %rd680, %rd663;
	and.b64  	%rd682, %rd1615, %rd139;
	shl.b64 	%rd683, %rd682, 1;
	and.b64  	%rd684, %rd683, %rd681;
	and.b64  	%rd140, %rd684, %rd1615;
	shl.b64 	%rd685, %rd1613, 1;
	or.b64  	%rd686, %rd685, %rd663;
	and.b64  	%rd687, %rd1614, %rd140;
	shl.b64 	%rd688, %rd687, 1;
	and.b64  	%rd689, %rd688, %rd686;
	and.b64  	%rd141, %rd689, %rd1614;
	shl.b64 	%rd690, %rd1612, 1;
	or.b64  	%rd691, %rd690, %rd663;
	and.b64  	%rd692, %rd1613, %rd141;
	shl.b64 	%rd693, %rd692, 1;
	and.b64  	%rd694, %rd693, %rd691;
	and.b64  	%rd142, %rd694, %rd1613;
	shl.b64 	%rd695, %rd1611, 1;
	or.b64  	%rd696, %rd695, %rd663;
	and.b64  	%rd697, %rd1612, %rd142;
	shl.b64 	%rd698, %rd697, 1;
	and.b64  	%rd699, %rd698, %rd696;
	and.b64  	%rd143, %rd699, %rd1612;
	shl.b64 	%rd700, %rd1610, 1;
	or.b64  	%rd701, %rd700, %rd663;
	and.b64  	%rd702, %rd1611, %rd143;
	shl.b64 	%rd703, %rd702, 1;
	and.b64  	%rd704, %rd703, %rd701;
	and.b64  	%rd144, %rd704, %rd1611;
	and.b64  	%rd705, %rd114, %rd144;
	setp.ne.s64 	%p15, %rd705, 0;
	@%p15 bra 	$L__BB18_24;
	ld.volatile.global.u32 	%r133, [match_count];
	setp.ge.u32 	%p16, %r133, %r31;
	@%p16 bra 	$L__BB18_24;
	add.s32 	%r134, %r261, %r5;
	shl.b32 	%r39, %r134, 4;
	setp.gt.u32 	%p17, %r39, %r32;
	@%p17 bra 	$L__BB18_24;
	atom.global.add.u32 	%r135, [match_count], 1;
	mul.wide.u32 	%rd706, %r135, 4;
	add.s64 	%rd707, %rd115, %rd706;
	st.global.u32 	[%rd707], %r39;
$L__BB18_24:
	shl.b32 	%r136, %r38, 1;
	cvt.u64.u32 	%rd708, %r136;
	and.b64  	%rd709, %rd708, 24;
	mov.u64 	%rd710, mask_array_64;
	add.s64 	%rd711, %rd710, %rd709;
	ld.const.u64 	%rd712, [%rd711];
	shl.b64 	%rd713, %rd136, 1;
	or.b64  	%rd145, %rd713, %rd712;
	shl.b64 	%rd714, %rd137, 1;
	or.b64  	%rd715, %rd714, %rd712;
	and.b64  	%rd716, %rd136, %rd145;
	shl.b64 	%rd717, %rd716, 1;
	and.b64  	%rd718, %rd717, %rd715;
	and.b64  	%rd146, %rd718, %rd136;
	shl.b64 	%rd719, %rd138, 1;
	or.b64  	%rd720, %rd719, %rd712;
	and.b64  	%rd721, %rd137, %rd146;
	shl.b64 	%rd722, %rd721, 1;
	and.b64  	%rd723, %rd722, %rd720;
	and.b64  	%rd147, %rd723, %rd137;
	shl.b64 	%rd724, %rd139, 1;
	or.b64  	%rd725, %rd724, %rd712;
	and.b64  	%rd726, %rd138, %rd147;
	shl.b64 	%rd727, %rd726, 1;
	and.b64  	%rd728, %rd727, %rd725;
	and.b64  	%rd148, %rd728, %rd138;
	shl.b64 	%rd729, %rd140, 1;
	or.b64  	%rd730, %rd729, %rd712;
	and.b64  	%rd731, %rd139, %rd148;
	shl.b64 	%rd732, %rd731, 1;
	and.b64  	%rd733, %rd732, %rd730;
	and.b64  	%rd149, %rd733, %rd139;
	shl.b64 	%rd734, %rd141, 1;
	or.b64  	%rd735, %rd734, %rd712;
	and.b64  	%rd736, %rd140, %rd149;
	shl.b64 	%rd737, %rd736, 1;
	and.b64  	%rd738, %rd737, %rd735;
	and.b64  	%rd150, %rd738, %rd140;
	shl.b64 	%rd739, %rd142, 1;
	or.b64  	%rd740, %rd739, %rd712;
	and.b64  	%rd741, %rd141, %rd150;
	shl.b64 	%rd742, %rd741, 1;
	and.b64  	%rd743, %rd742, %rd740;
	and.b64  	%rd151, %rd743, %rd141;
	shl.b64 	%rd744, %rd143, 1;
	or.b64  	%rd745, %rd744, %rd712;
	and.b64  	%rd746, %rd142, %rd151;
	shl.b64 	%rd747, %rd746, 1;
	and.b64  	%rd748, %rd747, %rd745;
	and.b64  	%rd152, %rd748, %rd142;
	shl.b64 	%rd749, %rd144, 1;
	or.b64  	%rd750, %rd749, %rd712;
	and.b64  	%rd751, %rd143, %rd152;
	shl.b64 	%rd752, %rd751, 1;
	and.b64  	%rd753, %rd752, %rd750;
	and.b64  	%rd153, %rd753, %rd143;
	and.b64  	%rd754, %rd114, %rd153;
	setp.ne.s64 	%p18, %rd754, 0;
	@%p18 bra 	$L__BB18_28;
	ld.volatile.global.u32 	%r137, [match_count];
	setp.ge.u32 	%p19, %r137, %r31;
	@%p19 bra 	$L__BB18_28;
	add.s32 	%r138, %r261, %r5;
	shl.b32 	%r40, %r138, 4;
	setp.ge.u32 	%p20, %r40, %r32;
	@%p20 bra 	$L__BB18_28;
	add.s32 	%r139, %r40, 1;
	atom.global.add.u32 	%r140, [match_count], 1;
	mul.wide.u32 	%rd755, %r140, 4;
	add.s64 	%rd756, %rd115, %rd755;
	st.global.u32 	[%rd756], %r139;
$L__BB18_28:
	shr.u32 	%r141, %r38, 1;
	cvt.u64.u32 	%rd757, %r141;
	and.b64  	%rd758, %rd757, 24;
	mov.u64 	%rd759, mask_array_64;
	add.s64 	%rd760, %rd759, %rd758;
	ld.const.u64 	%rd761, [%rd760];
	shl.b64 	%rd762, %rd145, 1;
	or.b64  	%rd154, %rd762, %rd761;
	shl.b64 	%rd763, %rd146, 1;
	or.b64  	%rd764, %rd763, %rd761;
	and.b64  	%rd765, %rd145, %rd154;
	shl.b64 	%rd766, %rd765, 1;
	and.b64  	%rd767, %rd766, %rd764;
	and.b64  	%rd155, %rd767, %rd145;
	shl.b64 	%rd768, %rd147, 1;
	or.b64  	%rd769, %rd768, %rd761;
	and.b64  	%rd770, %rd146, %rd155;
	shl.b64 	%rd771, %rd770, 1;
	and.b64  	%rd772, %rd771, %rd769;
	and.b64  	%rd156, %rd772, %rd146;
	shl.b64 	%rd773, %rd148, 1;
	or.b64  	%rd774, %rd773, %rd761;
	and.b64  	%rd775, %rd147, %rd156;
	shl.b64 	%rd776, %rd775, 1;
	and.b64  	%rd777, %rd776, %rd774;
	and.b64  	%rd157, %rd777, %rd147;
	shl.b64 	%rd778, %rd149, 1;
	or.b64  	%rd779, %rd778, %rd761;
	and.b64  	%rd780, %rd148, %rd157;
	shl.b64 	%rd781, %rd780, 1;
	and.b64  	%rd782, %rd781, %rd779;
	and.b64  	%rd158, %rd782, %rd148;
	shl.b64 	%rd783, %rd150, 1;
	or.b64  	%rd784, %rd783, %rd761;
	and.b64  	%rd785, %rd149, %rd158;
	shl.b64 	%rd786, %rd785, 1;
	and.b64  	%rd787, %rd786, %rd784;
	and.b64  	%rd159, %rd787, %rd149;
	shl.b64 	%rd788, %rd151, 1;
	or.b64  	%rd789, %rd788, %rd761;
	and.b64  	%rd790, %rd150, %rd159;
	shl.b64 	%rd791, %rd790, 1;
	and.b64  	%rd792, %rd791, %rd789;
	and.b64  	%rd160, %rd792, %rd150;
	shl.b64 	%rd793, %rd152, 1;
	or.b64  	%rd794, %rd793, %rd761;
	and.b64  	%rd795, %rd151, %rd160;
	shl.b64 	%rd796, %rd795, 1;
	and.b64  	%rd797, %rd796, %rd794;
	and.b64  	%rd161, %rd797, %rd151;
	shl.b64 	%rd798, %rd153, 1;
	or.b64  	%rd799, %rd798, %rd761;
	and.b64  	%rd800, %rd152, %rd161;
	shl.b64 	%rd801, %rd800, 1;
	and.b64  	%rd802, %rd801, %rd799;
	and.b64  	%rd162, %rd802, %rd152;
	and.b64  	%rd803, %rd114, %rd162;
	setp.ne.s64 	%p21, %rd803, 0;
	@%p21 bra 	$L__BB18_32;
	ld.volatile.global.u32 	%r142, [match_count];
	setp.ge.u32 	%p22, %r142, %r31;
	@%p22 bra 	$L__BB18_32;
	add.s32 	%r143, %r261, %r5;
	shl.b32 	%r144, %r143, 4;
	or.b32  	%r41, %r144, 2;
	setp.gt.u32 	%p23, %r41, %r32;
	@%p23 bra 	$L__BB18_32;
	atom.global.add.u32 	%r145, [match_count], 1;
	mul.wide.u32 	%rd804, %r145, 4;
	add.s64 	%rd805, %rd115, %rd804;
	st.global.u32 	[%rd805], %r41;
$L__BB18_32:
	shr.u32 	%r146, %r38, 3;
	cvt.u64.u32 	%rd806, %r146;
	and.b64  	%rd807, %rd806, 24;
	mov.u64 	%rd808, mask_array_64;
	add.s64 	%rd809, %rd808, %rd807;
	ld.const.u64 	%rd810, [%rd809];
	shl.b64 	%rd811, %rd154, 1;
	or.b64  	%rd163, %rd811, %rd810;
	shl.b64 	%rd812, %rd155, 1;
	or.b64  	%rd813, %rd812, %rd810;
	and.b64  	%rd814, %rd154, %rd163;
	shl.b64 	%rd815, %rd814, 1;
	and.b64  	%rd816, %rd815, %rd813;
	and.b64  	%rd164, %rd816, %rd154;
	shl.b64 	%rd817, %rd156, 1;
	or.b64  	%rd818, %rd817, %rd810;
	and.b64  	%rd819, %rd155, %rd164;
	shl.b64 	%rd820, %rd819, 1;
	and.b64  	%rd821, %rd820, %rd818;
	and.b64  	%rd165, %rd821, %rd155;
	shl.b64 	%rd822, %rd157, 1;
	or.b64  	%rd823, %rd822, %rd810;
	and.b64  	%rd824, %rd156, %rd165;
	shl.b64 	%rd825, %rd824, 1;
	and.b64  	%rd826, %rd825, %rd823;
	and.b64  	%rd166, %rd826, %rd156;
	shl.b64 	%rd827, %rd158, 1;
	or.b64  	%rd828, %rd827, %rd810;
	and.b64  	%rd829, %rd157, %rd166;
	shl.b64 	%rd830, %rd829, 1;
	and.b64  	%rd831, %rd830, %rd828;
	and.b64  	%rd167, %rd831, %rd157;
	shl.b64 	%rd832, %rd159, 1;
	or.b64  	%rd833, %rd832, %rd810;
	and.b64  	%rd834, %rd158, %rd167;
	shl.b64 	%rd835, %rd834, 1;
	and.b64  	%rd836, %rd835, %rd833;
	and.b64  	%rd168, %rd836, %rd158;
	shl.b64 	%rd837, %rd160, 1;
	or.b64  	%rd838, %rd837, %rd810;
	and.b64  	%rd839, %rd159, %rd168;
	shl.b64 	%rd840, %rd839, 1;
	and.b64  	%rd841, %rd840, %rd838;
	and.b64  	%rd169, %rd841, %rd159;
	shl.b64 	%rd842, %rd161, 1;
	or.b64  	%rd843, %rd842, %rd810;
	and.b64  	%rd844, %rd160, %rd169;
	shl.b64 	%rd845, %rd844, 1;
	and.b64  	%rd846, %rd845, %rd843;
	and.b64  	%rd170, %rd846, %rd160;
	shl.b64 	%rd847, %rd162, 1;
	or.b64  	%rd848, %rd847, %rd810;
	and.b64  	%rd849, %rd161, %rd170;
	shl.b64 	%rd850, %rd849, 1;
	and.b64  	%rd851, %rd850, %rd848;
	and.b64  	%rd171, %rd851, %rd161;
	and.b64  	%rd852, %rd114, %rd171;
	setp.ne.s64 	%p24, %rd852, 0;
	@%p24 bra 	$L__BB18_36;
	ld.volatile.global.u32 	%r147, [match_count];
	setp.ge.u32 	%p25, %r147, %r31;
	@%p25 bra 	$L__BB18_36;
	add.s32 	%r148, %r261, %r5;
	shl.b32 	%r149, %r148, 4;
	or.b32  	%r42, %r149, 3;
	setp.gt.u32 	%p26, %r42, %r32;
	@%p26 bra 	$L__BB18_36;
	atom.global.add.u32 	%r150, [match_count], 1;
	mul.wide.u32 	%rd853, %r150, 4;
	add.s64 	%rd854, %rd115, %rd853;
	st.global.u32 	[%rd854], %r42;
$L__BB18_36:
	shr.u32 	%r151, %r38, 5;
	cvt.u64.u32 	%rd855, %r151;
	and.b64  	%rd856, %rd855, 24;
	mov.u64 	%rd857, mask_array_64;
	add.s64 	%rd858, %rd857, %rd856;
	ld.const.u64 	%rd859, [%rd858];
	shl.b64 	%rd860, %rd163, 1;
	or.b64  	%rd172, %rd860, %rd859;
	shl.b64 	%rd861, %rd164, 1;
	or.b64  	%rd862, %rd861, %rd859;
	and.b64  	%rd863, %rd163, %rd172;
	shl.b64 	%rd864, %rd863, 1;
	and.b64  	%rd865, %rd864, %rd862;
	and.b64  	%rd173, %rd865, %rd163;
	shl.b64 	%rd866, %rd165, 1;
	or.b64  	%rd867, %rd866, %rd859;
	and.b64  	%rd868, %rd164, %rd173;
	shl.b64 	%rd869, %rd868, 1;
	and.b64  	%rd870, %rd869, %rd867;
	and.b64  	%rd174, %rd870, %rd164;
	shl.b64 	%rd871, %rd166, 1;
	or.b64  	%rd872, %rd871, %rd859;
	and.b64  	%rd873, %rd165, %rd174;
	shl.b64 	%rd874, %rd873, 1;
	and.b64  	%rd875, %rd874, %rd872;
	and.b64  	%rd175, %rd875, %rd165;
	shl.b64 	%rd876, %rd167, 1;
	or.b64  	%rd877, %rd876, %rd859;
	and.b64  	%rd878, %rd166, %rd175;
	shl.b64 	%rd879, %rd878, 1;
	and.b64  	%rd880, %rd879, %rd877;
	and.b64  	%rd176, %rd880, %rd166;
	shl.b64 	%rd881, %rd168, 1;
	or.b64  	%rd882, %rd881, %rd859;
	and.b64  	%rd883, %rd167, %rd176;
	shl.b64 	%rd884, %rd883, 1;
	and.b64  	%rd885, %rd884, %rd882;
	and.b64  	%rd177, %rd885, %rd167;
	shl.b64 	%rd886, %rd169, 1;
	or.b64  	%rd887, %rd886, %rd859;
	and.b64  	%rd888, %rd168, %rd177;
	shl.b64 	%rd889, %rd888, 1;
	and.b64  	%rd890, %rd889, %rd887;
	and.b64  	%rd178, %rd890, %rd168;
	shl.b64 	%rd891, %rd170, 1;
	or.b64  	%rd892, %rd891, %rd859;
	and.b64  	%rd893, %rd169, %rd178;
	shl.b64 	%rd894, %rd893, 1;
	and.b64  	%rd895, %rd894, %rd892;
	and.b64  	%rd179, %rd895, %rd169;
	shl.b64 	%rd896, %rd171, 1;
	or.b64  	%rd897, %rd896, %rd859;
	and.b64  	%rd898, %rd170, %rd179;
	shl.b64 	%rd899, %rd898, 1;
	and.b64  	%rd900, %rd899, %rd897;
	and.b64  	%rd180, %rd900, %rd170;
	and.b64  	%rd901, %rd114, %rd180;
	setp.ne.s64 	%p27, %rd901, 0;
	@%p27 bra 	$L__BB18_40;
	ld.volatile.global.u32 	%r152, [match_count];
	setp.ge.u32 	%p28, %r152, %r31;
	@%p28 bra 	$L__BB18_40;
	add.s32 	%r153, %r261, %r5;
	shl.b32 	%r154, %r153, 4;
	or.b32  	%r43, %r154, 4;
	setp.gt.u32 	%p29, %r43, %r32;
	@%p29 bra 	$L__BB18_40;
	atom.global.add.u32 	%r155, [match_count], 1;
	mul.wide.u32 	%rd902, %r155, 4;
	add.s64 	%rd903, %rd115, %rd902;
	st.global.u32 	[%rd903], %r43;
$L__BB18_40:
	shr.u32 	%r156, %r38, 7;
	cvt.u64.u32 	%rd904, %r156;
	and.b64  	%rd905, %rd904, 24;
	mov.u64 	%rd906, mask_array_64;
	add.s64 	%rd907, %rd906, %rd905;
	ld.const.u64 	%rd908, [%rd907];
	shl.b64 	%rd909, %rd172, 1;
	or.b64  	%rd181, %rd909, %rd908;
	shl.b64 	%rd910, %rd173, 1;
	or.b64  	%rd911, %rd910, %rd908;
	and.b64  	%rd912, %rd172, %rd181;
	shl.b64 	%rd913, %rd912, 1;
	and.b64  	%rd914, %rd913, %rd911;
	and.b64  	%rd182, %rd914, %rd172;
	shl.b64 	%rd915, %rd174, 1;
	or.b64  	%rd916, %rd915, %rd908;
	and.b64  	%rd917, %rd173, %rd182;
	shl.b64 	%rd918, %rd917, 1;
	and.b64  	%rd919, %rd918, %rd916;
	and.b64  	%rd183, %rd919, %rd173;
	shl.b64 	%rd920, %rd175, 1;
	or.b64  	%rd921, %rd920, %rd908;
	and.b64  	%rd922, %rd174, %rd183;
	shl.b64 	%rd923, %rd922, 1;
	and.b64  	%rd924, %rd923, %rd921;
	and.b64  	%rd184, %rd924, %rd174;
	shl.b64 	%rd925, %rd176, 1;
	or.b64  	%rd926, %rd925, %rd908;
	and.b64  	%rd927, %rd175, %rd184;
	shl.b64 	%rd928, %rd927, 1;
	and.b64  	%rd929, %rd928, %rd926;
	and.b64  	%rd185, %rd929, %rd175;
	shl.b64 	%rd930, %rd177, 1;
	or.b64  	%rd931, %rd930, %rd908;
	and.b64  	%rd932, %rd176, %rd185;
	shl.b64 	%rd933, %rd932, 1;
	and.b64  	%rd934, %rd933, %rd931;
	and.b64  	%rd186, %rd934, %rd176;
	shl.b64 	%rd935, %rd178, 1;
	or.b64  	%rd936, %rd935, %rd908;
	and.b64  	%rd937, %rd177, %rd186;
	shl.b64 	%rd938, %rd937, 1;
	and.b64  	%rd939, %rd938, %rd936;
	and.b64  	%rd187, %rd939, %rd177;
	shl.b64 	%rd940, %rd179, 1;
	or.b64  	%rd941, %rd940, %rd908;
	and.b64  	%rd942, %rd178, %rd187;
	shl.b64 	%rd943, %rd942, 1;
	and.b64  	%rd944, %rd943, %rd941;
	and.b64  	%rd188, %rd944, %rd178;
	shl.b64 	%rd945, %rd180, 1;
	or.b64  	%rd946, %rd945, %rd908;
	and.b64  	%rd947, %rd179, %rd188;
	shl.b64 	%rd948, %rd947, 1;
	and.b64  	%rd949, %rd948, %rd946;
	and.b64  	%rd189, %rd949, %rd179;
	and.b64  	%rd950, %rd114, %rd189;
	setp.ne.s64 	%p30, %rd950, 0;
	@%p30 bra 	$L__BB18_44;
	ld.volatile.global.u32 	%r157, [match_count];
	setp.ge.u32 	%p31, %r157, %r31;
	@%p31 bra 	$L__BB18_44;
	add.s32 	%r158, %r261, %r5;
	shl.b32 	%r159, %r158, 4;
	or.b32  	%r44, %r159, 5;
	setp.gt.u32 	%p32, %r44, %r32;
	@%p32 bra 	$L__BB18_44;
	atom.global.add.u32 	%r160, [match_count], 1;
	mul.wide.u32 	%rd951, %r160, 4;
	add.s64 	%rd952, %rd115, %rd951;
	st.global.u32 	[%rd952], %r44;
$L__BB18_44:
	shr.u32 	%r161, %r38, 9;
	cvt.u64.u32 	%rd953, %r161;
	and.b64  	%rd954, %rd953, 24;
	mov.u64 	%rd955, mask_array_64;
	add.s64 	%rd956, %rd955, %rd954;
	ld.const.u64 	%rd957, [%rd956];
	shl.b64 	%rd958, %rd181, 1;
	or.b64  	%rd190, %rd958, %rd957;
	shl.b64 	%rd959, %rd182, 1;
	or.b64  	%rd960, %rd959, %rd957;
	and.b64  	%rd961, %rd181, %rd190;
	shl.b64 	%rd962, %rd961, 1;
	and.b64  	%rd963, %rd962, %rd960;
	and.b64  	%rd191, %rd963, %rd181;
	shl.b64 	%rd964, %rd183, 1;
	or.b64  	%rd965, %rd964, %rd957;
	and.b64  	%rd966, %rd182, %rd191;
	shl.b64 	%rd967, %rd966, 1;
	and.b64  	%rd968, %rd967, %rd965;
	and.b64  	%rd192, %rd968, %rd182;
	shl.b64 	%rd969, %rd184, 1;
	or.b64  	%rd970, %rd969, %rd957;
	and.b64  	%rd971, %rd183, %rd192;
	shl.b64 	%rd972, %rd971, 1;
	and.b64  	%rd973, %rd972, %rd970;
	and.b64  	%rd193, %rd973, %rd183;
	shl.b64 	%rd974, %rd185, 1;
	or.b64  	%rd975, %rd974, %rd957;
	and.b64  	%rd976, %rd184, %rd193;
	shl.b64 	%rd977, %rd976, 1;
	and.b64  	%rd978, %rd977, %rd975;
	and.b64  	%rd194, %rd978, %rd184;
	shl.b64 	%rd979, %rd186, 1;
	or.b64  	%rd980, %rd979, %rd957;
	and.b64  	%rd981, %rd185, %rd194;
	shl.b64 	%rd982, %rd981, 1;
	and.b64  	%rd983, %rd982, %rd980;
	and.b64  	%rd195, %rd983, %rd185;
	shl.b64 	%rd984, %rd187, 1;
	or.b64  	%rd985, %rd984, %rd957;
	and.b64  	%rd986, %rd186, %rd195;
	shl.b64 	%rd987, %rd986, 1;
	and.b64  	%rd988, %rd987, %rd985;
	and.b64  	%rd196, %rd988, %rd186;
	shl.b64 	%rd989, %rd188, 1;
	or.b64  	%rd990, %rd989, %rd957;
	and.b64  	%rd991, %rd187, %rd196;
	shl.b64 	%rd992, %rd991, 1;
	and.b64  	%rd993, %rd992, %rd990;
	and.b64  	%rd197, %rd993, %rd187;
	shl.b64 	%rd994, %rd189, 1;
	or.b64  	%rd995, %rd994, %rd957;
	and.b64  	%rd996, %rd188, %rd197;
	shl.b64 	%rd997, %rd996, 1;
	and.b64  	%rd998, %rd997, %rd995;
	and.b64  	%rd198, %rd998, %rd188;
	and.b64  	%rd999, %rd114, %rd198;
	setp.ne.s64 	%p33, %rd999, 0;
	@%p33 bra 	$L__BB18_48;
	ld.volatile.global.u32 	%r162, [match_count];
	setp.ge.u32 	%p34, %r162, %r31;
	@%p34 bra 	$L__BB18_48;
	add.s32 	%r163, %r261, %r5;
	shl.b32 	%r164, %r163, 4;
	or.b32  	%r45, %r164, 6;
	setp.gt.u32 	%p35, %r45, %r32;
	@%p35 bra 	$L__BB18_48;
	atom.global.add.u32 	%r165, [match_count], 1;
	mul.wide.u32 	%rd1000, %r165, 4;
	add.s64 	%rd1001, %rd115, %rd1000;
	st.global.u32 	[%rd1001], %r45;
$L__BB18_48:
	shr.u32 	%r166, %r38, 11;
	cvt.u64.u32 	%rd1002, %r166;
	and.b64  	%rd1003, %rd1002, 24;
	mov.u64 	%rd1004, mask_array_64;
	add.s64 	%rd1005, %rd1004, %rd1003;
	ld.const.u64 	%rd1006, [%rd1005];
	shl.b64 	%rd1007, %rd190, 1;
	or.b64  	%rd199, %rd1007, %rd1006;
	shl.b64 	%rd1008, %rd191, 1;
	or.b64  	%rd1009, %rd1008, %rd1006;
	and.b64  	%rd1010, %rd190, %rd199;
	shl.b64 	%rd1011, %rd1010, 1;
	and.b64  	%rd1012, %rd1011, %rd1009;
	and.b64  	%rd200, %rd1012, %rd190;
	shl.b64 	%rd1013, %rd192, 1;
	or.b64  	%rd1014, %rd1013, %rd1006;
	and.b64  	%rd1015, %rd191, %rd200;
	shl.b64 	%rd1016, %rd1015, 1;
	and.b64  	%rd1017, %rd1016, %rd1014;
	and.b64  	%rd201, %rd1017, %rd191;
	shl.b64 	%rd1018, %rd193, 1;
	or.b64  	%rd1019, %rd1018, %rd1006;
	and.b64  	%rd1020, %rd192, %rd201;
	shl.b64 	%rd1021, %rd1020, 1;
	and.b64  	%rd1022, %rd1021, %rd1019;
	and.b64  	%rd202, %rd1022, %rd192;
	shl.b64 	%rd1023, %rd194, 1;
	or.b64  	%rd1024, %rd1023, %rd1006;
	and.b64  	%rd1025, %rd193, %rd202;
	shl.b64 	%rd1026, %rd1025, 1;
	and.b64  	%rd1027, %rd1026, %rd1024;
	and.b64  	%rd203, %rd1027, %rd193;
	shl.b64 	%rd1028, %rd195, 1;
	or.b64  	%rd1029, %rd1028, %rd1006;
	and.b64  	%rd1030, %rd194, %rd203;
	shl.b64 	%rd1031, %rd1030, 1;
	and.b64  	%rd1032, %rd1031, %rd1029;
	and.b64  	%rd204, %rd1032, %rd194;
	shl.b64 	%rd1033, %rd196, 1;
	or.b64  	%rd1034, %rd1033, %rd1006;
	and.b64  	%rd1035, %rd195, %rd204;
	shl.b64 	%rd1036, %rd1035, 1;
	and.b64  	%rd1037, %rd1036, %rd1034;
	and.b64  	%rd205, %rd1037, %rd195;
	shl.b64 	%rd1038, %rd197, 1;
	or.b64  	%rd1039, %rd1038, %rd1006;
	and.b64  	%rd1040, %rd196, %rd205;
	shl.b64 	%rd1041, %rd1040, 1;
	and.b64  	%rd1042, %rd1041, %rd1039;
	and.b64  	%rd206, %rd1042, %rd196;
	shl.b64 	%rd1043, %rd198, 1;
	or.b64  	%rd1044, %rd1043, %rd1006;
	and.b64  	%rd1045, %rd197, %rd206;
	shl.b64 	%rd1046, %rd1045, 1;
	and.b64  	%rd1047, %rd1046, %rd1044;
	and.b64  	%rd207, %rd1047, %rd197;
	and.b64  	%rd1048, %rd114, %rd207;
	setp.ne.s64 	%p36, %rd1048, 0;
	@%p36 bra 	$L__BB18_52;
	ld.volatile.global.u32 	%r167, [match_count];
	setp.ge.u32 	%p37, %r167, %r31;
	@%p37 bra 	$L__BB18_52;
	add.s32 	%r168, %r261, %r5;
	shl.b32 	%r169, %r168, 4;
	or.b32  	%r46, %r169, 7;
	setp.gt.u32 	%p38, %r46, %r32;
	@%p38 bra 	$L__BB18_52;
	atom.global.add.u32 	%r170, [match_count], 1;
	mul.wide.u32 	%rd1049, %r170, 4;
	add.s64 	%rd1050, %rd115, %rd1049;
	st.global.u32 	[%rd1050], %r46;
$L__BB18_52:
	shr.u32 	%r171, %r38, 13;
	cvt.u64.u32 	%rd1051, %r171;
	and.b64  	%rd1052, %rd1051, 24;
	mov.u64 	%rd1053, mask_array_64;
	add.s64 	%rd1054, %rd1053, %rd1052;
	ld.const.u64 	%rd1055, [%rd1054];
	shl.b64 	%rd1056, %rd199, 1;
	or.b64  	%rd208, %rd1056, %rd1055;
	shl.b64 	%rd1057, %rd200, 1;
	or.b64  	%rd1058, %rd1057, %rd1055;
	and.b64  	%rd1059, %rd199, %rd208;
	shl.b64 	%rd1060, %rd1059, 1;
	and.b64  	%rd1061, %rd1060, %rd1058;
	and.b64  	%rd209, %rd1061, %rd199;
	shl.b64 	%rd1062, %rd201, 1;
	or.b64  	%rd1063, %rd1062, %rd1055;
	and.b64  	%rd1064, %rd200, %rd209;
	shl.b64 	%rd1065, %rd1064, 1;
	and.b64  	%rd1066, %rd1065, %rd1063;
	and.b64  	%rd210, %rd1066, %rd200;
	shl.b64 	%rd1067, %rd202, 1;
	or.b64  	%rd1068, %rd1067, %rd1055;
	and.b64  	%rd1069, %rd201, %rd210;
	shl.b64 	%rd1070, %rd1069, 1;
	and.b64  	%rd1071, %rd1070, %rd1068;
	and.b64  	%rd211, %rd1071, %rd201;
	shl.b64 	%rd1072, %rd203, 1;
	or.b64  	%rd1073, %rd1072, %rd1055;
	and.b64  	%rd1074, %rd202, %rd211;
	shl.b64 	%rd1075, %rd1074, 1;
	and.b64  	%rd1076, %rd1075, %rd1073;
	and.b64  	%rd212, %rd1076, %rd202;
	shl.b64 	%rd1077, %rd204, 1;
	or.b64  	%rd1078, %rd1077, %rd1055;
	and.b64  	%rd1079, %rd203, %rd212;
	shl.b64 	%rd1080, %rd1079, 1;
	and.b64  	%rd1081, %rd1080, %rd1078;
	and.b64  	%rd213, %rd1081, %rd203;
	shl.b64 	%rd1082, %rd205, 1;
	or.b64  	%rd1083, %rd1082, %rd1055;
	and.b64  	%rd1084, %rd204, %rd213;
	shl.b64 	%rd1085, %rd1084, 1;
	and.b64  	%rd1086, %rd1085, %rd1083;
	and.b64  	%rd214, %rd1086, %rd204;
	shl.b64 	%rd1087, %rd206, 1;
	or.b64  	%rd1088, %rd1087, %rd1055;
	and.b64  	%rd1089, %rd205, %rd214;
	shl.b64 	%rd1090, %rd1089, 1;
	and.b64  	%rd1091, %rd1090, %rd1088;
	and.b64  	%rd215, %rd1091, %rd205;
	shl.b64 	%rd1092, %rd207, 1;
	or.b64  	%rd1093, %rd1092, %rd1055;
	and.b64  	%rd1094, %rd206, %rd215;
	shl.b64 	%rd1095, %rd1094, 1;
	and.b64  	%rd1096, %rd1095, %rd1093;
	and.b64  	%rd216, %rd1096, %rd206;
	and.b64  	%rd1097, %rd114, %rd216;
	setp.ne.s64 	%p39, %rd1097, 0;
	@%p39 bra 	$L__BB18_56;
	ld.volatile.global.u32 	%r172, [match_count];
	setp.ge.u32 	%p40, %r172, %r31;
	@%p40 bra 	$L__BB18_56;
	add.s32 	%r173, %r261, %r5;
	shl.b32 	%r174, %r173, 4;
	or.b32  	%r47, %r174, 8;
	setp.gt.u32 	%p41, %r47, %r32;
	@%p41 bra 	$L__BB18_56;
	atom.global.add.u32 	%r175, [match_count], 1;
	mul.wide.u32 	%rd1098, %r175, 4;
	add.s64 	%rd1099, %rd115, %rd1098;
	st.global.u32 	[%rd1099], %r47;
$L__BB18_56:
	shr.u32 	%r176, %r38, 15;
	cvt.u64.u32 	%rd1100, %r176;
	and.b64  	%rd1101, %rd1100, 24;
	mov.u64 	%rd1102, mask_array_64;
	add.s64 	%rd1103, %rd1102, %rd1101;
	ld.const.u64 	%rd1104, [%rd1103];
	shl.b64 	%rd1105, %rd208, 1;
	or.b64  	%rd217, %rd1105, %rd1104;
	shl.b64 	%rd1106, %rd209, 1;
	or.b64  	%rd1107, %rd1106, %rd1104;
	and.b64  	%rd1108, %rd208, %rd217;
	shl.b64 	%rd1109, %rd1108, 1;
	and.b64  	%rd1110, %rd1109, %rd1107;
	and.b64  	%rd218, %rd1110, %rd208;
	shl.b64 	%rd1111, %rd210, 1;
	or.b64  	%rd1112, %rd1111, %rd1104;
	and.b64  	%rd1113, %rd209, %rd218;
	shl.b64 	%rd1114, %rd1113, 1;
	and.b64  	%rd1115, %rd1114, %rd1112;
	and.b64  	%rd219, %rd1115, %rd209;
	shl.b64 	%rd1116, %rd211, 1;
	or.b64  	%rd1117, %rd1116, %rd1104;
	and.b64  	%rd1118, %rd210, %rd219;
	shl.b64 	%rd1119, %rd1118, 1;
	and.b64  	%rd1120, %rd1119, %rd1117;
	and.b64  	%rd220, %rd1120, %rd210;
	shl.b64 	%rd1121, %rd212, 1;
	or.b64  	%rd1122, %rd1121, %rd1104;
	and.b64  	%rd1123, %rd211, %rd220;
	shl.b64 	%rd1124, %rd1123, 1;
	and.b64  	%rd1125, %rd1124, %rd1122;
	and.b64  	%rd221, %rd1125, %rd211;
	shl.b64 	%rd1126, %rd213, 1;
	or.b64  	%rd1127, %rd1126, %rd1104;
	and.b64  	%rd1128, %rd212, %rd221;
	shl.b64 	%rd1129, %rd1128, 1;
	and.b64  	%rd1130, %rd1129, %rd1127;
	and.b64  	%rd222, %rd1130, %rd212;
	shl.b64 	%rd1131, %rd214, 1;
	or.b64  	%rd1132, %rd1131, %rd1104;
	and.b64  	%rd1133, %rd213, %rd222;
	shl.b64 	%rd1134, %rd1133, 1;
	and.b64  	%rd1135, %rd1134, %rd1132;
	and.b64  	%rd223, %rd1135, %rd213;
	shl.b64 	%rd1136, %rd215, 1;
	or.b64  	%rd1137, %rd1136, %rd1104;
	and.b64  	%rd1138, %rd214, %rd223;
	shl.b64 	%rd1139, %rd1138, 1;
	and.b64  	%rd1140, %rd1139, %rd1137;
	and.b64  	%rd224, %rd1140, %rd214;
	shl.b64 	%rd1141, %rd216, 1;
	or.b64  	%rd1142, %rd1141, %rd1104;
	and.b64  	%rd1143, %rd215, %rd224;
	shl.b64 	%rd1144, %rd1143, 1;
	and.b64  	%rd1145, %rd1144, %rd1142;
	and.b64  	%rd225, %rd1145, %rd215;
	and.b64  	%rd1146, %rd114, %rd225;
	setp.ne.s64 	%p42, %rd1146, 0;
	@%p42 bra 	$L__BB18_60;
	ld.volatile.global.u32 	%r177, [match_count];
	setp.ge.u32 	%p43, %r177, %r31;
	@%p43 bra 	$L__BB18_60;
	add.s32 	%r178, %r261, %r5;
	shl.b32 	%r179, %r178, 4;
	or.b32  	%r48, %r179, 9;
	setp.gt.u32 	%p44, %r48, %r32;
	@%p44 bra 	$L__BB18_60;
	atom.global.add.u32 	%r180, [match_count], 1;
	mul.wide.u32 	%rd1147, %r180, 4;
	add.s64 	%rd1148, %rd115, %rd1147;
	st.global.u32 	[%rd1148], %r48;
$L__BB18_60:
	shr.u32 	%r181, %r38, 17;
	cvt.u64.u32 	%rd1149, %r181;
	and.b64  	%rd1150, %rd1149, 24;
	mov.u64 	%rd1151, mask_array_64;
	add.s64 	%rd1152, %rd1151, %rd1150;
	ld.const.u64 	%rd1153, [%rd1152];
	shl.b64 	%rd1154, %rd217, 1;
	or.b64  	%rd226, %rd1154, %rd1153;
	shl.b64 	%rd1155, %rd218, 1;
	or.b64  	%rd1156, %rd1155, %rd1153;
	and.b64  	%rd1157, %rd217, %rd226;
	shl.b64 	%rd1158, %rd1157, 1;
	and.b64  	%rd1159, %rd1158, %rd1156;
	and.b64  	%rd227, %rd1159, %rd217;
	shl.b64 	%rd1160, %rd219, 1;
	or.b64  	%rd1161, %rd1160, %rd1153;
	and.b64  	%rd1162, %rd218, %rd227;
	shl.b64 	%rd1163, %rd1162, 1;
	and.b64  	%rd1164, %rd1163, %rd1161;
	and.b64  	%rd228, %rd1164, %rd218;
	shl.b64 	%rd1165, %rd220, 1;
	or.b64  	%rd1166, %rd1165, %rd1153;
	and.b64  	%rd1167, %rd219, %rd228;
	shl.b64 	%rd1168, %rd1167, 1;
	and.b64  	%rd1169, %rd1168, %rd1166;
	and.b64  	%rd229, %rd1169, %rd219;
	shl.b64 	%rd1170, %rd221, 1;
	or.b64  	%rd1171, %rd1170, %rd1153;
	and.b64  	%rd1172, %rd220, %rd229;
	shl.b64 	%rd1173, %rd1172, 1;
	and.b64  	%rd1174, %rd1173, %rd1171;
	and.b64  	%rd230, %rd1174, %rd220;
	shl.b64 	%rd1175, %rd222, 1;
	or.b64  	%rd1176, %rd1175, %rd1153;
	and.b64  	%rd1177, %rd221, %rd230;
	shl.b64 	%rd1178, %rd1177, 1;
	and.b64  	%rd1179, %rd1178, %rd1176;
	and.b64  	%rd231, %rd1179, %rd221;
	shl.b64 	%rd1180, %rd223, 1;
	or.b64  	%rd1181, %rd1180, %rd1153;
	and.b64  	%rd1182, %rd222, %rd231;
	shl.b64 	%rd1183, %rd1182, 1;
	and.b64  	%rd1184, %rd1183, %rd1181;
	and.b64  	%rd232, %rd1184, %rd222;
	shl.b64 	%rd1185, %rd224, 1;
	or.b64  	%rd1186, %rd1185, %rd1153;
	and.b64  	%rd1187, %rd223, %rd232;
	shl.b64 	%rd1188, %rd1187, 1;
	and.b64  	%rd1189, %rd1188, %rd1186;
	and.b64  	%rd233, %rd1189, %rd223;
	shl.b64 	%rd1190, %rd225, 1;
	or.b64  	%rd1191, %rd1190, %rd1153;
	and.b64  	%rd1192, %rd224, %rd233;
	shl.b64 	%rd1193, %rd1192, 1;
	and.b64  	%rd1194, %rd1193, %rd1191;
	and.b64  	%rd234, %rd1194, %rd224;
	and.b64  	%rd1195, %rd114, %rd234;
	setp.ne.s64 	%p45, %rd1195, 0;
	@%p45 bra 	$L__BB18_64;
	ld.volatile.global.u32 	%r182, [match_count];
	setp.ge.u32 	%p46, %r182, %r31;
	@%p46 bra 	$L__BB18_64;
	add.s32 	%r183, %r261, %r5;
	shl.b32 	%r184, %r183, 4;
	or.b32  	%r49, %r184, 10;
	setp.gt.u32 	%p47, %r49, %r32;
	@%p47 bra 	$L__BB18_64;
	atom.global.add.u32 	%r185, [match_count], 1;
	mul.wide.u32 	%rd1196, %r185, 4;
	add.s64 	%rd1197, %rd115, %rd1196;
	st.global.u32 	[%rd1197], %r49;
$L__BB18_64:
	shr.u32 	%r186, %r38, 19;
	cvt.u64.u32 	%rd1198, %r186;
	and.b64  	%rd1199, %rd1198, 24;
	mov.u64 	%rd1200, mask_array_64;
	add.s64 	%rd1201, %rd1200, %rd1199;
	ld.const.u64 	%rd1202, [%rd1201];
	shl.b64 	%rd1203, %rd226, 1;
	or.b64  	%rd235, %rd1203, %rd1202;
	shl.b64 	%rd1204, %rd227, 1;
	or.b64  	%rd1205, %rd1204, %rd1202;
	and.b64  	%rd1206, %rd226, %rd235;
	shl.b64 	%rd1207, %rd1206, 1;
	and.b64  	%rd1208, %rd1207, %rd1205;
	and.b64  	%rd236, %rd1208, %rd226;
	shl.b64 	%rd1209, %rd228, 1;
	or.b64  	%rd1210, %rd1209, %rd1202;
	and.b64  	%rd1211, %rd227, %rd236;
	shl.b64 	%rd1212, %rd1211, 1;
	and.b64  	%rd1213, %rd1212, %rd1210;
	and.b64  	%rd237, %rd1213, %rd227;
	shl.b64 	%rd1214, %rd229, 1;
	or.b64  	%rd1215, %rd1214, %rd1202;
	and.b64  	%rd1216, %rd228, %rd237;
	shl.b64 	%rd1217, %rd1216, 1;
	and.b64  	%rd1218, %rd1217, %rd1215;
	and.b64  	%rd238, %rd1218, %rd228;
	shl.b64 	%rd1219, %rd230, 1;
	or.b64  	%rd1220, %rd1219, %rd1202;
	and.b64  	%rd1221, %rd229, %rd238;
	shl.b64 	%rd1222, %rd1221, 1;
	and.b64  	%rd1223, %rd1222, %rd1220;
	and.b64  	%rd239, %rd1223, %rd229;
	shl.b64 	%rd1224, %rd231, 1;
	or.b64  	%rd1225, %rd1224, %rd1202;
	and.b64  	%rd1226, %rd230, %rd239;
	shl.b64 	%rd1227, %rd1226, 1;
	and.b64  	%rd1228, %rd1227, %rd1225;
	and.b64  	%rd240, %rd1228, %rd230;
	shl.b64 	%rd1229, %rd232, 1;
	or.b64  	%rd1230, %rd1229, %rd1202;
	and.b64  	%rd1231, %rd231, %rd240;
	shl.b64 	%rd1232, %rd1231, 1;
	and.b64  	%rd1233, %rd1232, %rd1230;
	and.b64  	%rd241, %rd1233, %rd231;
	shl.b64 	%rd1234, %rd233, 1;
	or.b64  	%rd1235, %rd1234, %rd1202;
	and.b64  	%rd1236, %rd232, %rd241;
	shl.b64 	%rd1237, %rd1236, 1;
	and.b64  	%rd1238, %rd1237, %rd1235;
	and.b64  	%rd242, %rd1238, %rd232;
	shl.b64 	%rd1239, %rd234, 1;
	or.b64  	%rd1240, %rd1239, %rd1202;
	and.b64  	%rd1241, %rd233, %rd242;
	shl.b64 	%rd1242, %rd1241, 1;
	and.b64  	%rd1243, %rd1242, %rd1240;
	and.b64  	%rd243, %rd1243, %rd233;
	and.b64  	%rd1244, %rd114, %rd243;
	setp.ne.s64 	%p48, %rd1244, 0;
	@%p48 bra 	$L__BB18_68;
	ld.volatile.global.u32 	%r187, [match_count];
	setp.ge.u32 	%p49, %r187, %r31;
	@%p49 bra 	$L__BB18_68;
	add.s32 	%r188, %r261, %r5;
	shl.b32 	%r189, %r188, 4;
	or.b32  	%r50, %r189, 11;
	setp.gt.u32 	%p50, %r50, %r32;
	@%p50 bra 	$L__BB18_68;
	atom.global.add.u32 	%r190, [match_count], 1;
	mul.wide.u32 	%rd1245, %r190, 4;
	add.s64 	%rd1246, %rd115, %rd1245;
	st.global.u32 	[%rd1246], %r50;
$L__BB18_68:
	shr.u32 	%r191, %r38, 21;
	cvt.u64.u32 	%rd1247, %r191;
	and.b64  	%rd1248, %rd1247, 24;
	mov.u64 	%rd1249, mask_array_64;
	add.s64 	%rd1250, %rd1249, %rd1248;
	ld.const.u64 	%rd1251, [%rd1250];
	shl.b64 	%rd1252, %rd235, 1;
	or.b64  	%rd244, %rd1252, %rd1251;
	shl.b64 	%rd1253, %rd236, 1;
	or.b64  	%rd1254, %rd1253, %rd1251;
	and.b64  	%rd1255, %rd235, %rd244;
	shl.b64 	%rd1256, %rd1255, 1;
	and.b64  	%rd1257, %rd1256, %rd1254;
	and.b64  	%rd245, %rd1257, %rd235;
	shl.b64 	%rd1258, %rd237, 1;
	or.b64  	%rd1259, %rd1258, %rd1251;
	and.b64  	%rd1260, %rd236, %rd245;
	shl.b64 	%rd1261, %rd1260, 1;
	and.b64  	%rd1262, %rd1261, %rd1259;
	and.b64  	%rd246, %rd1262, %rd236;
	shl.b64 	%rd1263, %rd238, 1;
	or.b64  	%rd1264, %rd1263, %rd1251;
	and.b64  	%rd1265, %rd237, %rd246;
	shl.b64 	%rd1266, %rd1265, 1;
	and.b64  	%rd1267, %rd1266, %rd1264;
	and.b64  	%rd247, %rd1267, %rd237;
	shl.b64 	%rd1268, %rd239, 1;
	or.b64  	%rd1269, %rd1268, %rd1251;
	and.b64  	%rd1270, %rd238, %rd247;
	shl.b64 	%rd1271, %rd1270, 1;
	and.b64  	%rd1272, %rd1271, %rd1269;
	and.b64  	%rd248, %rd1272, %rd238;
	shl.b64 	%rd1273, %rd240, 1;
	or.b64  	%rd1274, %rd1273, %rd1251;
	and.b64  	%rd1275, %rd239, %rd248;
	shl.b64 	%rd1276, %rd1275, 1;
	and.b64  	%rd1277, %rd1276, %rd1274;
	and.b64  	%rd249, %rd1277, %rd239;
	shl.b64 	%rd1278, %rd241, 1;
	or.b64  	%rd1279, %rd1278, %rd1251;
	and.b64  	%rd1280, %rd240, %rd249;
	shl.b64 	%rd1281, %rd1280, 1;
	and.b64  	%rd1282, %rd1281, %rd1279;
	and.b64  	%rd250, %rd1282, %rd240;
	shl.b64 	%rd1283, %rd242, 1;
	or.b64  	%rd1284, %rd1283, %rd1251;
	and.b64  	%rd1285, %rd241, %rd250;
	shl.b64 	%rd1286, %rd1285, 1;
	and.b64  	%rd1287, %rd1286, %rd1284;
	and.b64  	%rd251, %rd1287, %rd241;
	shl.b64 	%rd1288, %rd243, 1;
	or.b64  	%rd1289, %rd1288, %rd1251;
	and.b64  	%rd1290, %rd242, %rd251;
	shl.b64 	%rd1291, %rd1290, 1;
	and.b64  	%rd1292, %rd1291, %rd1289;
	and.b64  	%rd252, %rd1292, %rd242;
	and.b64  	%rd1293, %rd114, %rd252;
	setp.ne.s64 	%p51, %rd1293, 0;
	@%p51 bra 	$L__BB18_72;
	ld.volatile.global.u32 	%r192, [match_count];
	setp.ge.u32 	%p52, %r192, %r31;
	@%p52 bra 	$L__BB18_72;
	add.s32 	%r193, %r261, %r5;
	shl.b32 	%r194, %r193, 4;
	or.b32  	%r51, %r194, 12;
	setp.gt.u32 	%p53, %r51, %r32;
	@%p53 bra 	$L__BB18_72;
	atom.global.add.u32 	%r195, [match_count], 1;
	mul.wide.u32 	%rd1294, %r195, 4;
	add.s64 	%rd1295, %rd115, %rd1294;
	st.global.u32 	[%rd1295], %r51;
$L__BB18_72:
	shr.u32 	%r196, %r38, 23;
	cvt.u64.u32 	%rd1296, %r196;
	and.b64  	%rd1297, %rd1296, 24;
	mov.u64 	%rd1298, mask_array_64;
	add.s64 	%rd1299, %rd1298, %rd1297;
	ld.const.u64 	%rd1300, [%rd1299];
	shl.b64 	%rd1301, %rd244, 1;
	or.b64  	%rd253, %rd1301, %rd1300;
	shl.b64 	%rd1302, %rd245, 1;
	or.b64  	%rd1303, %rd1302, %rd1300;
	and.b64  	%rd1304, %rd244, %rd253;
	shl.b64 	%rd1305, %rd1304, 1;
	and.b64  	%rd1306, %rd1305, %rd1303;
	and.b64  	%rd254, %rd1306, %rd244;
	shl.b64 	%rd1307, %rd246, 1;
	or.b64  	%rd1308, %rd1307, %rd1300;
	and.b64  	%rd1309, %rd245, %rd254;
	shl.b64 	%rd1310, %rd1309, 1;
	and.b64  	%rd1311, %rd1310, %rd1308;
	and.b64  	%rd255, %rd1311, %rd245;
	shl.b64 	%rd1312, %rd247, 1;
	or.b64  	%rd1313, %rd1312, %rd1300;
	and.b64  	%rd1314, %rd246, %rd255;
	shl.b64 	%rd1315, %rd1314, 1;
	and.b64  	%rd1316, %rd1315, %rd1313;
	and.b64  	%rd256, %rd1316, %rd246;
	shl.b64 	%rd1317, %rd248, 1;
	or.b64  	%rd1318, %rd1317, %rd1300;
	and.b64  	%rd1319, %rd247, %rd256;
	shl.b64 	%rd1320, %rd1319, 1;
	and.b64  	%rd1321, %rd1320, %rd1318;
	and.b64  	%rd257, %rd1321, %rd247;
	shl.b64 	%rd1322, %rd249, 1;
	or.b64  	%rd1323, %rd1322, %rd1300;
	and.b64  	%rd1324, %rd248, %rd257;
	shl.b64 	%rd1325, %rd1324, 1;
	and.b64  	%rd1326, %rd1325, %rd1323;
	and.b64  	%rd258, %rd1326, %rd248;
	shl.b64 	%rd1327, %rd250, 1;
	or.b64  	%rd1328, %rd1327, %rd1300;
	and.b64  	%rd1329, %rd249, %rd258;
	shl.b64 	%rd1330, %rd1329, 1;
	and.b64  	%rd1331, %rd1330, %rd1328;
	and.b64  	%rd259, %rd1331, %rd249;
	shl.b64 	%rd1332, %rd251, 1;
	or.b64  	%rd1333, %rd1332, %rd1300;
	and.b64  	%rd1334, %rd250, %rd259;
	shl.b64 	%rd1335, %rd1334, 1;
	and.b64  	%rd1336, %rd1335, %rd1333;
	and.b64  	%rd260, %rd1336, %rd250;
	shl.b64 	%rd1337, %rd252, 1;
	or.b64  	%rd1338, %rd1337, %rd1300;
	and.b64  	%rd1339, %rd251, %rd260;
	shl.b64 	%rd1340, %rd1339, 1;
	and.b64  	%rd1341, %rd1340, %rd1338;
	and.b64  	%rd261, %rd1341, %rd251;
	and.b64  	%rd1342, %rd114, %rd261;
	setp.ne.s64 	%p54, %rd1342, 0;
	@%p54 bra 	$L__BB18_76;
	ld.volatile.global.u32 	%r197, [match_count];
	setp.ge.u32 	%p55, %r197, %r31;
	@%p55 bra 	$L__BB18_76;
	add.s32 	%r198, %r261, %r5;
	shl.b32 	%r199, %r198, 4;
	or.b32  	%r52, %r199, 13;
	setp.gt.u32 	%p56, %r52, %r32;
	@%p56 bra 	$L__BB18_76;
	atom.global.add.u32 	%r200, [match_count], 1;
	mul.wide.u32 	%rd1343, %r200, 4;
	add.s64 	%rd1344, %rd115, %rd1343;
	st.global.u32 	[%rd1344], %r52;
$L__BB18_76:
	shr.u32 	%r201, %r38, 25;
	cvt.u64.u32 	%rd1345, %r201;
	and.b64  	%rd1346, %rd1345, 24;
	mov.u64 	%rd1347, mask_array_64;
	add.s64 	%rd1348, %rd1347, %rd1346;
	ld.const.u64 	%rd1349, [%rd1348];
	shl.b64 	%rd1350, %rd253, 1;
	or.b64  	%rd262, %rd1350, %rd1349;
	shl.b64 	%rd1351, %rd254, 1;
	or.b64  	%rd1352, %rd1351, %rd1349;
	and.b64  	%rd1353, %rd253, %rd262;
	shl.b64 	%rd1354, %rd1353, 1;
	and.b64  	%rd1355, %rd1354, %rd1352;
	and.b64  	%rd263, %rd1355, %rd253;
	shl.b64 	%rd1356, %rd255, 1;
	or.b64  	%rd1357, %rd1356, %rd1349;
	and.b64  	%rd1358, %rd254, %rd263;
	shl.b64 	%rd1359, %rd1358, 1;
	and.b64  	%rd1360, %rd1359, %rd1357;
	and.b64  	%rd264, %rd1360, %rd254;
	shl.b64 	%rd1361, %rd256, 1;
	or.b64  	%rd1362, %rd1361, %rd1349;
	and.b64  	%rd1363, %rd255, %rd264;
	shl.b64 	%rd1364, %rd1363, 1;
	and.b64  	%rd1365, %rd1364, %rd1362;
	and.b64  	%rd265, %rd1365, %rd255;
	shl.b64 	%rd1366, %rd257, 1;
	or.b64  	%rd1367, %rd1366, %rd1349;
	and.b64  	%rd1368, %rd256, %rd265;
	shl.b64 	%rd1369, %rd1368, 1;
	and.b64  	%rd1370, %rd1369, %rd1367;
	and.b64  	%rd266, %rd1370, %rd256;
	shl.b64 	%rd1371, %rd258, 1;
	or.b64  	%rd1372, %rd1371, %rd1349;
	and.b64  	%rd1373, %rd257, %rd266;
	shl.b64 	%rd1374, %rd1373, 1;
	and.b64  	%rd1375, %rd1374, %rd1372;
	and.b64  	%rd267, %rd1375, %rd257;
	shl.b64 	%rd1376, %rd259, 1;
	or.b64  	%rd1377, %rd1376, %rd1349;
	and.b64  	%rd1378, %rd258, %rd267;
	shl.b64 	%rd1379, %rd1378, 1;
	and.b64  	%rd1380, %rd1379, %rd1377;
	and.b64  	%rd268, %rd1380, %rd258;
	shl.b64 	%rd1381, %rd260, 1;
	or.b64  	%rd1382, %rd1381, %rd1349;
	and.b64  	%rd1383, %rd259, %rd268;
	shl.b64 	%rd1384, %rd1383, 1;
	and.b64  	%rd1385, %rd1384, %rd1382;
	and.b64  	%rd269, %rd1385, %rd259;
	shl.b64 	%rd1386, %rd261, 1;
	or.b64  	%rd1387, %rd1386, %rd1349;
	and.b64  	%rd1388, %rd260, %rd269;
	shl.b64 	%rd1389, %rd1388, 1;
	and.b64  	%rd1390, %rd1389, %rd1387;
	and.b64  	%rd270, %rd1390, %rd260;
	and.b64  	%rd1391, %rd114, %rd270;
	setp.ne.s64 	%p57, %rd1391, 0;
	@%p57 bra 	$L__BB18_80;
	ld.volatile.global.u32 	%r202, [match_count];
	setp.ge.u32 	%p58, %r202, %r31;
	@%p58 bra 	$L__BB18_80;
	add.s32 	%r203, %r261, %r5;
	shl.b32 	%r204, %r203, 4;
	or.b32  	%r53, %r204, 14;
	setp.gt.u32 	%p59, %r53, %r32;
	@%p59 bra 	$L__BB18_80;
	atom.global.add.u32 	%r205, [match_count], 1;
	mul.wide.u32 	%rd1392, %r205, 4;
	add.s64 	%rd1393, %rd115, %rd1392;
	st.global.u32 	[%rd1393], %r53;
$L__BB18_80:
	shr.u32 	%r206, %r38, 30;
	mul.wide.u32 	%rd1394, %r206, 8;
	mov.u64 	%rd1395, mask_array_64;
	add.s64 	%rd1396, %rd1395, %rd1394;
	ld.const.u64 	%rd1397, [%rd1396];
	shl.b64 	%rd1398, %rd262, 1;
	or.b64  	%rd1618, %rd1398, %rd1397;
	shl.b64 	%rd1399, %rd263, 1;
	or.b64  	%rd1400, %rd1399, %rd1397;
	and.b64  	%rd1401, %rd262, %rd1618;
	shl.b64 	%rd1402, %rd1401, 1;
	and.b64  	%rd1403, %rd1402, %rd1400;
	and.b64  	%rd1617, %rd1403, %rd262;
	shl.b64 	%rd1404, %rd264, 1;
	or.b64  	%rd1405, %rd1404, %rd1397;
	and.b64  	%rd1406, %rd263, %rd1617;
	shl.b64 	%rd1407, %rd1406, 1;
	and.b64  	%rd1408, %rd1407, %rd1405;
	and.b64  	%rd1616, %rd1408, %rd263;
	shl.b64 	%rd1409, %rd265, 1;
	or.b64  	%rd1410, %rd1409, %rd1397;
	and.b64  	%rd1411, %rd264, %rd1616;
	shl.b64 	%rd1412, %rd1411, 1;
	and.b64  	%rd1413, %rd1412, %rd1410;
	and.b64  	%rd1615, %rd1413, %rd264;
	shl.b64 	%rd1414, %rd266, 1;
	or.b64  	%rd1415, %rd1414, %rd1397;
	and.b64  	%rd1416, %rd265, %rd1615;
	shl.b64 	%rd1417, %rd1416, 1;
	and.b64  	%rd1418, %rd1417, %rd1415;
	and.b64  	%rd1614, %rd1418, %rd265;
	shl.b64 	%rd1419, %rd267, 1;
	or.b64  	%rd1420, %rd1419, %rd1397;
	and.b64  	%rd1421, %rd266, %rd1614;
	shl.b64 	%rd1422, %rd1421, 1;
	and.b64  	%rd1423, %rd1422, %rd1420;
	and.b64  	%rd1613, %rd1423, %rd266;
	shl.b64 	%rd1424, %rd268, 1;
	or.b64  	%rd1425, %rd1424, %rd1397;
	and.b64  	%rd1426, %rd267, %rd1613;
	shl.b64 	%rd1427, %rd1426, 1;
	and.b64  	%rd1428, %rd1427, %rd1425;
	and.b64  	%rd1612, %rd1428, %rd267;
	shl.b64 	%rd1429, %rd269, 1;
	or.b64  	%rd1430, %rd1429, %rd1397;
	and.b64  	%rd1431, %rd268, %rd1612;
	shl.b64 	%rd1432, %rd1431, 1;
	and.b64  	%rd1433, %rd1432, %rd1430;
	and.b64  	%rd1611, %rd1433, %rd268;
	shl.b64 	%rd1434, %rd270, 1;
	or.b64  	%rd1435, %rd1434, %rd1397;
	and.b64  	%rd1436, %rd269, %rd1611;
	shl.b64 	%rd1437, %rd1436, 1;
	and.b64  	%rd1438, %rd1437, %rd1435;
	and.b64  	%rd1610, %rd1438, %rd269;
	and.b64  	%rd1439, %rd114, %rd1610;
	setp.ne.s64 	%p60, %rd1439, 0;
	@%p60 bra 	$L__BB18_84;
	ld.volatile.global.u32 	%r207, [match_count];
	setp.ge.u32 	%p61, %r207, %r31;
	@%p61 bra 	$L__BB18_84;
	add.s32 	%r208, %r261, %r5;
	shl.b32 	%r209, %r208, 4;
	or.b32  	%r54, %r209, 15;
	setp.gt.u32 	%p62, %r54, %r32;
	@%p62 bra 	$L__BB18_84;
	atom.global.add.u32 	%r210, [match_count], 1;
	mul.wide.u32 	%rd1440, %r210, 4;
	add.s64 	%rd1441, %rd115, %rd1440;
	st.global.u32 	[%rd1441], %r54;
$L__BB18_84:
	add.s32 	%r261, %r261, 1;
	setp.eq.s32 	%p63, %r261, 256;
	@%p63 bra 	$L__BB18_85;
	bra.uni 	$L__BB18_20;
$L__BB18_85:
	setp.eq.s32 	%p64, %r6, 1;
	mov.b32 	%r267, 0;
	@%p64 bra 	$L__BB18_97;
	mov.u32 	%r213, %ntid.x;
	add.s32 	%r33, %r213, -1;
	ld.const.u64 	%rd125, [test_bit_64];
	ld.const.u32 	%r34, [max_match_count];
	ld.const.u32 	%r35, [character_count];
	ld.const.u64 	%rd1442, [match];
	cvta.to.global.u64 	%rd126, %rd1442;
	add.s32 	%r267, %r6, -1;
	mov.b32 	%r262, 0;
$L__BB18_87:
	setp.ne.s32 	%p65, %r3, %r33;
	@%p65 bra 	$L__BB18_89;
	shl.b32 	%r219, %r262, 7;
	add.s32 	%r220, %r2, %r219;
	add.s32 	%r221, %r220, 32768;
	mul.wide.u32 	%rd1443, %r221, 4;
	add.s64 	%rd1444, %rd39, %rd1443;
	ld.global.u32 	%r263, [%rd1444];
	bra.uni 	$L__BB18_90;
$L__BB18_89:
	shl.b32 	%r214, %r3, 2;
	mov.u32 	%r215, scodon_header;
	add.s32 	%r216, %r215, %r214;
	shl.b32 	%r217, %r262, 9;
	add.s32 	%r218, %r216, %r217;
	ld.shared.u32 	%r263, [%r218+4];
$L__BB18_90:
	shl.b32 	%r224, %r262, 4;
	shl.b32 	%r225, %r1, 19;
	shl.b32 	%r226, %r3, 12;
	add.s32 	%r227, %r225, %r226;
	add.s32 	%r265, %r227, %r224;
	mov.b32 	%r266, 4096;
	mov.b32 	%r264, 0;
$L__BB18_91:
	mov.u64 	%rd297, %rd1618;
	mov.u64 	%rd296, %rd1617;
	mov.u64 	%rd295, %rd1616;
	mov.u64 	%rd294, %rd1615;
	mov.u64 	%rd293, %rd1614;
	mov.u64 	%rd292, %rd1613;
	mov.u64 	%rd291, %rd1612;
	mov.u64 	%rd290, %rd1611;
	shr.u32 	%r228, %r263, %r264;
	shl.b32 	%r229, %r228, 3;
	cvt.u64.u32 	%rd1445, %r229;
	and.b64  	%rd1446, %rd1445, 24;
	mov.u64 	%rd1447, mask_array_64;
	add.s64 	%rd1448, %rd1447, %rd1446;
	ld.const.u64 	%rd1449, [%rd1448];
	shl.b64 	%rd1450, %rd297, 1;
	or.b64  	%rd1618, %rd1450, %rd1449;
	shl.b64 	%rd1451, %rd296, 1;
	or.b64  	%rd1452, %rd1451, %rd1449;
	and.b64  	%rd1453, %rd297, %rd1618;
	shl.b64 	%rd1454, %rd1453, 1;
	and.b64  	%rd1455, %rd1454, %rd1452;
	and.b64  	%rd1617, %rd1455, %rd297;
	shl.b64 	%rd1456, %rd295, 1;
	or.b64  	%rd1457, %rd1456, %rd1449;
	and.b64  	%rd1458, %rd296, %rd1617;
	shl.b64 	%rd1459, %rd1458, 1;
	and.b64  	%rd1460, %rd1459, %rd1457;
	and.b64  	%rd1616, %rd1460, %rd296;
	shl.b64 	%rd1461, %rd294, 1;
	or.b64  	%rd1462, %rd1461, %rd1449;
	and.b64  	%rd1463, %rd295, %rd1616;
	shl.b64 	%rd1464, %rd1463, 1;
	and.b64  	%rd1465, %rd1464, %rd1462;
	and.b64  	%rd1615, %rd1465, %rd295;
	shl.b64 	%rd1466, %rd293, 1;
	or.b64  	%rd1467, %rd1466, %rd1449;
	and.b64  	%rd1468, %rd294, %rd1615;
	shl.b64 	%rd1469, %rd1468, 1;
	and.b64  	%rd1470, %rd1469, %rd1467;
	and.b64  	%rd1614, %rd1470, %rd294;
	shl.b64 	%rd1471, %rd292, 1;
	or.b64  	%rd1472, %rd1471, %rd1449;
	and.b64  	%rd1473, %rd293, %rd1614;
	shl.b64 	%rd1474, %rd1473, 1;
	and.b64  	%rd1475, %rd1474, %rd1472;
	and.b64  	%rd1613, %rd1475, %rd293;
	shl.b64 	%rd1476, %rd291, 1;
	or.b64  	%rd1477, %rd1476, %rd1449;
	and.b64  	%rd1478, %rd292, %rd1613;
	shl.b64 	%rd1479, %rd1478, 1;
	and.b64  	%rd1480, %rd1479, %rd1477;
	and.b64  	%rd1612, %rd1480, %rd292;
	shl.b64 	%rd1481, %rd290, 1;
	or.b64  	%rd1482, %rd1481, %rd1449;
	and.b64  	%rd1483, %rd291, %rd1612;
	shl.b64 	%rd1484, %rd1483, 1;
	and.b64  	%rd1485, %rd1484, %rd1482;
	and.b64  	%rd1611, %rd1485, %rd291;
	shl.b64 	%rd1486, %rd1610, 1;
	or.b64  	%rd1487, %rd1486, %rd1449;
	and.b64  	%rd1488, %rd290, %rd1611;
	shl.b64 	%rd1489, %rd1488, 1;
	and.b64  	%rd1490, %rd1489, %rd1487;
	and.b64  	%rd1610, %rd1490, %rd290;
	and.b64  	%rd1491, %rd125, %rd1610;
	setp.ne.s64 	%p66, %rd1491, 0;
	@%p66 bra 	$L__BB18_95;
	ld.volatile.global.u32 	%r230, [match_count];
	setp.ge.u32 	%p67, %r230, %r34;
	@%p67 bra 	$L__BB18_95;
	add.s32 	%r64, %r265, 4096;
	setp.gt.u32 	%p68, %r64, %r35;
	@%p68 bra 	$L__BB18_95;
	atom.global.add.u32 	%r231, [match_count], 1;
	mul.wide.u32 	%rd1492, %r231, 4;
	add.s64 	%rd1493, %rd126, %rd1492;
	st.global.u32 	[%rd1493], %r64;
$L__BB18_95:
	add.s32 	%r266, %r266, 1;
	add.s32 	%r265, %r265, 1;
	add.s32 	%r264, %r264, 2;
	setp.ne.s32 	%p69, %r266, 4112;
	@%p69 bra 	$L__BB18_91;
	add.s32 	%r262, %r262, 1;
	setp.ne.s32 	%p70, %r262, %r267;
	@%p70 bra 	$L__BB18_87;
$L__BB18_97:
	mov.u32 	%r232, %ntid.x;
	add.s32 	%r233, %r232, -1;
	setp.ne.s32 	%p71, %r3, %r233;
	@%p71 bra 	$L__BB18_99;
	shl.b32 	%r239, %r267, 7;
	add.s32 	%r240, %r2, %r239;
	add.s32 	%r241, %r240, 32768;
	mul.wide.u32 	%rd1494, %r241, 4;
	add.s64 	%rd1495, %rd39, %rd1494;
	ld.global.u32 	%r268, [%rd1495];
	bra.uni 	$L__BB18_100;
$L__BB18_99:
	shl.b32 	%r234, %r267, 9;
	mov.u32 	%r235, scodon_header;
	add.s32 	%r236, %r235, %r234;
	shl.b32 	%r237, %r3, 2;
	add.s32 	%r238, %r236, %r237;
	ld.shared.u32 	%r268, [%r238+4];
$L__BB18_100:
	setp.eq.s32 	%p72, %r15, %r16;
	@%p72 bra 	$L__BB18_107;
	ld.const.u64 	%rd316, [test_bit_64];
	ld.const.u32 	%r73, [max_match_count];
	ld.const.u32 	%r74, [character_count];
	ld.const.u64 	%rd1496, [match];
	cvta.to.global.u64 	%rd317, %rd1496;
	sub.s32 	%r243, %r15, %r16;
	max.u32 	%r244, %r243, 1;
	neg.s32 	%r271, %r244;
	shl.b32 	%r245, %r1, 19;
	shl.b32 	%r246, %r3, 12;
	add.s32 	%r247, %r245, %r246;
	shl.b32 	%r248, %r267, 4;
	add.s32 	%r270, %r247, %r248;
	mov.b32 	%r269, 0;
	mov.u64 	%rd1499, mask_array_64;
$L__BB18_102:
	mov.u64 	%rd326, %rd1618;
	mov.u64 	%rd325, %rd1617;
	mov.u64 	%rd324, %rd1616;
	mov.u64 	%rd323, %rd1615;
	mov.u64 	%rd322, %rd1614;
	mov.u64 	%rd321, %rd1613;
	mov.u64 	%rd320, %rd1612;
	mov.u64 	%rd319, %rd1611;
	shr.u32 	%r249, %r268, %r269;
	shl.b32 	%r250, %r249, 3;
	cvt.u64.u32 	%rd1497, %r250;
	and.b64  	%rd1498, %rd1497, 24;
	add.s64 	%rd1500, %rd1499, %rd1498;
	ld.const.u64 	%rd1501, [%rd1500];
	shl.b64 	%rd1502, %rd326, 1;
	or.b64  	%rd1618, %rd1502, %rd1501;
	shl.b64 	%rd1503, %rd325, 1;
	or.b64  	%rd1504, %rd1503, %rd1501;
	and.b64  	%rd1505, %rd326, %rd1618;
	shl.b64 	%rd1506, %rd1505, 1;
	and.b64  	%rd1507, %rd1506, %rd1504;
	and.b64  	%rd1617, %rd1507, %rd326;
	shl.b64 	%rd1508, %rd324, 1;
	or.b64  	%rd1509, %rd1508, %rd1501;
	and.b64  	%rd1510, %rd325, %rd1617;
	shl.b64 	%rd1511, %rd1510, 1;
	and.b64  	%rd1512, %rd1511, %rd1509;
	and.b64  	%rd1616, %rd1512, %rd325;
	shl.b64 	%rd1513, %rd323, 1;
	or.b64  	%rd1514, %rd1513, %rd1501;
	and.b64  	%rd1515, %rd324, %rd1616;
	shl.b64 	%rd1516, %rd1515, 1;
	and.b64  	%rd1517, %rd1516, %rd1514;
	and.b64  	%rd1615, %rd1517, %rd324;
	shl.b64 	%rd1518, %rd322, 1;
	or.b64  	%rd1519, %rd1518, %rd1501;
	and.b64  	%rd1520, %rd323, %rd1615;
	shl.b64 	%rd1521, %rd1520, 1;
	and.b64  	%rd1522, %rd1521, %rd1519;
	and.b64  	%rd1614, %rd1522, %rd323;
	shl.b64 	%rd1523, %rd321, 1;
	or.b64  	%rd1524, %rd1523, %rd1501;
	and.b64  	%rd1525, %rd322, %rd1614;
	shl.b64 	%rd1526, %rd1525, 1;
	and.b64  	%rd1527, %rd1526, %rd1524;
	and.b64  	%rd1613, %rd1527, %rd322;
	shl.b64 	%rd1528, %rd320, 1;
	or.b64  	%rd1529, %rd1528, %rd1501;
	and.b64  	%rd1530, %rd321, %rd1613;
	shl.b64 	%rd1531, %rd1530, 1;
	and.b64  	%rd1532, %rd1531, %rd1529;
	and.b64  	%rd1612, %rd1532, %rd321;
	shl.b64 	%rd1533, %rd319, 1;
	or.b64  	%rd1534, %rd1533, %rd1501;
	and.b64  	%rd1535, %rd320, %rd1612;
	shl.b64 	%rd1536, %rd1535, 1;
	and.b64  	%rd1537, %rd1536, %rd1534;
	and.b64  	%rd1611, %rd1537, %rd320;
	shl.b64 	%rd1538, %rd1610, 1;
	or.b64  	%rd1539, %rd1538, %rd1501;
	and.b64  	%rd1540, %rd319, %rd1611;
	shl.b64 	%rd1541, %rd1540, 1;
	and.b64  	%rd1542, %rd1541, %rd1539;
	and.b64  	%rd1610, %rd1542, %rd319;
	and.b64  	%rd1543, %rd316, %rd1610;
	setp.ne.s64 	%p73, %rd1543, 0;
	@%p73 bra 	$L__BB18_106;
	ld.volatile.global.u32 	%r251, [match_count];
	setp.ge.u32 	%p74, %r251, %r73;
	@%p74 bra 	$L__BB18_106;
	add.s32 	%r80, %r270, 4096;
	setp.gt.u32 	%p75, %r80, %r74;
	@%p75 bra 	$L__BB18_106;
	atom.global.add.u32 	%r252, [match_count], 1;
	mul.wide.u32 	%rd1544, %r252, 4;
	add.s64 	%rd1545, %rd317, %rd1544;
	st.global.u32 	[%rd1545], %r80;
$L__BB18_106:
	add.s32 	%r271, %r271, 1;
	setp.ne.s32 	%p76, %r271, 0;
	add.s32 	%r270, %r270, 1;
	add.s32 	%r269, %r269, 2;
	@%p76 bra 	$L__BB18_102;
$L__BB18_107:
	ret;

}
	// .globl	_Z13agrepKernel64ILj9EEvv
.visible .entry _Z13agrepKernel64ILj9EEvv()
{
	.reg .pred 	%p<74>;
	.reg .b32 	%r<255>;
	.reg .b64 	%rd<1633>;

	mov.u32 	%r1, %ctaid.x;
	shl.b32 	%r2, %r1, 15;
	mov.u32 	%r3, %tid.x;
	or.b32  	%r4, %r2, %r3;
	mad.lo.s32 	%r5, %r3, 255, %r4;
	ld.const.u32 	%r6, [overlapping_scodon_count];
	setp.eq.s32 	%p1, %r6, 1;
	mov.b32 	%r240, 0;
	mov.b64 	%rd1552, -1;
	mov.b64 	%rd1551, -2;
	mov.b64 	%rd1550, -4;
	mov.b64 	%rd1549, -8;
	mov.b64 	%rd1548, -16;
	mov.b64 	%rd1547, -32;
	mov.b64 	%rd1546, -64;
	mov.b64 	%rd1545, -128;
	mov.b64 	%rd1544, -256;
	mov.b64 	%rd1523, -512;
	ld.const.u64 	%rd1, [scodon];
	@%p1 bra 	$L__BB19_5;
	cvta.to.global.u64 	%rd2, %rd1;
	add.s32 	%r240, %r6, -1;
	mov.b32 	%r238, 0;
	mov.b64 	%rd1532, -1;
	mov.b64 	%rd1531, -2;
	mov.b64 	%rd1530, -4;
	mov.b64 	%rd1529, -8;
	mov.b64 	%rd1528, -16;
	mov.b64 	%rd1527, -32;
	mov.b64 	%rd1526, -64;
	mov.b64 	%rd1525, -128;
	mov.b64 	%rd1524, -256;
	mov.b64 	%rd1523, -512;
$L__BB19_2:
	shl.b32 	%r80, %r238, 7;
	add.s32 	%r81, %r80, %r4;
	mul.wide.u32 	%rd370, %r81, 4;
	add.s64 	%rd371, %rd2, %rd370;
	ld.global.u32 	%r9, [%rd371];
	mov.b32 	%r239, 0;
$L__BB19_3:
	shl.b32 	%r82, %r239, 1;
	shr.u32 	%r83, %r9, %r82;
	shl.b32 	%r84, %r83, 3;
	cvt.u64.u32 	%rd372, %r84;
	and.b64  	%rd373, %rd372, 24;
	mov.u64 	%rd374, mask_array_64;
	add.s64 	%rd375, %rd374, %rd373;
	ld.const.u64 	%rd376, [%rd375];
	shl.b64 	%rd377, %rd1532, 1;
	or.b64  	%rd1552, %rd377, %rd376;
	shl.b64 	%rd378, %rd1531, 1;
	or.b64  	%rd379, %rd378, %rd376;
	and.b64  	%rd380, %rd1532, %rd1552;
	shl.b64 	%rd381, %rd380, 1;
	and.b64  	%rd382, %rd381, %rd379;
	and.b64  	%rd1551, %rd382, %rd1532;
	shl.b64 	%rd383, %rd1530, 1;
	or.b64  	%rd384, %rd383, %rd376;
	and.b64  	%rd385, %rd1531, %rd1551;
	shl.b64 	%rd386, %rd385, 1;
	and.b64  	%rd387, %rd386, %rd384;
	and.b64  	%rd1550, %rd387, %rd1531;
	shl.b64 	%rd388, %rd1529, 1;
	or.b64  	%rd389, %rd388, %rd376;
	and.b64  	%rd390, %rd1530, %rd1550;
	shl.b64 	%rd391, %rd390, 1;
	and.b64  	%rd392, %rd391, %rd389;
	and.b64  	%rd1549, %rd392, %rd1530;
	shl.b64 	%rd393, %rd1528, 1;
	or.b64  	%rd394, %rd393, %rd376;
	and.b64  	%rd395, %rd1529, %rd1549;
	shl.b64 	%rd396, %rd395, 1;
	and.b64  	%rd397, %rd396, %rd394;
	and.b64  	%rd1548, %rd397, %rd1529;
	shl.b64 	%rd398, %rd1527, 1;
	or.b64  	%rd399, %rd398, %rd376;
	and.b64  	%rd400, %rd1528, %rd1548;
	shl.b64 	%rd401, %rd400, 1;
	and.b64  	%rd402, %rd401, %rd399;
	and.b64  	%rd1547, %rd402, %rd1528;
	shl.b64 	%rd403, %rd1526, 1;
	or.b64  	%rd404, %rd403, %rd376;
	and.b64  	%rd405, %rd1527, %rd1547;
	shl.b64 	%rd406, %rd405, 1;
	and.b64  	%rd407, %rd406, %rd404;
	and.b64  	%rd1546, %rd407, %rd1527;
	shl.b64 	%rd408, %rd1525, 1;
	or.b64  	%rd409, %rd408, %rd376;
	and.b64  	%rd410, %rd1526, %rd1546;
	shl.b64 	%rd411, %rd410, 1;
	and.b64  	%rd412, %rd411, %rd409;
	and.b64  	%rd1545, %rd412, %rd1526;
	shl.b64 	%rd413, %rd1524, 1;
	or.b64  	%rd414, %rd413, %rd376;
	and.b64  	%rd415, %rd1525, %rd1545;
	shl.b64 	%rd416, %rd415, 1;
	and.b64  	%rd417, %rd416, %rd414;
	and.b64  	%rd1544, %rd417, %rd1525;
	shl.b64 	%rd418, %rd1523, 1;
	or.b64  	%rd419, %rd418, %rd376;
	and.b64  	%rd420, %rd1524, %rd1544;
	shl.b64 	%rd421, %rd420, 1;
	and.b64  	%rd422, %rd421, %rd419;
	and.b64  	%rd1523, %rd422, %rd1524;
	add.s32 	%r239, %r239, 1;
	setp.ne.s32 	%p2, %r239, 16;
	mov.u64 	%rd1524, %rd1544;
	mov.u64 	%rd1525, %rd1545;
	mov.u64 	%rd1526, %rd1546;
	mov.u64 	%rd1527, %rd1547;
	mov.u64 	%rd1528, %rd1548;
	mov.u64 	%rd1529, %rd1549;
	mov.u64 	%rd1530, %rd1550;
	mov.u64 	%rd1531, %rd1551;
	mov.u64 	%rd1532, %rd1552;
	@%p2 bra 	$L__BB19_3;
	shl.b32 	%r85, %r3, 2;
	mov.u32 	%r86, scodon_header;
	add.s32 	%r87, %r86, %r85;
	shl.b32 	%r88, %r238, 9;
	add.s32 	%r89, %r87, %r88;
	st.shared.u32 	[%r89], %r9;
	add.s32 	%r238, %r238, 1;
	setp.ne.s32 	%p3, %r238, %r240;
	mov.u64 	%rd1524, %rd1544;
	mov.u64 	%rd1525, %rd1545;
	mov.u64 	%rd1526, %rd1546;
	mov.u64 	%rd1527, %rd1547;
	mov.u64 	%rd1528, %rd1548;
	mov.u64 	%rd1529, %rd1549;
	mov.u64 	%rd1530, %rd1550;
	mov.u64 	%rd1531, %rd1551;
	mov.u64 	%rd1532, %rd1552;
	@%p3 bra 	$L__BB19_2;
$L__BB19_5:
	cvta.to.global.u64 	%rd43, %rd1;
	shl.b32 	%r91, %r240, 7;
	add.s32 	%r92, %r91, %r4;
	mul.wide.u32 	%rd423, %r92, 4;
	add.s64 	%rd424, %rd43, %rd423;
	ld.global.u32 	%r14, [%rd424];
	ld.const.u32 	%r93, [overlapping_character_count];
	add.s32 	%r15, %r93, 16;
	shl.b32 	%r16, %r6, 4;
	setp.eq.s32 	%p4, %r15, %r16;
	mov.b32 	%r241, 0;
	@%p4 bra 	$L__BB19_8;
	sub.s32 	%r95, %r15, %r16;
	max.u32 	%r241, %r95, 1;
	mov.b32 	%r242, 0;
	mov.u64 	%rd1554, %rd1544;
	mov.u64 	%rd1555, %rd1545;
	mov.u64 	%rd1556, %rd1546;
	mov.u64 	%rd1557, %rd1547;
	mov.u64 	%rd1558, %rd1548;
	mov.u64 	%rd1559, %rd1549;
	mov.u64 	%rd1560, %rd1550;
	mov.u64 	%rd1561, %rd1551;
	mov.u64 	%rd1562, %rd1552;
$L__BB19_7:
	shl.b32 	%r96, %r242, 1;
	shr.u32 	%r97, %r14, %r96;
	shl.b32 	%r98, %r97, 3;
	cvt.u64.u32 	%rd425, %r98;
	and.b64  	%rd426, %rd425, 24;
	mov.u64 	%rd427, mask_array_64;
	add.s64 	%rd428, %rd427, %rd426;
	ld.const.u64 	%rd429, [%rd428];
	shl.b64 	%rd430, %rd1562, 1;
	or.b64  	%rd1552, %rd430, %rd429;
	shl.b64 	%rd431, %rd1561, 1;
	or.b64  	%rd432, %rd431, %rd429;
	and.b64  	%rd433, %rd1562, %rd1552;
	shl.b64 	%rd434, %rd433, 1;
	and.b64  	%rd435, %rd434, %rd432;
	and.b64  	%rd1551, %rd435, %rd1562;
	shl.b64 	%rd436, %rd1560, 1;
	or.b64  	%rd437, %rd436, %rd429;
	and.b64  	%rd438, %rd1561, %rd1551;
	shl.b64 	%rd439, %rd438, 1;
	and.b64  	%rd440, %rd439, %rd437;
	and.b64  	%rd1550, %rd440, %rd1561;
	shl.b64 	%rd441, %rd1559, 1;
	or.b64  	%rd442, %rd441, %rd429;
	and.b64  	%rd443, %rd1560, %rd1550;
	shl.b64 	%rd444, %rd443, 1;
	and.b64  	%rd445, %rd444, %rd442;
	and.b64  	%rd1549, %rd445, %rd1560;
	shl.b64 	%rd446, %rd1558, 1;
	or.b64  	%rd447, %rd446, %rd429;
	and.b64  	%rd448, %rd1559, %rd1549;
	shl.b64 	%rd449, %rd448, 1;
	and.b64  	%rd450, %rd449, %rd447;
	and.b64  	%rd1548, %rd450, %rd1559;
	shl.b64 	%rd451, %rd1557, 1;
	or.b64  	%rd452, %rd451, %rd429;
	and.b64  	%rd453, %rd1558, %rd1548;
	shl.b64 	%rd454, %rd453, 1;
	and.b64  	%rd455, %rd454, %rd452;
	and.b64  	%rd1547, %rd455, %rd1558;
	shl.b64 	%rd456, %rd1556, 1;
	or.b64  	%rd457, %rd456, %rd429;
	and.b64  	%rd458, %rd1557, %rd1547;
	shl.b64 	%rd459, %rd458, 1;
	and.b64  	%rd460, %rd459, %rd457;
	and.b64  	%rd1546, %rd460, %rd1557;
	shl.b64 	%rd461, %rd1555, 1;
	or.b64  	%rd462, %rd461, %rd429;
	and.b64  	%rd463, %rd1556, %rd1546;
	shl.b64 	%rd464, %rd463, 1;
	and.b64  	%rd465, %rd464, %rd462;
	and.b64  	%rd1545, %rd465, %rd1556;
	shl.b64 	%rd466, %rd1554, 1;
	or.b64  	%rd467, %rd466, %rd429;
	and.b64  	%rd468, %rd1555, %rd1545;
	shl.b64 	%rd469, %rd468, 1;
	and.b64  	%rd470, %rd469, %rd467;
	and.b64  	%rd1544, %rd470, %rd1555;
	shl.b64 	%rd471, %rd1523, 1;
	or.b64  	%rd472, %rd471, %rd429;
	and.b64  	%rd473, %rd1554, %rd1544;
	shl.b64 	%rd474, %rd473, 1;
	and.b64  	%rd475, %rd474, %rd472;
	and.b64  	%rd1523, %rd475, %rd1554;
	add.s32 	%r242, %r242, 1;
	setp.eq.s32 	%p5, %r242, %r241;
	mov.u64 	%rd1554, %rd1544;
	mov.u64 	%rd1555, %rd1545;
	mov.u64 	%rd1556, %rd1546;
	mov.u64 	%rd1557, %rd1547;
	mov.u64 	%rd1558, %rd1548;
	mov.u64 	%rd1559, %rd1549;
	mov.u64 	%rd1560, %rd1550;
	mov.u64 	%rd1561, %rd1551;
	mov.u64 	%rd1562, %rd1552;
	@%p5 bra 	$L__BB19_8;
	bra.uni 	$L__BB19_7;
$L__BB19_8:
	setp.gt.u32 	%p6, %r241, 15;
	@%p6 bra 	$L__BB19_14;
$L__BB19_9:
	mov.u64 	%rd83, %rd1552;
	mov.u64 	%rd82, %rd1551;
	mov.u64 	%rd81, %rd1550;
	mov.u64 	%rd80, %rd1549;
	mov.u64 	%rd79, %rd1548;
	mov.u64 	%rd78, %rd1547;
	mov.u64 	%rd77, %rd1546;
	mov.u64 	%rd76, %rd1545;
	mov.u64 	%rd75, %rd1544;
	shl.b32 	%r99, %r241, 1;
	shr.u32 	%r100, %r14, %r99;
	shl.b32 	%r101, %r100, 3;
	cvt.u64.u32 	%rd476, %r101;
	and.b64  	%rd477, %rd476, 24;
	mov.u64 	%rd478, mask_array_64;
	add.s64 	%rd479, %rd478, %rd477;
	ld.const.u64 	%rd480, [%rd479];
	shl.b64 	%rd481, %rd83, 1;
	or.b64  	%rd1552, %rd481, %rd480;
	shl.b64 	%rd482, %rd82, 1;
	or.b64  	%rd483, %rd482, %rd480;
	and.b64  	%rd484, %rd83, %rd1552;
	shl.b64 	%rd485, %rd484, 1;
	and.b64  	%rd486, %rd485, %rd483;
	and.b64  	%rd1551, %rd486, %rd83;
	shl.b64 	%rd487, %rd81, 1;
	or.b64  	%rd488, %rd487, %rd480;
	and.b64  	%rd489, %rd82, %rd1551;
	shl.b64 	%rd490, %rd489, 1;
	and.b64  	%rd491, %rd490, %rd488;
	and.b64  	%rd1550, %rd491, %rd82;
	shl.b64 	%rd492, %rd80, 1;
	or.b64  	%rd493, %rd492, %rd480;
	and.b64  	%rd494, %rd81, %rd1550;
	shl.b64 	%rd495, %rd494, 1;
	and.b64  	%rd496, %rd495, %rd493;
	and.b64  	%rd1549, %rd496, %rd81;
	shl.b64 	%rd497, %rd79, 1;
	or.b64  	%rd498, %rd497, %rd480;
	and.b64  	%rd499, %rd80, %rd1549;
	shl.b64 	%rd500, %rd499, 1;
	and.b64  	%rd501, %rd500, %rd498;
	and.b64  	%rd1548, %rd501, %rd80;
	shl.b64 	%rd502, %rd78, 1;
	or.b64  	%rd503, %rd502, %rd480;
	and.b64  	%rd504, %rd79, %rd1548;
	shl.b64 	%rd505, %rd504, 1;
	and.b64  	%rd506, %rd505, %rd503;
	and.b64  	%rd1547, %rd506, %rd79;
	shl.b64 	%rd507, %rd77, 1;
	or.b64  	%rd508, %rd507, %rd480;
	and.b64  	%rd509, %rd78, %rd1547;
	shl.b64 	%rd510, %rd509, 1;
	and.b64  	%rd511, %rd510, %rd508;
	and.b64  	%rd1546, %rd511, %rd78;
	shl.b64 	%rd512, %rd76, 1;
	or.b64  	%rd513, %rd512, %rd480;
	and.b64  	%rd514, %rd77, %rd1546;
	shl.b64 	%rd515, %rd514, 1;
	and.b64  	%rd516, %rd515, %rd513;
	and.b64  	%rd1545, %rd516, %rd77;
	shl.b64 	%rd517, %rd75, 1;
	or.b64  	%rd518, %rd517, %rd480;
	and.b64  	%rd519, %rd76, %rd1545;
	shl.b64 	%rd520, %rd519, 1;
	and.b64  	%rd521, %rd520, %rd518;
	and.b64  	%rd1544, %rd521, %rd76;
	shl.b64 	%rd522, %rd1523, 1;
	or.b64  	%rd523, %rd522, %rd480;
	and.b64  	%rd524, %rd75, %rd1544;
	shl.b64 	%rd525, %rd524, 1;
	and.b64  	%rd526, %rd525, %rd523;
	and.b64  	%rd1523, %rd526, %rd75;
	ld.const.u64 	%rd527, [test_bit_64];
	and.b64  	%rd528, %rd527, %rd1523;
	setp.ne.s64 	%p7, %rd528, 0;
	@%p7 bra 	$L__BB19_13;
	ld.volatile.global.u32 	%r102, [match_count];
	ld.const.u32 	%r103, [max_match_count];
	setp.ge.u32 	%p8, %r102, %r103;
	@%p8 bra 	$L__BB19_13;
	add.s32 	%r104, %r240, %r5;
	shl.b32 	%r105, %r104, 4;
	add.s32 	%r22, %r241, %r105;
	ld.const.u32 	%r106, [character_count];
	setp.gt.u32 	%p9, %r22, %r106;
	@%p9 bra 	$L__BB19_13;
	atom.global.add.u32 	%r107, [match_count], 1;
	ld.const.u64 	%rd529, [match];
	cvta.to.global.u64 	%rd530, %rd529;
	mul.wide.u32 	%rd531, %r107, 4;
	add.s64 	%rd532, %rd530, %rd531;
	st.global.u32 	[%rd532], %r22;
$L__BB19_13:
	add.s32 	%r241, %r241, 1;
	setp.ne.s32 	%p10, %r241, 16;
	@%p10 bra 	$L__BB19_9;
$L__BB19_14:
	shl.b32 	%r108, %r240, 9;
	mov.u32 	%r109, scodon_header;
	add.s32 	%r110, %r109, %r108;
	shl.b32 	%r111, %r3, 2;
	add.s32 	%r112, %r110, %r111;
	st.shared.u32 	[%r112], %r14;
	bar.sync 	0;
	add.s32 	%r244, %r240, 1;
	setp.gt.u32 	%p11, %r244, 255;
	@%p11 bra 	$L__BB19_81;
	ld.const.u64 	%rd104, [test_bit_64];
	ld.const.u32 	%r25, [max_match_count];
	ld.const.u32 	%r26, [character_count];
	ld.const.u64 	%rd533, [match];
	cvta.to.global.u64 	%rd105, %rd533;
$L__BB19_16:
	shl.b32 	%r113, %r244, 7;
	add.s32 	%r114, %r113, %r4;
	mul.wide.u32 	%rd534, %r114, 4;
	add.s64 	%rd535, %rd43, %rd534;
	ld.global.u32 	%r30, [%rd535];
	shl.b32 	%r115, %r30, 3;
	cvt.u64.u32 	%rd536, %r115;
	and.b64  	%rd537, %rd536, 24;
	mov.u64 	%rd538, mask_array_64;
	add.s64 	%rd539, %rd538, %rd537;
	ld.const.u64 	%rd540, [%rd539];
	shl.b64 	%rd541, %rd1552, 1;
	or.b64  	%rd128, %rd541, %rd540;
	shl.b64 	%rd542, %rd1551, 1;
	or.b64  	%rd543, %rd542, %rd540;
	and.b64  	%rd544, %rd1552, %rd128;
	shl.b64 	%rd545, %rd544, 1;
	and.b64  	%rd546, %rd545, %rd543;
	and.b64  	%rd129, %rd546, %rd1552;
	shl.b64 	%rd547, %rd1550, 1;
	or.b64  	%rd548, %rd547, %rd540;
	and.b64  	%rd549, %rd1551, %rd129;
	shl.b64 	%rd550, %rd549, 1;
	and.b64  	%rd551, %rd550, %rd548;
	and.b64  	%rd130, %rd551, %rd1551;
	shl.b64 	%rd552, %rd1549, 1;
	or.b64  	%rd553, %rd552, %rd540;
	and.b64  	%rd554, %rd1550, %rd130;
	shl.b64 	%rd555, %rd554, 1;
	and.b64  	%rd556, %rd555, %rd553;
	and.b64  	%rd131, %rd556, %rd1550;
	shl.b64 	%rd557, %rd1548, 1;
	or.b64  	%rd558, %rd557, %rd540;
	and.b64  	%rd559, %rd1549, %rd131;
	shl.b64 	%rd560, %rd559, 1;
	and.b64  	%rd561, %rd560, %rd558;
	and.b64  	%rd132, %rd561, %rd1549;
	shl.b64 	%rd562, %rd1547, 1;
	or.b64  	%rd563, %rd562, %rd540;
	and.b64  	%rd564, %rd1548, %rd132;
	shl.b64 	%rd565, %rd564, 1;
	and.b64  	%rd566, %rd565, %rd563;
	and.b64  	%rd133, %rd566, %rd1548;
	shl.b64 	%rd567, %rd1546, 1;
	or.b64  	%rd568, %rd567, %rd540;
	and.b64  	%rd569, %rd1547, %rd133;
	shl.b64 	%rd570, %rd569, 1;
	and.b64  	%rd571, %rd570, %rd568;
	and.b64  	%rd134, %rd571, %rd1547;
	shl.b64 	%rd572, %rd1545, 1;
	or.b64  	%rd573, %rd572, %rd540;
	and.b64  	%rd574, %rd1546, %rd134;
	shl.b64 	%rd575, %rd574, 1;
	and.b64  	%rd576, %rd575, %rd573;
	and.b64  	%rd135, %rd576, %rd1546;
	shl.b64 	%rd577, %rd1544, 1;
	or.b64  	%rd578, %rd577, %rd540;
	and.b64  	%rd579, %rd1545, %rd135;
	shl.b64 	%rd580, %rd579, 1;
	and.b64  	%rd581, %rd580, %rd578;
	and.b64  	%rd136, %rd581, %rd1545;
	shl.b64 	%rd582, %rd1523, 1;
	or.b64  	%rd583, %rd582, %rd540;
	and.b64  	%rd584, %rd1544, %rd136;
	shl.b64 	%rd585, %rd584, 1;
	and.b64  	%rd586, %rd585, %rd583;
	and.b64  	%rd137, %rd586, %rd1544;
	and.b64  	%rd587, %rd104, %rd137;
	setp.ne.s64 	%p12, %rd587, 0;
	@%p12 bra 	$L__BB19_20;
	ld.volatile.global.u32 	%r116, [match_count];
	setp.ge.u32 	%p13, %r116, %r25;
	@%p13 bra 	$L__BB19_20;
	add.s32 	%r117, %r244, %r5;
	shl.b32 	%r31, %r117, 4;
	setp.gt.u32 	%p14, %r31, %r26;
	@%p14 bra 	$L__BB19_20;
	atom.global.add.u32 	%r118, [match_count], 1;
	mul.wide.u32 	%rd588, %r118, 4;
	add.s64 	%rd589, %rd105, %rd588;
	st.global.u32 	[%rd589], %r31;
$L__BB19_20:
	shl.b32 	%r119, %r30, 1;
	cvt.u64.u32 	%rd590, %r119;
	and.b64  	%rd591, %rd590, 24;
	mov.u64 	%rd592, mask_array_64;
	add.s64 	%rd593, %rd592, %rd591;
	ld.const.u64 	%rd594, [%rd593];
	shl.b64 	%rd595, %rd128, 1;
	or.b64  	%rd138, %rd595, %rd594;
	shl.b64 	%rd596, %rd129, 1;
	or.b64  	%rd597, %rd596, %rd594;
	and.b64  	%rd598, %rd128, %rd138;
	shl.b64 	%rd599, %rd598, 1;
	and.b64  	%rd600, %rd599, %rd597;
	and.b64  	%rd139, %rd600, %rd128;
	shl.b64 	%rd601, %rd130, 1;
	or.b64  	%rd602, %rd601, %rd594;
	and.b64  	%rd603, %rd129, %rd139;
	shl.b64 	%rd604, %rd603, 1;
	and.b64  	%rd605, %rd604, %rd602;
	and.b64  	%rd140, %rd605, %rd129;
	shl.b64 	%rd606, %rd131, 1;
	or.b64  	%rd607, %rd606, %rd594;
	and.b64  	%rd608, %rd130, %rd140;
	shl.b64 	%rd609, %rd608, 1;
	and.b64  	%rd610, %rd609, %rd607;
	and.b64  	%rd141, %rd610, %rd130;
	shl.b64 	%rd611, %rd132, 1;
	or.b64  	%rd612, %rd611, %rd594;
	and.b64  	%rd613, %rd131, %rd141;
	shl.b64 	%rd614, %rd613, 1;
	and.b64  	%rd615, %rd614, %rd612;
	and.b64  	%rd142, %rd615, %rd131;
	shl.b64 	%rd616, %rd133, 1;
	or.b64  	%rd617, %rd616, %rd594;
	and.b64  	%rd618, %rd132, %rd142;
	shl.b64 	%rd619, %rd618, 1;
	and.b64  	%rd620, %rd619, %rd617;
	and.b64  	%rd143, %rd620, %rd132;
	shl.b64 	%rd621, %rd134, 1;
	or.b64  	%rd622, %rd621, %rd594;
	and.b64  	%rd623, %rd133, %rd143;
	shl.b64 	%rd624, %rd623, 1;
	and.b64  	%rd625, %rd624, %rd622;
	and.b64  	%rd144, %rd625, %rd133;
	shl.b64 	%rd626, %rd135, 1;
	or.b64  	%rd627, %rd626, %rd594;
	and.b64  	%rd628, %rd134, %rd144;
	shl.b64 	%rd629, %rd628, 1;
	and.b64  	%rd630, %rd629, %rd627;
	and.b64  	%rd145, %rd630, %rd134;
	shl.b64 	%rd631, %rd136, 1;
	or.b64  	%rd632, %rd631, %rd594;
	and.b64  	%rd633, %rd135, %rd145;
	shl.b64 	%rd634, %rd633, 1;
	and.b64  	%rd635, %rd634, %rd632;
	and.b64  	%rd146, %rd635, %rd135;
	shl.b64 	%rd636, %rd137, 1;
	or.b64  	%rd637, %rd636, %rd594;
	and.b64  	%rd638, %rd136, %rd146;
	shl.b64 	%rd639, %rd638, 1;
	and.b64  	%rd640, %rd639, %rd637;
	and.b64  	%rd147, %rd640, %rd136;
	and.b64  	%rd641, %rd104, %rd147;
	setp.ne.s64 	%p15, %rd641, 0;
	@%p15 bra 	$L__BB19_24;
	ld.volatile.global.u32 	%r120, [match_count];
	setp.ge.u32 	%p16, %r120, %r25;
	@%p16 bra 	$L__BB19_24;
	add.s32 	%r121, %r244, %r5;
	shl.b32 	%r32, %r121, 4;
	setp.ge.u32 	%p17, %r32, %r26;
	@%p17 bra 	$L__BB19_24;
	add.s32 	%r122, %r32, 1;
	atom.global.add.u32 	%r123, [match_count], 1;
	mul.wide.u32 	%rd642, %r123, 4;
	add.s64 	%rd643, %rd105, %rd642;
	st.global.u32 	[%rd643], %r122;
$L__BB19_24:
	shr.u32 	%r124, %r30, 1;
	cvt.u64.u32 	%rd644, %r124;
	and.b64  	%rd645, %rd644, 24;
	mov.u64 	%rd646, mask_array_64;
	add.s64 	%rd647, %rd646, %rd645;
	ld.const.u64 	%rd648, [%rd647];
	shl.b64 	%rd649, %rd138, 1;
	or.b64  	%rd148, %rd649, %rd648;
	shl.b64 	%rd650, %rd139, 1;
	or.b64  	%rd651, %rd650, %rd648;
	and.b64  	%rd652, %rd138, %rd148;
	shl.b64 	%rd653, %rd652, 1;
	and.b64  	%rd654, %rd653, %rd651;
	and.b64  	%rd149, %rd654, %rd138;
	shl.b64 	%rd655, %rd140, 1;
	or.b64  	%rd656, %rd655, %rd648;
	and.b64  	%rd657, %rd139, %rd149;
	shl.b64 	%rd658, %rd657, 1;
	and.b64  	%rd659, %rd658, %rd656;
	and.b64  	%rd150, %rd659, %rd139;
	shl.b64 	%rd660, %rd141, 1;
	or.b64  	%rd661, %rd660, %rd648;
	and.b64  	%rd662, %rd140, %rd150;
	shl.b64 	%rd663, %rd662, 1;
	and.b64  	%rd664, %rd663, %rd661;
	and.b64  	%rd151, %rd664, %rd140;
	shl.b64 	%rd665, %rd142, 1;
	or.b64  	%rd666, %rd665, %rd648;
	and.b64  	%rd667, %rd141, %rd151;
	shl.b64 	%rd668, %rd667, 1;
	and.b64  	%rd669, %rd668, %rd666;
	and.b64  	%rd152, %rd669, %rd141;
	shl.b64 	%rd670, %rd143, 1;
	or.b64  	%rd671, %rd670, %rd648;
	and.b64  	%rd672, %rd142, %rd152;
	shl.b64 	%rd673, %rd672, 1;
	and.b64  	%rd674, %rd673, %rd671;
	and.b64  	%rd153, %rd674, %rd142;
	shl.b64 	%rd675, %rd144, 1;
	or.b64  	%rd676, %rd675, %rd648;
	and.b64  	%rd677, %rd143, %rd153;
	shl.b64 	%rd678, %rd677, 1;
	and.b64  	%rd679, %rd678, %rd676;
	and.b64  	%rd154, %rd679, %rd143;
	shl.b64 	%rd680, %rd145, 1;
	or.b64  	%rd681, %rd680, %rd648;
	and.b64  	%rd682, %rd144, %rd154;
	shl.b64 	%rd683, %rd682, 1;
	and.b64  	%rd684, %rd683, %rd681;
	and.b64  	%rd155, %rd684, %rd144;
	shl.b64 	%rd685, %rd146, 1;
	or.b64  	%rd686, %rd685, %rd648;
	and.b64  	%rd687, %rd145, %rd155;
	shl.b64 	%rd688, %rd687, 1;
	and.b64  	%rd689, %rd688, %rd686;
	and.b64  	%rd156, %rd689, %rd145;
	shl.b64 	%rd690, %rd147, 1;
	or.b64  	%rd691, %rd690, %rd648;
	and.b64  	%rd692, %rd146, %rd156;
	shl.b64 	%rd693, %rd692, 1;
	and.b64  	%rd694, %rd693, %rd691;
	and.b64  	%rd157, %rd694, %rd146;
	and.b64  	%rd695, %rd104, %rd157;
	setp.ne.s64 	%p18, %rd695, 0;
	@%p18 bra 	$L__BB19_28;
	ld.volatile.global.u32 	%r125, [match_count];
	setp.ge.u32 	%p19, %r125, %r25;
	@%p19 bra 	$L__BB19_28;
	add.s32 	%r126, %r244, %r5;
	shl.b32 	%r127, %r126, 4;
	or.b32  	%r33, %r127, 2;
	setp.gt.u32 	%p20, %r33, %r26;
	@%p20 bra 	$L__BB19_28;
	atom.global.add.u32 	%r128, [match_count], 1;
	mul.wide.u32 	%rd696, %r128, 4;
	add.s64 	%rd697, %rd105, %rd696;
	st.global.u32 	[%rd697], %r33;
$L__BB19_28:
	shr.u32 	%r129, %r30, 3;
	cvt.u64.u32 	%rd698, %r129;
	and.b64  	%rd699, %rd698, 24;
	mov.u64 	%rd700, mask_array_64;
	add.s64 	%rd701, %rd700, %rd699;
	ld.const.u64 	%rd702, [%rd701];
	shl.b64 	%rd703, %rd148, 1;
	or.b64  	%rd158, %rd703, %rd702;
	shl.b64 	%rd704, %rd149, 1;
	or.b64  	%rd705, %rd704, %rd702;
	and.b64  	%rd706, %rd148, %rd158;
	shl.b64 	%rd707, %rd706, 1;
	and.b64  	%rd708, %rd707, %rd705;
	and.b64  	%rd159, %rd708, %rd148;
	shl.b64 	%rd709, %rd150, 1;
	or.b64  	%rd710, %rd709, %rd702;
	and.b64  	%rd711, %rd149, %rd159;
	shl.b64 	%rd712, %rd711, 1;
	and.b64  	%rd713, %rd712, %rd710;
	and.b64  	%rd160, %rd713, %rd149;
	shl.b64 	%rd714, %rd151, 1;
	or.b64  	%rd715, %rd714, %rd702;
	and.b64  	%rd716, %rd150, %rd160;
	shl.b64 	%rd717, %rd716, 1;
	and.b64  	%rd718, %rd717, %rd715;
	and.b64  	%rd161, %rd718, %rd150;
	shl.b64 	%rd719, %rd152, 1;
	or.b64  	%rd720, %rd719, %rd702;
	and.b64  	%rd721, %rd151, %rd161;
	shl.b64 	%rd722, %rd721, 1;
	and.b64  	%rd723, %rd722, %rd720;
	and.b64  	%rd162, %rd723, %rd151;
	shl.b64 	%rd724, %rd153, 1;
	or.b64  	%rd725, %rd724, %rd702;
	and.b64  	%rd726, %rd152, %rd162;
	shl.b64 	%rd727, %rd726, 1;
	and.b64  	%rd728, %rd727, %rd725;
	and.b64  	%rd163, %rd728, %rd152;
	shl.b64 	%rd729, %rd154, 1;
	or.b64  	%rd730, %rd729, %rd702;
	and.b64  	%rd731, %rd153, %rd163;
	shl.b64 	%rd732, %rd731, 1;
	and.b64  	%rd733, %rd732, %rd730;
	and.b64  	%rd164, %rd733, %rd153;
	shl.b64 	%rd734, %rd155, 1;
	or.b64  	%rd735, %rd734, %rd702;
	and.b64  	%rd736, %rd154, %rd164;
	shl.b64 	%rd737, %rd736, 1;
	and.b64  	%rd738, %rd737, %rd735;
	and.b64  	%rd165, %rd738, %rd154;
	shl.b64 	%rd739, %rd156, 1;
	or.b64  	%rd740, %rd739, %rd702;
	and.b64  	%rd741, %rd155, %rd165;
	shl.b64 	%rd742, %rd741, 1;
	and.b64  	%rd743, %rd742, %rd740;
	and.b64  	%rd166, %rd743, %rd155;
	shl.b64 	%rd744, %rd157, 1;
	or.b64  	%rd745, %rd744, %rd702;
	and.b64  	%rd746, %rd156, %rd166;
	shl.b64 	%rd747, %rd746, 1;
	and.b64  	%rd748, %rd747, %rd745;
	and.b64  	%rd167, %rd748, %rd156;
	and.b64  	%rd749, %rd104, %rd167;
	setp.ne.s64 	%p21, %rd749, 0;
	@%p21 bra 	$L__BB19_32;
	ld.volatile.global.u32 	%r130, [match_count];
	setp.ge.u32 	%p22, %r130, %r25;
	@%p22 bra 	$L__BB19_32;
	add.s32 	%r131, %r244, %r5;
	shl.b32 	%r132, %r131, 4;
	or.b32  	%r34, %r132, 3;
	setp.gt.u32 	%p23, %r34, %r26;
	@%p23 bra 	$L__BB19_32;
	atom.global.add.u32 	%r133, [match_count], 1;
	mul.wide.u32 	%rd750, %r133, 4;
	add.s64 	%rd751, %rd105, %rd750;
	st.global.u32 	[%rd751], %r34;
$L__BB19_32:
	shr.u32 	%r134, %r30, 5;
	cvt.u64.u32 	%rd752, %r134;
	and.b64  	%rd753, %rd752, 24;
	mov.u64 	%rd754, mask_array_64;
	add.s64 	%rd755, %rd754, %rd753;
	ld.const.u64 	%rd756, [%rd755];
	shl.b64 	%rd757, %rd158, 1;
	or.b64  	%rd168, %rd757, %rd756;
	shl.b64 	%rd758, %rd159, 1;
	or.b64  	%rd759, %rd758, %rd756;
	and.b64  	%rd760, %rd158, %rd168;
	shl.b64 	%rd761, %rd760, 1;
	and.b64  	%rd762, %rd761, %rd759;
	and.b64  	%rd169, %rd762, %rd158;
	shl.b64 	%rd763, %rd160, 1;
	or.b64  	%rd764, %rd763, %rd756;
	and.b64  	%rd765, %rd159, %rd169;
	shl.b64 	%rd766, %rd765, 1;
	and.b64  	%rd767, %rd766, %rd764;
	and.b64  	%rd170, %rd767, %rd159;
	shl.b64 	%rd768, %rd161, 1;
	or.b64  	%rd769, %rd768, %rd756;
	and.b64  	%rd770, %rd160, %rd170;
	shl.b64 	%rd771, %rd770, 1;
	and.b64  	%rd772, %rd771, %rd769;
	and.b64  	%rd171, %rd772, %rd160;
	shl.b64 	%rd773, %rd162, 1;
	or.b64  	%rd774, %rd773, %rd756;
	and.b64  	%rd775, %rd161, %rd171;
	shl.b64 	%rd776, %rd775, 1;
	and.b64  	%rd777, %rd776, %rd774;
	and.b64  	%rd172, %rd777, %rd161;
	shl.b64 	%rd778, %rd163, 1;
	or.b64  	%rd779, %rd778, %rd756;
	and.b64  	%rd780, %rd162, %rd172;
	shl.b64 	%rd781, %rd780, 1;
	and.b64  	%rd782, %rd781, %rd779;
	and.b64  	%rd173, %rd782, %rd162;
	shl.b64 	%rd783, %rd164, 1;
	or.b64  	%rd784, %rd783, %rd756;
	and.b64  	%rd785, %rd163, %rd173;
	shl.b64 	%rd786, %rd785, 1;
	and.b64  	%rd787, %rd786, %rd784;
	and.b64  	%rd174, %rd787, %rd163;
	shl.b64 	%rd788, %rd165, 1;
	or.b64  	%rd789, %rd788, %rd756;
	and.b64  	%rd790, %rd164, %rd174;
	shl.b64 	%rd791, %rd790, 1;
	and.b64  	%rd792, %rd791, %rd789;
	and.b64  	%rd175, %rd792, %rd164;
	shl.b64 	%rd793, %rd166, 1;
	or.b64  	%rd794, %rd793, %rd756;
	and.b64  	%rd795, %rd165, %rd175;
	shl.b64 	%rd796, %rd795, 1;
	and.b64  	%rd797, %rd796, %rd794;
	and.b64  	%rd176, %rd797, %rd165;
	shl.b64 	%rd798, %rd167, 1;
	or.b64  	%rd799, %rd798, %rd756;
	and.b64  	%rd800, %rd166, %rd176;
	shl.b64 	%rd801, %rd800, 1;
	and.b64  	%rd802, %rd801, %rd799;
	and.b64  	%rd177, %rd802, %rd166;
	and.b64  	%rd803, %rd104, %rd177;
	setp.ne.s64 	%p24, %rd803, 0;
	@%p24 bra 	$L__BB19_36;
	ld.volatile.global.u32 	%r135, [match_count];
	setp.ge.u32 	%p25, %r135, %r25;
	@%p25 bra 	$L__BB19_36;
	add.s32 	%r136, %r244, %r5;
	shl.b32 	%r137, %r136, 4;
	or.b32  	%r35, %r137, 4;
	setp.gt.u32 	%p26, %r35, %r26;
	@%p26 bra 	$L__BB19_36;
	atom.global.add.u32 	%r138, [match_count], 1;
	mul.wide.u32 	%rd804, %r138, 4;
	add.s64 	%rd805, %rd105, %rd804;
	st.global.u32 	[%rd805], %r35;
$L__BB19_36:
	shr.u32 	%r139, %r30, 7;
	cvt.u64.u32 	%rd806, %r139;
	and.b64  	%rd807, %rd806, 24;
	mov.u64 	%rd808, mask_array_64;
	add.s64 	%rd809, %rd808, %rd807;
	ld.const.u64 	%rd810, [%rd809];
	shl.b64 	%rd811, %rd168, 1;
	or.b64  	%rd178, %rd811, %rd810;
	shl.b64 	%rd812, %rd169, 1;
	or.b64  	%rd813, %rd812, %rd810;
	and.b64  	%rd814, %rd168, %rd178;
	shl.b64 	%rd815, %rd814, 1;
	and.b64  	%rd816, %rd815, %rd813;
	and.b64  	%rd179, %rd816, %rd168;
	shl.b64 	%rd817, %rd170, 1;
	or.b64  	%rd818, %rd817, %rd810;
	and.b64  	%rd819, %rd169, %rd179;
	shl.b64 	%rd820, %rd819, 1;
	and.b64  	%rd821, %rd820, %rd818;
	and.b64  	%rd180, %rd821, %rd169;
	shl.b64 	%rd822, %rd171, 1;
	or.b64  	%rd823, %rd822, %rd810;
	and.b64  	%rd824, %rd170, %rd180;
	shl.b64 	%rd825, %rd824, 1;
	and.b64  	%rd826, %rd825, %rd823;
	and.b64  	%rd181, %rd826, %rd170;
	shl.b64 	%rd827, %rd172, 1;
	or.b64  	%rd828, %rd827, %rd810;
	and.b64  	%rd829, %rd171, %rd181;
	shl.b64 	%rd830, %rd829, 1;
	and.b64  	%rd831, %rd830, %rd828;
	and.b64  	%rd182, %rd831, %rd171;
	shl.b64 	%rd832, %rd173, 1;
	or.b64  	%rd833, %rd832, %rd810;
	and.b64  	%rd834, %rd172, %rd182;
	shl.b64 	%rd835, %rd834, 1;
	and.b64  	%rd836, %rd835, %rd833;
	and.b64  	%rd183, %rd836, %rd172;
	shl.b64 	%rd837, %rd174, 1;
	or.b64  	%rd838, %rd837, %rd810;
	and.b64  	%rd839, %rd173, %rd183;
	shl.b64 	%rd840, %rd839, 1;
	and.b64  	%rd841, %rd840, %rd838;
	and.b64  	%rd184, %rd841, %rd173;
	shl.b64 	%rd842, %rd175, 1;
	or.b64  	%rd843, %rd842, %rd810;
	and.b64  	%rd844, %rd174, %rd184;
	shl.b64 	%rd845, %rd844, 1;
	and.b64  	%rd846, %rd845, %rd843;
	and.b64  	%rd185, %rd846, %rd174;
	shl.b64 	%rd847, %rd176, 1;
	or.b64  	%rd848, %rd847, %rd810;
	and.b64  	%rd849, %rd175, %rd185;
	shl.b64 	%rd850, %rd849, 1;
	and.b64  	%rd851, %rd850, %rd848;
	and.b64  	%rd186, %rd851, %rd175;
	shl.b64 	%rd852, %rd177, 1;
	or.b64  	%rd853, %rd852, %rd810;
	and.b64  	%rd854, %rd176, %rd186;
	shl.b64 	%rd855, %rd854, 1;
	and.b64  	%rd856, %rd855, %rd853;
	and.b64  	%rd187, %rd856, %rd176;
	and.b64  	%rd857, %rd104, %rd187;
	setp.ne.s64 	%p27, %rd857, 0;
	@%p27 bra 	$L__BB19_40;
	ld.volatile.global.u32 	%r140, [match_count];
	setp.ge.u32 	%p28, %r140, %r25;
	@%p28 bra 	$L__BB19_40;
	add.s32 	%r141, %r244, %r5;
	shl.b32 	%r142, %r141, 4;
	or.b32  	%r36, %r142, 5;
	setp.gt.u32 	%p29, %r36, %r26;
	@%p29 bra 	$L__BB19_40;
	atom.global.add.u32 	%r143, [match_count], 1;
	mul.wide.u32 	%rd858, %r143, 4;
	add.s64 	%rd859, %rd105, %rd858;
	st.global.u32 	[%rd859], %r36;
$L__BB19_40:
	shr.u32 	%r144, %r30, 9;
	cvt.u64.u32 	%rd860, %r144;
	and.b64  	%rd861, %rd860, 24;
	mov.u64 	%rd862, mask_array_64;
	add.s64 	%rd863, %rd862, %rd861;
	ld.const.u64 	%rd864, [%rd863];
	shl.b64 	%rd865, %rd178, 1;
	or.b64  	%rd188, %rd865, %rd864;
	shl.b64 	%rd866, %rd179, 1;
	or.b64  	%rd867, %rd866, %rd864;
	and.b64  	%rd868, %rd178, %rd188;
	shl.b64 	%rd869, %rd868, 1;
	and.b64  	%rd870, %rd869, %rd867;
	and.b64  	%rd189, %rd870, %rd178;
	shl.b64 	%rd871, %rd180, 1;
	or.b64  	%rd872, %rd871, %rd864;
	and.b64  	%rd873, %rd179, %rd189;
	shl.b64 	%rd874, %rd873, 1;
	and.b64  	%rd875, %rd874, %rd872;
	and.b64  	%rd190, %rd875, %rd179;
	shl.b64 	%rd876, %rd181, 1;
	or.b64  	%rd877, %rd876, %rd864;
	and.b64  	%rd878, %rd180, %rd190;
	shl.b64 	%rd879, %rd878, 1;
	and.b64  	%rd880, %rd879, %rd877;
	and.b64  	%rd191, %rd880, %rd180;
	shl.b64 	%rd881, %rd182, 1;
	or.b64  	%rd882, %rd881, %rd864;
	and.b64  	%rd883, %rd181, %rd191;
	shl.b64 	%rd884, %rd883, 1;
	and.b64  	%rd885, %rd884, %rd882;
	and.b64  	%rd192, %rd885, %rd181;
	shl.b64 	%rd886, %rd183, 1;
	or.b64  	%rd887, %rd886, %rd864;
	and.b64  	%rd888, %rd182, %rd192;
	shl.b64 	%rd889, %rd888, 1;
	and.b64  	%rd890, %rd889, %rd887;
	and.b64  	%rd193, %rd890, %rd182;
	shl.b64 	%rd891, %rd184, 1;
	or.b64  	%rd892, %rd891, %rd864;
	and.b64  	%rd893, %rd183, %rd193;
	shl.b64 	%rd894, %rd893, 1;
	and.b64  	%rd895, %rd894, %rd892;
	and.b64  	%rd194, %rd895, %rd183;
	shl.b64 	%rd896, %rd185, 1;
	or.b64  	%rd897, %rd896, %rd864;
	and.b64  	%rd898, %rd184, %rd194;
	shl.b64 	%rd899, %rd898, 1;
	and.b64  	%rd900, %rd899, %rd897;
	and.b64  	%rd195, %rd900, %rd184;
	shl.b64 	%rd901, %rd186, 1;
	or.b64  	%rd902, %rd901, %rd864;
	and.b64  	%rd903, %rd185, %rd195;
	shl.b64 	%rd904, %rd903, 1;
	and.b64  	%rd905, %rd904, %rd902;
	and.b64  	%rd196, %rd905, %rd185;
	shl.b64 	%rd906, %rd187, 1;
	or.b64  	%rd907, %rd906, %rd864;
	and.b64  	%rd908, %rd186, %rd196;
	shl.b64 	%rd909, %rd908, 1;
	and.b64  	%rd910, %rd909, %rd907;
	and.b64  	%rd197, %rd910, %rd186;
	and.b64  	%rd911, %rd104, %rd197;
	setp.ne.s64 	%p30, %rd911, 0;
	@%p30 bra 	$L__BB19_44;
	ld.volatile.global.u32 	%r145, [match_count];
	setp.ge.u32 	%p31, %r145, %r25;
	@%p31 bra 	$L__BB19_44;
	add.s32 	%r146, %r244, %r5;
	shl.b32 	%r147, %r146, 4;
	or.b32  	%r37, %r147, 6;
	setp.gt.u32 	%p32, %r37, %r26;
	@%p32 bra 	$L__BB19_44;
	atom.global.add.u32 	%r148, [match_count], 1;
	mul.wide.u32 	%rd912, %r148, 4;
	add.s64 	%rd913, %rd105, %rd912;
	st.global.u32 	[%rd913], %r37;
$L__BB19_44:
	shr.u32 	%r149, %r30, 11;
	cvt.u64.u32 	%rd914, %r149;
	and.b64  	%rd915, %rd914, 24;
	mov.u64 	%rd916, mask_array_64;
	add.s64 	%rd917, %rd916, %rd915;
	ld.const.u64 	%rd918, [%rd917];
	shl.b64 	%rd919, %rd188, 1;
	or.b64  	%rd198, %rd919, %rd918;
	shl.b64 	%rd920, %rd189, 1;
	or.b64  	%rd921, %rd920, %rd918;
	and.b64  	%rd922, %rd188, %rd198;
	shl.b64 	%rd923, %rd922, 1;
	and.b64  	%rd924, %rd923, %rd921;
	and.b64  	%rd199, %rd924, %rd188;
	shl.b64 	%rd925, %rd190, 1;
	or.b64  	%rd926, %rd925, %rd918;
	and.b64  	%rd927, %rd189, %rd199;
	shl.b64 	%rd928, %rd927, 1;
	and.b64  	%rd929, %rd928, %rd926;
	and.b64  	%rd200, %rd929, %rd189;
	shl.b64 	%rd930, %rd191, 1;
	or.b64  	%rd931, %rd930, %rd918;
	and.b64  	%rd932, %rd190, %rd200;
	shl.b64 	%rd933, %rd932, 1;
	and.b64  	%rd934, %rd933, %rd931;
	and.b64  	%rd201, %rd934, %rd190;
	shl.b64 	%rd935, %rd192, 1;
	or.b64  	%rd936, %rd935, %rd918;
	and.b64  	%rd937, %rd191, %rd201;
	shl.b64 	%rd938, %rd937, 1;
	and.b64  	%rd939, %rd938, %rd936;
	and.b64  	%rd202, %rd939, %rd191;
	shl.b64 	%rd940, %rd193, 1;
	or.b64  	%rd941, %rd940, %rd918;
	and.b64  	%rd942, %rd192, %rd202;
	shl.b64 	%rd943, %rd942, 1;
	and.b64  	%rd944, %rd943, %rd941;
	and.b64  	%rd203, %rd944, %rd192;
	shl.b64 	%rd945, %rd194, 1;
	or.b64  	%rd946, %rd945, %rd918;
	and.b64  	%rd947, %rd193, %rd203;
	shl.b64 	%rd948, %rd947, 1;
	and.b64  	%rd949, %rd948, %rd946;
	and.b64  	%rd204, %rd949, %rd193;
	shl.b64 	%rd950, %rd195, 1;
	or.b64  	%rd951, %rd950, %rd918;
	and.b64  	%rd952, %rd194, %rd204;
	shl.b64 	%rd953, %rd952, 1;
	and.b64  	%rd954, %rd953, %rd951;
	and.b64  	%rd205, %rd954, %rd194;
	shl.b64 	%rd955, %rd196, 1;
	or.b64  	%rd956, %rd955, %rd918;
	and.b64  	%rd957, %rd195, %rd205;
	shl.b64 	%rd958, %rd957, 1;
	and.b64  	%rd959, %rd958, %rd956;
	and.b64  	%rd206, %rd959, %rd195;
	shl.b64 	%rd960, %rd197, 1;
	or.b64  	%rd961, %rd960, %rd918;
	and.b64  	%rd962, %rd196, %rd206;
	shl.b64 	%rd963, %rd962, 1;
	and.b64  	%rd964, %rd963, %rd961;
	and.b64  	%rd207, %rd964, %rd196;
	and.b64  	%rd965, %rd104, %rd207;
	setp.ne.s64 	%p33, %rd965, 0;
	@%p33 bra 	$L__BB19_48;
	ld.volatile.global.u32 	%r150, [match_count];
	setp.ge.u32 	%p34, %r150, %r25;
	@%p34 bra 	$L__BB19_48;
	add.s32 	%r151, %r244, %r5;
	shl.b32 	%r152, %r151, 4;
	or.b32  	%r38, %r152, 7;
	setp.gt.u32 	%p35, %r38, %r26;
	@%p35 bra 	$L__BB19_48;
	atom.global.add.u32 	%r153, [match_count], 1;
	mul.wide.u32 	%rd966, %r153, 4;
	add.s64 	%rd967, %rd105, %rd966;
	st.global.u32 	[%rd967], %r38;
$L__BB19_48:
	shr.u32 	%r154, %r30, 13;
	cvt.u64.u32 	%rd968, %r154;
	and.b64  	%rd969, %rd968, 24;
	mov.u64 	%rd970, mask_array_64;
	add.s64 	%rd971, %rd970, %rd969;
	ld.const.u64 	%rd972, [%rd971];
	shl.b64 	%rd973, %rd198, 1;
	or.b64  	%rd208, %rd973, %rd972;
	shl.b64 	%rd974, %rd199, 1;
	or.b64  	%rd975, %rd974, %rd972;
	and.b64  	%rd976, %rd198, %rd208;
	shl.b64 	%rd977, %rd976, 1;
	and.b64  	%rd978, %rd977, %rd975;
	and.b64  	%rd209, %rd978, %rd198;
	shl.b64 	%rd979, %rd200, 1;
	or.b64  	%rd980, %rd979, %rd972;
	and.b64  	%rd981, %rd199, %rd209;
	shl.b64 	%rd982, %rd981, 1;
	and.b64  	%rd983, %rd982, %rd980;
	and.b64  	%rd210, %rd983, %rd199;
	shl.b64 	%rd984, %rd201, 1;
	or.b64  	%rd985, %rd984, %rd972;
	and.b64  	%rd986, %rd200, %rd210;
	shl.b64 	%rd987, %rd986, 1;
	and.b64  	%rd988, %rd987, %rd985;
	and.b64  	%rd211, %rd988, %rd200;
	shl.b64 	%rd989, %rd202, 1;
	or.b64  	%rd990, %rd989, %rd972;
	and.b64  	%rd991, %rd201, %rd211;
	shl.b64 	%rd992, %rd991, 1;
	and.b64  	%rd993, %rd992, %rd990;
	and.b64  	%rd212, %rd993, %rd201;
	shl.b64 	%rd994, %rd203, 1;
	or.b64  	%rd995, %rd994, %rd972;
	and.b64  	%rd996, %rd202, %rd212;
	shl.b64 	%rd997, %rd996, 1;
	and.b64  	%rd998, %rd997, %rd995;
	and.b64  	%rd213, %rd998, %rd202;
	shl.b64 	%rd999, %rd204, 1;
	or.b64  	%rd1000, %rd999, %rd972;
	and.b64  	%rd1001, %rd203, %rd213;
	shl.b64 	%rd1002, %rd1001, 1;
	and.b64  	%rd1003, %rd1002, %rd1000;
	and.b64  	%rd214, %rd1003, %rd203;
	shl.b64 	%rd1004, %rd205, 1;
	or.b64  	%rd1005, %rd1004, %rd972;
	and.b64  	%rd1006, %rd204, %rd214;
	shl.b64 	%rd1007, %rd1006, 1;
	and.b64  	%rd1008, %rd1007, %rd1005;
	and.b64  	%rd215, %rd1008, %rd204;
	shl.b64 	%rd1009, %rd206, 1;
	or.b64  	%rd1010, %rd1009, %rd972;
	and.b64  	%rd1011, %rd205, %rd215;
	shl.b64 	%rd1012, %rd1011, 1;
	and.b64  	%rd1013, %rd1012, %rd1010;
	and.b64  	%rd216, %rd1013, %rd205;
	shl.b64 	%rd1014, %rd207, 1;
	or.b64  	%rd1015, %rd1014, %rd972;
	and.b64  	%rd1016, %rd206, %rd216;
	shl.b64 	%rd1017, %rd1016, 1;
	and.b64  	%rd1018, %rd1017, %rd1015;
	and.b64  	%rd217, %rd1018, %rd206;
	and.b64  	%rd1019, %rd104, %rd217;
	setp.ne.s64 	%p36, %rd1019, 0;
	@%p36 bra 	$L__BB19_52;
	ld.volatile.global.u32 	%r155, [match_count];
	setp.ge.u32 	%p37, %r155, %r25;
	@%p37 bra 	$L__BB19_52;
	add.s32 	%r156, %r244, %r5;
	shl.b32 	%r157, %r156, 4;
	or.b32  	%r39, %r157, 8;
	setp.gt.u32 	%p38, %r39, %r26;
	@%p38 bra 	$L__BB19_52;
	atom.global.add.u32 	%r158, [match_count], 1;
	mul.wide.u32 	%rd1020, %r158, 4;
	add.s64 	%rd1021, %rd105, %rd1020;
	st.global.u32 	[%rd1021], %r39;
$L__BB19_52:
	shr.u32 	%r159, %r30, 15;
	cvt.u64.u32 	%rd1022, %r159;
	and.b64  	%rd1023, %rd1022, 24;
	mov.u64 	%rd1024, mask_array_64;
	add.s64 	%rd1025, %rd1024, %rd1023;
	ld.const.u64 	%rd1026, [%rd1025];
	shl.b64 	%rd1027, %rd208, 1;
	or.b64  	%rd218, %rd1027, %rd1026;
	shl.b64 	%rd1028, %rd209, 1;
	or.b64  	%rd1029, %rd1028, %rd1026;
	and.b64  	%rd1030, %rd208, %rd218;
	shl.b64 	%rd1031, %rd1030, 1;
	and.b64  	%rd1032, %rd1031, %rd1029;
	and.b64  	%rd219, %rd1032, %rd208;
	shl.b64 	%rd1033, %rd210, 1;
	or.b64  	%rd1034, %rd1033, %rd1026;
	and.b64  	%rd1035, %rd209, %rd219;
	shl.b64 	%rd1036, %rd1035, 1;
	and.b64  	%rd1037, %rd1036, %rd1034;
	and.b64  	%rd220, %rd1037, %rd209;
	shl.b64 	%rd1038, %rd211, 1;
	or.b64  	%rd1039, %rd1038, %rd1026;
	and.b64  	%rd1040, %rd210, %rd220;
	shl.b64 	%rd1041, %rd1040, 1;
	and.b64  	%rd1042, %rd1041, %rd1039;
	and.b64  	%rd221, %rd1042, %rd210;
	shl.b64 	%rd1043, %rd212, 1;
	or.b64  	%rd1044, %rd1043, %rd1026;
	and.b64  	%rd1045, %rd211, %rd221;
	shl.b64 	%rd1046, %rd1045, 1;
	and.b64  	%rd1047, %rd1046, %rd1044;
	and.b64  	%rd222, %rd1047, %rd211;
	shl.b64 	%rd1048, %rd213, 1;
	or.b64  	%rd1049, %rd1048, %rd1026;
	and.b64  	%rd1050, %rd212, %rd222;
	shl.b64 	%rd1051, %rd1050, 1;
	and.b64  	%rd1052, %rd1051, %rd1049;
	and.b64  	%rd223, %rd1052, %rd212;
	shl.b64 	%rd1053, %rd214, 1;
	or.b64  	%rd1054, %rd1053, %rd1026;
	and.b64  	%rd1055, %rd213, %rd223;
	shl.b64 	%rd1056, %rd1055, 1;
	and.b64  	%rd1057, %rd1056, %rd1054;
	and.b64  	%rd224, %rd1057, %rd213;
	shl.b64 	%rd1058, %rd215, 1;
	or.b64  	%rd1059, %rd1058, %rd1026;
	and.b64  	%rd1060, %rd214, %rd224;
	shl.b64 	%rd1061, %rd1060, 1;
	and.b64  	%rd1062, %rd1061, %rd1059;
	and.b64  	%rd225, %rd1062, %rd214;
	shl.b64 	%rd1063, %rd216, 1;
	or.b64  	%rd1064, %rd1063, %rd1026;
	and.b64  	%rd1065, %rd215, %rd225;
	shl.b64 	%rd1066, %rd1065, 1;
	and.b64  	%rd1067, %rd1066, %rd1064;
	and.b64  	%rd226, %rd1067, %rd215;
	shl.b64 	%rd1068, %rd217, 1;
	or.b64  	%rd1069, %rd1068, %rd1026;
	and.b64  	%rd1070, %rd216, %rd226;
	shl.b64 	%rd1071, %rd1070, 1;
	and.b64  	%rd1072, %rd1071, %rd1069;
	and.b64  	%rd227, %rd1072, %rd216;
	and.b64  	%rd1073, %rd104, %rd227;
	setp.ne.s64 	%p39, %rd1073, 0;
	@%p39 bra 	$L__BB19_56;
	ld.volatile.global.u32 	%r160, [match_count];
	setp.ge.u32 	%p40, %r160, %r25;
	@%p40 bra 	$L__BB19_56;
	add.s32 	%r161, %r244, %r5;
	shl.b32 	%r162, %r161, 4;
	or.b32  	%r40, %r162, 9;
	setp.gt.u32 	%p41, %r40, %r26;
	@%p41 bra 	$L__BB19_56;
	atom.global.add.u32 	%r163, [match_count], 1;
	mul.wide.u32 	%rd1074, %r163, 4;
	add.s64 	%rd1075, %rd105, %rd1074;
	st.global.u32 	[%rd1075], %r40;
$L__BB19_56:
	shr.u32 	%r164, %r30, 17;
	cvt.u64.u32 	%rd1076, %r164;
	and.b64  	%rd1077, %rd1076, 24;
	mov.u64 	%rd1078, mask_array_64;
	add.s64 	%rd1079, %rd1078, %rd1077;
	ld.const.u64 	%rd1080, [%rd1079];
	shl.b64 	%rd1081, %rd218, 1;
	or.b64  	%rd228, %rd1081, %rd1080;
	shl.b64 	%rd1082, %rd219, 1;
	or.b64  	%rd1083, %rd1082, %rd1080;
	and.b64  	%rd1084, %rd218, %rd228;
	shl.b64 	%rd1085, %rd1084, 1;
	and.b64  	%rd1086, %rd1085, %rd1083;
	and.b64  	%rd229, %rd1086, %rd218;
	shl.b64 	%rd1087, %rd220, 1;
	or.b64  	%rd1088, %rd1087, %rd1080;
	and.b64  	%rd1089, %rd219, %rd229;
	shl.b64 	%rd1090, %rd1089, 1;
	and.b64  	%rd1091, %rd1090, %rd1088;
	and.b64  	%rd230, %rd1091, %rd219;
	shl.b64 	%rd1092, %rd221, 1;
	or.b64  	%rd1093, %rd1092, %rd1080;
	and.b64  	%rd1094, %rd220, %rd230;
	shl.b64 	%rd1095, %rd1094, 1;
	and.b64  	%rd1096, %rd1095, %rd1093;
	and.b64  	%rd231, %rd1096, %rd220;
	shl.b64 	%rd1097, %rd222, 1;
	or.b64  	%rd1098, %rd1097, %rd1080;
	and.b64  	%rd1099, %rd221, %rd231;
	shl.b64 	%rd1100, %rd1099, 1;
	and.b64  	%rd1101, %rd1100, %rd1098;
	and.b64  	%rd232, %rd1101, %rd221;
	shl.b64 	%rd1102, %rd223, 1;
	or.b64  	%rd1103, %rd1102, %rd1080;
	and.b64  	%rd1104, %rd222, %rd232;
	shl.b64 	%rd1105, %rd1104, 1;
	and.b64  	%rd1106, %rd1105, %rd1103;
	and.b64  	%rd233, %rd1106, %rd222;
	shl.b64 	%rd1107, %rd224, 1;
	or.b64  	%rd1108, %rd1107, %rd1080;
	and.b64  	%rd1109, %rd223, %rd233;
	shl.b64 	%rd1110, %rd1109, 1;
	and.b64  	%rd1111, %rd1110, %rd1108;
	and.b64  	%rd234, %rd1111, %rd223;
	shl.b64 	%rd1112, %rd225, 1;
	or.b64  	%rd1113, %rd1112, %rd1080;
	and.b64  	%rd1114, %rd224, %rd234;
	shl.b64 	%rd1115, %rd1114, 1;
	and.b64  	%rd1116, %rd1115, %rd1113;
	and.b64  	%rd235, %rd1116, %rd224;
	shl.b64 	%rd1117, %rd226, 1;
	or.b64  	%rd1118, %rd1117, %rd1080;
	and.b64  	%rd1119, %rd225, %rd235;
	shl.b64 	%rd1120, %rd1119, 1;
	and.b64  	%rd1121, %rd1120, %rd1118;
	and.b64  	%rd236, %rd1121, %rd225;
	shl.b64 	%rd1122, %rd227, 1;
	or.b64  	%rd1123, %rd1122, %rd1080;
	and.b64  	%rd1124, %rd226, %rd236;
	shl.b64 	%rd1125, %rd1124, 1;
	and.b64  	%rd1126, %rd1125, %rd1123;
	and.b64  	%rd237, %rd1126, %rd226;
	and.b64  	%rd1127, %rd104, %rd237;
	setp.ne.s64 	%p42, %rd1127, 0;
	@%p42 bra 	$L__BB19_60;
	ld.volatile.global.u32 	%r165, [match_count];
	setp.ge.u32 	%p43, %r165, %r25;
	@%p43 bra 	$L__BB19_60;
	add.s32 	%r166, %r244, %r5;
	shl.b32 	%r167, %r166, 4;
	or.b32  	%r41, %r167, 10;
	setp.gt.u32 	%p44, %r41, %r26;
	@%p44 bra 	$L__BB19_60;
	atom.global.add.u32 	%r168, [match_count], 1;
	mul.wide.u32 	%rd1128, %r168, 4;
	add.s64 	%rd1129, %rd105, %rd1128;
	st.global.u32 	[%rd1129], %r41;
$L__BB19_60:
	shr.u32 	%r169, %r30, 19;
	cvt.u64.u32 	%rd1130, %r169;
	and.b64  	%rd1131, %rd1130, 24;
	mov.u64 	%rd1132, mask_array_64;
	add.s64 	%rd1133, %rd1132, %rd1131;
	ld.const.u64 	%rd1134, [%rd1133];
	shl.b64 	%rd1135, %rd228, 1;
	or.b64  	%rd238, %rd1135, %rd1134;
	shl.b64 	%rd1136, %rd229, 1;
	or.b64  	%rd1137, %rd1136, %rd1134;
	and.b64  	%rd1138, %rd228, %rd238;
	shl.b64 	%rd1139, %rd1138, 1;
	and.b64  	%rd1140, %rd1139, %rd1137;
	and.b64  	%rd239, %rd1140, %rd228;
	shl.b64 	%rd1141, %rd230, 1;
	or.b64  	%rd1142, %rd1141, %rd1134;
	and.b64  	%rd1143, %rd229, %rd239;
	shl.b64 	%rd1144, %rd1143, 1;
	and.b64  	%rd1145, %rd1144, %rd1142;
	and.b64  	%rd240, %rd1145, %rd229;
	shl.b64 	%rd1146, %rd231, 1;
	or.b64  	%rd1147, %rd1146, %rd1134;
	and.b64  	%rd1148, %rd230, %rd240;
	shl.b64 	%rd1149, %rd1148, 1;
	and.b64  	%rd1150, %rd1149, %rd1147;
	and.b64  	%rd241, %rd1150, %rd230;
	shl.b64 	%rd1151, %rd232, 1;
	or.b64  	%rd1152, %rd1151, %rd1134;
	and.b64  	%rd1153, %rd231, %rd241;
	shl.b64 	%rd1154, %rd1153, 1;
	and.b64  	%rd1155, %rd1154, %rd1152;
	and.b64  	%rd242, %rd1155, %rd231;
	shl.b64 	%rd1156, %rd233, 1;
	or.b64  	%rd1157, %rd1156, %rd1134;
	and.b64  	%rd1158, %rd232, %rd242;
	shl.b64 	%rd1159, %rd1158, 1;
	and.b64  	%rd1160, %rd1159, %rd1157;
	and.b64  	%rd243, %rd1160, %rd232;
	shl.b64 	%rd1161, %rd234, 1;
	or.b64  	%rd1162, %rd1161, %rd1134;
	and.b64  	%rd1163, %rd233, %rd243;
	shl.b64 	%rd1164, %rd1163, 1;
	and.b64  	%rd1165, %rd1164, %rd1162;
	and.b64  	%rd244, %rd1165, %rd233;
	shl.b64 	%rd1166, %rd235, 1;
	or.b64  	%rd1167, %rd1166, %rd1134;
	and.b64  	%rd1168, %rd234, %rd244;
	shl.b64 	%rd1169, %rd1168, 1;
	and.b64  	%rd1170, %rd1169, %rd1167;
	and.b64  	%rd245, %rd1170, %rd234;
	shl.b64 	%rd1171, %rd236, 1;
	or.b64  	%rd1172, %rd1171, %rd1134;
	and.b64  	%rd1173, %rd235, %rd245;
	shl.b64 	%rd1174, %rd1173, 1;
	and.b64  	%rd1175, %rd1174, %rd1172;
	and.b64  	%rd246, %rd1175, %rd235;
	shl.b64 	%rd1176, %rd237, 1;
	or.b64  	%rd1177, %rd1176, %rd1134;
	and.b64  	%rd1178, %rd236, %rd246;
	shl.b64 	%rd1179, %rd1178, 1;
	and.b64  	%rd1180, %rd1179, %rd1177;
	and.b64  	%rd247, %rd1180, %rd236;
	and.b64  	%rd1181, %rd104, %rd247;
	setp.ne.s64 	%p45, %rd1181, 0;
	@%p45 bra 	$L__BB19_64;
	ld.volatile.global.u32 	%r170, [match_count];
	setp.ge.u32 	%p46, %r170, %r25;
	@%p46 bra 	$L__BB19_64;
	add.s32 	%r171, %r244, %r5;
	shl.b32 	%r172, %r171, 4;
	or.b32  	%r42, %r172, 11;
	setp.gt.u32 	%p47, %r42, %r26;
	@%p47 bra 	$L__BB19_64;
	atom.global.add.u32 	%r173, [match_count], 1;
	mul.wide.u32 	%rd1182, %r173, 4;
	add.s64 	%rd1183, %rd105, %rd1182;
	st.global.u32 	[%rd1183], %r42;
$L__BB19_64:
	shr.u32 	%r174, %r30, 21;
	cvt.u64.u32 	%rd1184, %r174;
	and.b64  	%rd1185, %rd1184, 24;
	mov.u64 	%rd1186, mask_array_64;
	add.s64 	%rd1187, %rd1186, %rd1185;
	ld.const.u64 	%rd1188, [%rd1187];
	shl.b64 	%rd1189, %rd238, 1;
	or.b64  	%rd248, %rd1189, %rd1188;
	shl.b64 	%rd1190, %rd239, 1;
	or.b64  	%rd1191, %rd1190, %rd1188;
	and.b64  	%rd1192, %rd238, %rd248;
	shl.b64 	%rd1193, %rd1192, 1;
	and.b64  	%rd1194, %rd1193, %rd1191;
	and.b64  	%rd249, %rd1194, %rd238;
	shl.b64 	%rd1195, %rd240, 1;
	or.b64  	%rd1196, %rd1195, %rd1188;
	and.b64  	%rd1197, %rd239, %rd249;
	shl.b64 	%rd1198, %rd1197, 1;
	and.b64  	%rd1199, %rd1198, %rd1196;
	and.b64  	%rd250, %rd1199, %rd239;
	shl.b64 	%rd1200, %rd241, 1;
	or.b64  	%rd1201, %rd1200, %rd1188;
	and.b64  	%rd1202, %rd240, %rd250;
	shl.b64 	%rd1203, %rd1202, 1;
	and.b64  	%rd1204, %rd1203, %rd1201;
	and.b64  	%rd251, %rd1204, %rd240;
	shl.b64 	%rd1205, %rd242, 1;
	or.b64  	%rd1206, %rd1205, %rd1188;
	and.b64  	%rd1207, %rd241, %rd251;
	shl.b64 	%rd1208, %rd1207, 1;
	and.b64  	%rd1209, %rd1208, %rd1206;
	and.b64  	%rd252, %rd1209, %rd241;
	shl.b64 	%rd1210, %rd243, 1;
	or.b64  	%rd1211, %rd1210, %rd1188;
	and.b64  	%rd1212, %rd242, %rd252;
	shl.b64 	%rd1213, %rd1212, 1;
	and.b64  	%rd1214, %rd1213, %rd1211;
	and.b64  	%rd253, %rd1214, %rd242;
	shl.b64 	%rd1215, %rd244, 1;
	or.b64  	%rd1216, %rd1215, %rd1188;
	and.b64  	%rd1217, %rd243, %rd253;
	shl.b64 	%rd1218, %rd1217, 1;
	and.b64  	%rd1219, %rd1218, %rd1216;
	and.b64  	%rd254, %rd1219, %rd243;
	shl.b64 	%rd1220, %rd245, 1;
	or.b64  	%rd1221, %rd1220, %rd1188;
	and.b64  	%rd1222, %rd244, %rd254;
	shl.b64 	%rd1223, %rd1222, 1;
	and.b64  	%rd1224, %rd1223, %rd1221;
	and.b64  	%rd255, %rd1224, %rd244;
	shl.b64 	%rd1225, %rd246, 1;
	or.b64  	%rd1226, %rd1225, %rd1188;
	and.b64  	%rd1227, %rd245, %rd255;
	shl.b64 	%rd1228, %rd1227, 1;
	and.b64  	%rd1229, %rd1228, %rd1226;
	and.b64  	%rd256, %rd1229, %rd245;
	shl.b64 	%rd1230, %rd247, 1;
	or.b64  	%rd1231, %rd1230, %rd1188;
	and.b64  	%rd1232, %rd246, %rd256;
	shl.b64 	%rd1233, %rd1232, 1;
	and.b64  	%rd1234, %rd1233, %rd1231;
	and.b64  	%rd257, %rd1234, %rd246;
	and.b64  	%rd1235, %rd104, %rd257;
	setp.ne.s64 	%p48, %rd1235, 0;
	@%p48 bra 	$L__BB19_68;
	ld.volatile.global.u32 	%r175, [match_count];
	setp.ge.u32 	%p49, %r175, %r25;
	@%p49 bra 	$L__BB19_68;
	add.s32 	%r176, %r244, %r5;
	shl.b32 	%r177, %r176, 4;
	or.b32  	%r43, %r177, 12;
	setp.gt.u32 	%p50, %r43, %r26;
	@%p50 bra 	$L__BB19_68;
	atom.global.add.u32 	%r178, [match_count], 1;
	mul.wide.u32 	%rd1236, %r178, 4;
	add.s64 	%rd1237, %rd105, %rd1236;
	st.global.u32 	[%rd1237], %r43;
$L__BB19_68:
	shr.u32 	%r179, %r30, 23;
	cvt.u64.u32 	%rd1238, %r179;
	and.b64  	%rd1239, %rd1238, 24;
	mov.u64 	%rd1240, mask_array_64;
	add.s64 	%rd1241, %rd1240, %rd1239;
	ld.const.u64 	%rd1242, [%rd1241];
	shl.b64 	%rd1243, %rd248, 1;
	or.b64  	%rd258, %rd1243, %rd1242;
	shl.b64 	%rd1244, %rd249, 1;
	or.b64  	%rd1245, %rd1244, %rd1242;
	and.b64  	%rd1246, %rd248, %rd258;
	shl.b64 	%rd1247, %rd1246, 1;
	and.b64  	%rd1248, %rd1247, %rd1245;
	and.b64  	%rd259, %rd1248, %rd248;
	shl.b64 	%rd1249, %rd250, 1;
	or.b64  	%rd1250, %rd1249, %rd1242;
	and.b64  	%rd1251, %rd249, %rd259;
	shl.b64 	%rd1252, %rd1251, 1;
	and.b64  	%rd1253, %rd1252, %rd1250;
	and.b64  	%rd260, %rd1253, %rd249;
	shl.b64 	%rd1254, %rd251, 1;
	or.b64  	%rd1255, %rd1254, %rd1242;
	and.b64  	%rd1256, %rd250, %rd260;
	shl.b64 	%rd1257, %rd1256, 1;
	and.b64  	%rd1258, %rd1257, %rd1255;
	and.b64  	%rd261, %rd1258, %rd250;
	shl.b64 	%rd1259, %rd252, 1;
	or.b64  	%rd1260, %rd1259, %rd1242;
	and.b64  	%rd1261, %rd251, %rd261;
	shl.b64 	%rd1262, %rd1261, 1;
	and.b64  	%rd1263, %rd1262, %rd1260;
	and.b64  	%rd262, %rd1263, %rd251;
	shl.b64 	%rd1264, %rd253, 1;
	or.b64  	%rd1265, %rd1264, %rd1242;
	and.b64  	%rd1266, %rd252, %rd262;
	shl.b64 	%rd1267, %rd1266, 1;
	and.b64  	%rd1268, %rd1267, %rd1265;
	and.b64  	%rd263, %rd1268, %rd252;
	shl.b64 	%rd1269, %rd254, 1;
	or.b64  	%rd1270, %rd1269, %rd1242;
	and.b64  	%rd1271, %rd253, %rd263;
	shl.b64 	%rd1272, %rd1271, 1;
	and.b64  	%rd1273, %rd1272, %rd1270;
	and.b64  	%rd264, %rd1273, %rd253;
	shl.b64 	%rd1274, %rd255, 1;
	or.b64  	%rd1275, %rd1274, %rd1242;
	and.b64  	%rd1276, %rd254, %rd264;
	shl.b64 	%rd1277, %rd1276, 1;
	and.b64  	%rd1278, %rd1277, %rd1275;
	and.b64  	%rd265, %rd1278, %rd254;
	shl.b64 	%rd1279, %rd256, 1;
	or.b64  	%rd1280, %rd1279, %rd1242;
	and.b64  	%rd1281, %rd255, %rd265;
	shl.b64 	%rd1282, %rd1281, 1;
	and.b64  	%rd1283, %rd1282, %rd1280;
	and.b64  	%rd266, %rd1283, %rd255;
	shl.b64 	%rd1284, %rd257, 1;
	or.b64  	%rd1285, %rd1284, %rd1242;
	and.b64  	%rd1286, %rd256, %rd266;
	shl.b64 	%rd1287, %rd1286, 1;
	and.b64  	%rd1288, %rd1287, %rd1285;
	and.b64  	%rd267, %rd1288, %rd256;
	and.b64  	%rd1289, %rd104, %rd267;
	setp.ne.s64 	%p51, %rd1289, 0;
	@%p51 bra 	$L__BB19_72;
	ld.volatile.global.u32 	%r180, [match_count];
	setp.ge.u32 	%p52, %r180, %r25;
	@%p52 bra 	$L__BB19_72;
	add.s32 	%r181, %r244, %r5;
	shl.b32 	%r182, %r181, 4;
	or.b32  	%r44, %r182, 13;
	setp.gt.u32 	%p53, %r44, %r26;
	@%p53 bra 	$L__BB19_72;
	atom.global.add.u32 	%r183, [match_count], 1;
	mul.wide.u32 	%rd1290, %r183, 4;
	add.s64 	%rd1291, %rd105, %rd1290;
	st.global.u32 	[%rd1291], %r44;
$L__BB19_72:
	shr.u32 	%r184, %r30, 25;
	cvt.u64.u32 	%rd1292, %r184;
	and.b64  	%rd1293, %rd1292, 24;
	mov.u64 	%rd1294, mask_array_64;
	add.s64 	%rd1295, %rd1294, %rd1293;
	ld.const.u64 	%rd1296, [%rd1295];
	shl.b64 	%rd1297, %rd258, 1;
	or.b64  	%rd268, %rd1297, %rd1296;
	shl.b64 	%rd1298, %rd259, 1;
	or.b64  	%rd1299, %rd1298, %rd1296;
	and.b64  	%rd1300, %rd258, %rd268;
	shl.b64 	%rd1301, %rd1300, 1;
	and.b64  	%rd1302, %rd1301, %rd1299;
	and.b64  	%rd269, %rd1302, %rd258;
	shl.b64 	%rd1303, %rd260, 1;
	or.b64  	%rd1304, %rd1303, %rd1296;
	and.b64  	%rd1305, %rd259, %rd269;
	shl.b64 	%rd1306, %rd1305, 1;
	and.b64  	%rd1307, %rd1306, %rd1304;
	and.b64  	%rd270, %rd1307, %rd259;
	shl.b64 	%rd1308, %rd261, 1;
	or.b64  	%rd1309, %rd1308, %rd1296;
	and.b64  	%rd1310, %rd260, %rd270;
	shl.b64 	%rd1311, %rd1310, 1;
	and.b64  	%rd1312, %rd1311, %rd1309;
	and.b64  	%rd271, %rd1312, %rd260;
	shl.b64 	%rd1313, %rd262, 1;
	or.b64  	%rd1314, %rd1313, %rd1296;
	and.b64  	%rd1315, %rd261, %rd271;
	shl.b64 	%rd1316, %rd1315, 1;
	and.b64  	%rd1317, %rd1316, %rd1314;
	and.b64  	%rd272, %rd1317, %rd261;
	shl.b64 	%rd1318, %rd263, 1;
	or.b64  	%rd1319, %rd1318, %rd1296;
	and.b64  	%rd1320, %rd262, %rd272;
	shl.b64 	%rd1321, %rd1320, 1;
	and.b64  	%rd1322, %rd1321, %rd1319;
	and.b64  	%rd273, %rd1322, %rd262;
	shl.b64 	%rd1323, %rd264, 1;
	or.b64  	%rd1324, %rd1323, %rd1296;
	and.b64  	%rd1325, %rd263, %rd273;
	shl.b64 	%rd1326, %rd1325, 1;
	and.b64  	%rd1327, %rd1326, %rd1324;
	and.b64  	%rd274, %rd1327, %rd263;
	shl.b64 	%rd1328, %rd265, 1;
	or.b64  	%rd1329, %rd1328, %rd1296;
	and.b64  	%rd1330, %rd264, %rd274;
	shl.b64 	%rd1331, %rd1330, 1;
	and.b64  	%rd1332, %rd1331, %rd1329;
	and.b64  	%rd275, %rd1332, %rd264;
	shl.b64 	%rd1333, %rd266, 1;
	or.b64  	%rd1334, %rd1333, %rd1296;
	and.b64  	%rd1335, %rd265, %rd275;
	shl.b64 	%rd1336, %rd1335, 1;
	and.b64  	%rd1337, %rd1336, %rd1334;
	and.b64  	%rd276, %rd1337, %rd265;
	shl.b64 	%rd1338, %rd267, 1;
	or.b64  	%rd1339, %rd1338, %rd1296;
	and.b64  	%rd1340, %rd266, %rd276;
	shl.b64 	%rd1341, %rd1340, 1;
	and.b64  	%rd1342, %rd1341, %rd1339;
	and.b64  	%rd277, %rd1342, %rd266;
	and.b64  	%rd1343, %rd104, %rd277;
	setp.ne.s64 	%p54, %rd1343, 0;
	@%p54 bra 	$L__BB19_76;
	ld.volatile.global.u32 	%r185, [match_count];
	setp.ge.u32 	%p55, %r185, %r25;
	@%p55 bra 	$L__BB19_76;
	add.s32 	%r186, %r244, %r5;
	shl.b32 	%r187, %r186, 4;
	or.b32  	%r45, %r187, 14;
	setp.gt.u32 	%p56, %r45, %r26;
	@%p56 bra 	$L__BB19_76;
	atom.global.add.u32 	%r188, [match_count], 1;
	mul.wide.u32 	%rd1344, %r188, 4;
	add.s64 	%rd1345, %rd105, %rd1344;
	st.global.u32 	[%rd1345], %r45;
$L__BB19_76:
	shr.u32 	%r189, %r30, 30;
	mul.wide.u32 	%rd1346, %r189, 8;
	mov.u64 	%rd1347, mask_array_64;
	add.s64 	%rd1348, %rd1347, %rd1346;
	ld.const.u64 	%rd1349, [%rd1348];
	shl.b64 	%rd1350, %rd268, 1;
	or.b64  	%rd1552, %rd1350, %rd1349;
	shl.b64 	%rd1351, %rd269, 1;
	or.b64  	%rd1352, %rd1351, %rd1349;
	and.b64  	%rd1353, %rd268, %rd1552;
	shl.b64 	%rd1354, %rd1353, 1;
	and.b64  	%rd1355, %rd1354, %rd1352;
	and.b64  	%rd1551, %rd1355, %rd268;
	shl.b64 	%rd1356, %rd270, 1;
	or.b64  	%rd1357, %rd1356, %rd1349;
	and.b64  	%rd1358, %rd269, %rd1551;
	shl.b64 	%rd1359, %rd1358, 1;
	and.b64  	%rd1360, %rd1359, %rd1357;
	and.b64  	%rd1550, %rd1360, %rd269;
	shl.b64 	%rd1361, %rd271, 1;
	or.b64  	%rd1362, %rd1361, %rd1349;
	and.b64  	%rd1363, %rd270, %rd1550;
	shl.b64 	%rd1364, %rd1363, 1;
	and.b64  	%rd1365, %rd1364, %rd1362;
	and.b64  	%rd1549, %rd1365, %rd270;
	shl.b64 	%rd1366, %rd272, 1;
	or.b64  	%rd1367, %rd1366, %rd1349;
	and.b64  	%rd1368, %rd271, %rd1549;
	shl.b64 	%rd1369, %rd1368, 1;
	and.b64  	%rd1370, %rd1369, %rd1367;
	and.b64  	%rd1548, %rd1370, %rd271;
	shl.b64 	%rd1371, %rd273, 1;
	or.b64  	%rd1372, %rd1371, %rd1349;
	and.b64  	%rd1373, %rd272, %rd1548;
	shl.b64 	%rd1374, %rd1373, 1;
	and.b64  	%rd1375, %rd1374, %rd1372;
	and.b64  	%rd1547, %rd1375, %rd272;
	shl.b64 	%rd1376, %rd274, 1;
	or.b64  	%rd1377, %rd1376, %rd1349;
	and.b64  	%rd1378, %rd273, %rd1547;
	shl.b64 	%rd1379, %rd1378, 1;
	and.b64  	%rd1380, %rd1379, %rd1377;
	and.b64  	%rd1546, %rd1380, %rd273;
	shl.b64 	%rd1381, %rd275, 1;
	or.b64  	%rd1382, %rd1381, %rd1349;
	and.b64  	%rd1383, %rd274, %rd1546;
	shl.b64 	%rd1384, %rd1383, 1;
	and.b64  	%rd1385, %rd1384, %rd1382;
	and.b64  	%rd1545, %rd1385, %rd274;
	shl.b64 	%rd1386, %rd276, 1;
	or.b64  	%rd1387, %rd1386, %rd1349;
	and.b64  	%rd1388, %rd275, %rd1545;
	shl.b64 	%rd1389, %rd1388, 1;
	and.b64  	%rd1390, %rd1389, %rd1387;
	and.b64  	%rd1544, %rd1390, %rd275;
	shl.b64 	%rd1391, %rd277, 1;
	or.b64  	%rd1392, %rd1391, %rd1349;
	and.b64  	%rd1393, %rd276, %rd1544;
	shl.b64 	%rd1394, %rd1393, 1;
	and.b64  	%rd1395, %rd1394, %rd1392;
	and.b64  	%rd1523, %rd1395, %rd276;
	and.b64  	%rd1396, %rd104, %rd1523;
	setp.ne.s64 	%p57, %rd1396, 0;
	@%p57 bra 	$L__BB19_80;
	ld.volatile.global.u32 	%r190, [match_count];
	setp.ge.u32 	%p58, %r190, %r25;
	@%p58 bra 	$L__BB19_80;
	add.s32 	%r191, %r244, %r5;
	shl.b32 	%r192, %r191, 4;
	or.b32  	%r46, %r192, 15;
	setp.gt.u32 	%p59, %r46, %r26;
	@%p59 bra 	$L__BB19_80;
	atom.global.add.u32 	%r193, [match_count], 1;
	mul.wide.u32 	%rd1397, %r193, 4;
	add.s64 	%rd1398, %rd105, %rd1397;
	st.global.u32 	[%rd1398], %r46;
$L__BB19_80:
	add.s32 	%r244, %r244, 1;
	setp.eq.s32 	%p60, %r244, 256;
	@%p60 bra 	$L__BB19_81;
	bra.uni 	$L__BB19_16;
$L__BB19_81:
	setp.eq.s32 	%p61, %r6, 1;
	mov.b32 	%r250, 0;
	@%p61 bra 	$L__BB19_93;
	mov.u32 	%r196, %ntid.x;
	add.s32 	%r27, %r196, -1;
	ld.const.u64 	%rd116, [test_bit_64];
	ld.const.u32 	%r28, [character_count];
	ld.const.u64 	%rd1399, [match];
	cvta.to.global.u64 	%rd117, %rd1399;
	mov.b32 	%r245, 0;
	ld.const.u32 	%r216, [overlapping_scodon_count];
	add.s32 	%r250, %r216, -1;
$L__BB19_83:
	setp.ne.s32 	%p62, %r3, %r27;
	@%p62 bra 	$L__BB19_85;
	shl.b32 	%r202, %r245, 7;
	add.s32 	%r203, %r2, %r202;
	add.s32 	%r204, %r203, 32768;
	mul.wide.u32 	%rd1400, %r204, 4;
	add.s64 	%rd1401, %rd43, %rd1400;
	ld.global.u32 	%r246, [%rd1401];
	bra.uni 	$L__BB19_86;
$L__BB19_85:
	shl.b32 	%r197, %r3, 2;
	mov.u32 	%r198, scodon_header;
	add.s32 	%r199, %r198, %r197;
	shl.b32 	%r200, %r245, 9;
	add.s32 	%r201, %r199, %r200;
	ld.shared.u32 	%r246, [%r201+4];
$L__BB19_86:
	shl.b32 	%r207, %r245, 4;
	shl.b32 	%r208, %r1, 19;
	shl.b32 	%r209, %r3, 12;
	add.s32 	%r210, %r208, %r209;
	add.s32 	%r248, %r210, %r207;
	mov.b32 	%r249, 4096;
	mov.b32 	%r247, 0;
$L__BB19_87:
	mov.u64 	%rd307, %rd1552;
	mov.u64 	%rd306, %rd1551;
	mov.u64 	%rd305, %rd1550;
	mov.u64 	%rd304, %rd1549;
	mov.u64 	%rd303, %rd1548;
	mov.u64 	%rd302, %rd1547;
	mov.u64 	%rd301, %rd1546;
	mov.u64 	%rd300, %rd1545;
	mov.u64 	%rd299, %rd1544;
	shr.u32 	%r211, %r246, %r247;
	shl.b32 	%r212, %r211, 3;
	cvt.u64.u32 	%rd1402, %r212;
	and.b64  	%rd1403, %rd1402, 24;
	mov.u64 	%rd1404, mask_array_64;
	add.s64 	%rd1405, %rd1404, %rd1403;
	ld.const.u64 	%rd1406, [%rd1405];
	shl.b64 	%rd1407, %rd307, 1;
	or.b64  	%rd1552, %rd1407, %rd1406;
	shl.b64 	%rd1408, %rd306, 1;
	or.b64  	%rd1409, %rd1408, %rd1406;
	and.b64  	%rd1410, %rd307, %rd1552;
	shl.b64 	%rd1411, %rd1410, 1;
	and.b64  	%rd1412, %rd1411, %rd1409;
	and.b64  	%rd1551, %rd1412, %rd307;
	shl.b64 	%rd1413, %rd305, 1;
	or.b64  	%rd1414, %rd1413, %rd1406;
	and.b64  	%rd1415, %rd306, %rd1551;
	shl.b64 	%rd1416, %rd1415, 1;
	and.b64  	%rd1417, %rd1416, %rd1414;
	and.b64  	%rd1550, %rd1417, %rd306;
	shl.b64 	%rd1418, %rd304, 1;
	or.b64  	%rd1419, %rd1418, %rd1406;
	and.b64  	%rd1420, %rd305, %rd1550;
	shl.b64 	%rd1421, %rd1420, 1;
	and.b64  	%rd1422, %rd1421, %rd1419;
	and.b64  	%rd1549, %rd1422, %rd305;
	shl.b64 	%rd1423, %rd303, 1;
	or.b64  	%rd1424, %rd1423, %rd1406;
	and.b64  	%rd1425, %rd304, %rd1549;
	shl.b64 	%rd1426, %rd1425, 1;
	and.b64  	%rd1427, %rd1426, %rd1424;
	and.b64  	%rd1548, %rd1427, %rd304;
	shl.b64 	%rd1428, %rd302, 1;
	or.b64  	%rd1429, %rd1428, %rd1406;
	and.b64  	%rd1430, %rd303, %rd1548;
	shl.b64 	%rd1431, %rd1430, 1;
	and.b64  	%rd1432, %rd1431, %rd1429;
	and.b64  	%rd1547, %rd1432, %rd303;
	shl.b64 	%rd1433, %rd301, 1;
	or.b64  	%rd1434, %rd1433, %rd1406;
	and.b64  	%rd1435, %rd302, %rd1547;
	shl.b64 	%rd1436, %rd1435, 1;
	and.b64  	%rd1437, %rd1436, %rd1434;
	and.b64  	%rd1546, %rd1437, %rd302;
	shl.b64 	%rd1438, %rd300, 1;
	or.b64  	%rd1439, %rd1438, %rd1406;
	and.b64  	%rd1440, %rd301, %rd1546;
	shl.b64 	%rd1441, %rd1440, 1;
	and.b64  	%rd1442, %rd1441, %rd1439;
	and.b64  	%rd1545, %rd1442, %rd301;
	shl.b64 	%rd1443, %rd299, 1;
	or.b64  	%rd1444, %rd1443, %rd1406;
	and.b64  	%rd1445, %rd300, %rd1545;
	shl.b64 	%rd1446, %rd1445, 1;
	and.b64  	%rd1447, %rd1446, %rd1444;
	and.b64  	%rd1544, %rd1447, %rd300;
	shl.b64 	%rd1448, %rd1523, 1;
	or.b64  	%rd1449, %rd1448, %rd1406;
	and.b64  	%rd1450, %rd299, %rd1544;
	shl.b64 	%rd1451, %rd1450, 1;
	and.b64  	%rd1452, %rd1451, %rd1449;
	and.b64  	%rd1523, %rd1452, %rd299;
	and.b64  	%rd1453, %rd116, %rd1523;
	setp.ne.s64 	%p63, %rd1453, 0;
	@%p63 bra 	$L__BB19_91;
	ld.volatile.global.u32 	%r213, [match_count];
	ld.const.u32 	%r214, [max_match_count];
	setp.ge.u32 	%p64, %r213, %r214;
	@%p64 bra 	$L__BB19_91;
	add.s32 	%r56, %r248, 4096;
	setp.gt.u32 	%p65, %r56, %r28;
	@%p65 bra 	$L__BB19_91;
	atom.global.add.u32 	%r215, [match_count], 1;
	mul.wide.u32 	%rd1454, %r215, 4;
	add.s64 	%rd1455, %rd117, %rd1454;
	st.global.u32 	[%rd1455], %r56;
$L__BB19_91:
	add.s32 	%r249, %r249, 1;
	add.s32 	%r248, %r248, 1;
	add.s32 	%r247, %r247, 2;
	setp.ne.s32 	%p66, %r249, 4112;
	@%p66 bra 	$L__BB19_87;
	add.s32 	%r245, %r245, 1;
	setp.ne.s32 	%p67, %r245, %r250;
	@%p67 bra 	$L__BB19_83;
$L__BB19_93:
	mov.u32 	%r217, %ntid.x;
	add.s32 	%r218, %r217, -1;
	setp.ne.s32 	%p68, %r3, %r218;
	@%p68 bra 	$L__BB19_95;
	shl.b32 	%r224, %r250, 7;
	add.s32 	%r225, %r2, %r224;
	add.s32 	%r226, %r225, 32768;
	mul.wide.u32 	%rd1456, %r226, 4;
	add.s64 	%rd1457, %rd43, %rd1456;
	ld.global.u32 	%r251, [%rd1457];
	bra.uni 	$L__BB19_96;
$L__BB19_95:
	shl.b32 	%r219, %r250, 9;
	mov.u32 	%r220, scodon_header;
	add.s32 	%r221, %r220, %r219;
	shl.b32 	%r222, %r3, 2;
	add.s32 	%r223, %r221, %r222;
	ld.shared.u32 	%r251, [%r223+4];
$L__BB19_96:
	setp.eq.s32 	%p69, %r15, %r16;
	@%p69 bra 	$L__BB19_103;
	ld.const.u64 	%rd328, [test_bit_64];
	ld.const.u32 	%r66, [max_match_count];
	ld.const.u32 	%r67, [character_count];
	ld.const.u64 	%rd1458, [match];
	cvta.to.global.u64 	%rd329, %rd1458;
	sub.s32 	%r228, %r15, %r16;
	max.u32 	%r229, %r228, 1;
	neg.s32 	%r254, %r229;
	shl.b32 	%r230, %r1, 19;
	shl.b32 	%r231, %r3, 12;
	add.s32 	%r232, %r230, %r231;
	shl.b32 	%r233, %r250, 4;
	add.s32 	%r253, %r232, %r233;
	mov.b32 	%r252, 0;
	mov.u64 	%rd1461, mask_array_64;
$L__BB19_98:
	mov.u64 	%rd339, %rd1552;
	mov.u64 	%rd338, %rd1551;
	mov.u64 	%rd337, %rd1550;
	mov.u64 	%rd336, %rd1549;
	mov.u64 	%rd335, %rd1548;
	mov.u64 	%rd334, %rd1547;
	mov.u64 	%rd333, %rd1546;
	mov.u64 	%rd332, %rd1545;
	mov.u64 	%rd331, %rd1544;
	shr.u32 	%r234, %r251, %r252;
	shl.b32 	%r235, %r234, 3;
	cvt.u64.u32 	%rd1459, %r235;
	and.b64  	%rd1460, %rd1459, 24;
	add.s64 	%rd1462, %rd1461, %rd1460;
	ld.const.u64 	%rd1463, [%rd1462];
	shl.b64 	%rd1464, %rd339, 1;
	or.b64  	%rd1552, %rd1464, %rd1463;
	shl.b64 	%rd1465, %rd338, 1;
	or.b64  	%rd1466, %rd1465, %rd1463;
	and.b64  	%rd1467, %rd339, %rd1552;
	shl.b64 	%rd1468, %rd1467, 1;
	and.b64  	%rd1469, %rd1468, %rd1466;
	and.b64  	%rd1551, %rd1469, %rd339;
	shl.b64 	%rd1470, %rd337, 1;
	or.b64  	%rd1471, %rd1470, %rd1463;
	and.b64  	%rd1472, %rd338, %rd1551;
	shl.b64 	%rd1473, %rd1472, 1;
	and.b64  	%rd1474, %rd1473, %rd1471;
	and.b64  	%rd1550, %rd1474, %rd338;
	shl.b64 	%rd1475, %rd336, 1;
	or.b64  	%rd1476, %rd1475, %rd1463;
	and.b64  	%rd1477, %rd337, %rd1550;
	shl.b64 	%rd1478, %rd1477, 1;
	and.b64  	%rd1479, %rd1478, %rd1476;
	and.b64  	%rd1549, %rd1479, %rd337;
	shl.b64 	%rd1480, %rd335, 1;
	or.b64  	%rd1481, %rd1480, %rd1463;
	and.b64  	%rd1482, %rd336, %rd1549;
	shl.b64 	%rd1483, %rd1482, 1;
	and.b64  	%rd1484, %rd1483, %rd1481;
	and.b64  	%rd1548, %rd1484, %rd336;
	shl.b64 	%rd1485, %rd334, 1;
	or.b64  	%rd1486, %rd1485, %rd1463;
	and.b64  	%rd1487, %rd335, %rd1548;
	shl.b64 	%rd1488, %rd1487, 1;
	and.b64  	%rd1489, %rd1488, %rd1486;
	and.b64  	%rd1547, %rd1489, %rd335;
	shl.b64 	%rd1490, %rd333, 1;
	or.b64  	%rd1491, %rd1490, %rd1463;
	and.b64  	%rd1492, %rd334, %rd1547;
	shl.b64 	%rd1493, %rd1492, 1;
	and.b64  	%rd1494, %rd1493, %rd1491;
	and.b64  	%rd1546, %rd1494, %rd334;
	shl.b64 	%rd1495, %rd332, 1;
	or.b64  	%rd1496, %rd1495, %rd1463;
	and.b64  	%rd1497, %rd333, %rd1546;
	shl.b64 	%rd1498, %rd1497, 1;
	and.b64  	%rd1499, %rd1498, %rd1496;
	and.b64  	%rd1545, %rd1499, %rd333;
	shl.b64 	%rd1500, %rd331, 1;
	or.b64  	%rd1501, %rd1500, %rd1463;
	and.b64  	%rd1502, %rd332, %rd1545;
	shl.b64 	%rd1503, %rd1502, 1;
	and.b64  	%rd1504, %rd1503, %rd1501;
	and.b64  	%rd1544, %rd1504, %rd332;
	shl.b64 	%rd1505, %rd1523, 1;
	or.b64  	%rd1506, %rd1505, %rd1463;
	and.b64  	%rd1507, %rd331, %rd1544;
	shl.b64 	%rd1508, %rd1507, 1;
	and.b64  	%rd1509, %rd1508, %rd1506;
	and.b64  	%rd1523, %rd1509, %rd331;
	and.b64  	%rd1510, %rd328, %rd1523;
	setp.ne.s64 	%p70, %rd1510, 0;
	@%p70 bra 	$L__BB19_102;
	ld.volatile.global.u32 	%r236, [match_count];
	setp.ge.u32 	%p71, %r236, %r66;
	@%p71 bra 	$L__BB19_102;
	add.s32 	%r73, %r253, 4096;
	setp.gt.u32 	%p72, %r73, %r67;
	@%p72 bra 	$L__BB19_102;
	atom.global.add.u32 	%r237, [match_count], 1;
	mul.wide.u32 	%rd1511, %r237, 4;
	add.s64 	%rd1512, %rd329, %rd1511;
	st.global.u32 	[%rd1512], %r73;
$L__BB19_102:
	add.s32 	%r254, %r254, 1;
	setp.ne.s32 	%p73, %r254, 0;
	add.s32 	%r253, %r253, 1;
	add.s32 	%r252, %r252, 2;
	@%p73 bra 	$L__BB19_98;
$L__BB19_103:
	ret;

}


// ===== COMPILED SASS (sm_100) =====

	.target	sm_100

	.elftype	@"ET_EXEC"


//--------------------- .note.nv.tkinfo           --------------------------
	.section	.note.nv.tkinfo,"",@"SHT_NOTE"
	.sectionflags	@"SHF_NOTE_NV_TKINFO"
	.tkinfo
        /*0018*/ 	.word	0x00000002
        /*0030*/ 	.string	""
        /*0030*/ 	.string	"ptxas"
        /*0030*/ 	.string	"Cuda compilation tools, release 13.0, V13.0.88"
        /*0030*/ 	.string	"Build cuda_13.0.r13.0/compiler.36424714_0"
        /*0030*/ 	.string	"-arch sm_100 -m 64 "



//--------------------- .note.nv.cuinfo           --------------------------
	.section	.note.nv.cuinfo,"",@"SHT_NOTE"
	.sectionflags	@"SHF_NOTE_NV_CUINFO"
        /*0018*/ 	.short	0x0002
        /*001a*/ 	.short	0x0064
        /*001c*/ 	.short	0x0082
	.zero		2


//--------------------- .nv.info                  --------------------------
	.section	.nv.info,"",@"SHT_CUDA_INFO"
	.align	4


	//----- nvinfo : EIATTR_REGCOUNT
	.align		4
        /*0000*/ 	.byte	0x04, 0x2f
        /*0002*/ 	.short	(.L_12 - .L_11)
	.align		4
.L_11:
        /*0004*/ 	.word	index@(_Z13agrepKernel32ILj0EEvv)
        /*0008*/ 	.word	0x00000020


	//----- nvinfo : EIATTR_FRAME_SIZE
	.align		4
.L_12:
        /*000c*/ 	.byte	0x04, 0x11
        /*000e*/ 	.short	(.L_14 - .L_13)
	.align		4
.L_13:
        /*0010*/ 	.word	index@(_Z13agrepKernel32ILj0EEvv)
        /*0014*/ 	.word	0x00000000


	//----- nvinfo : EIATTR_REGCOUNT
	.align		4
.L_14:
        /*0018*/ 	.byte	0x04, 0x2f
        /*001a*/ 	.short	(.L_16 - .L_15)
	.align		4
.L_15:
        /*001c*/ 	.word	index@(_Z13agrepKernel32ILj1EEvv)
        /*0020*/ 	.word	0x00000020


	//----- nvinfo : EIATTR_FRAME_SIZE
	.align		4
.L_16:
        /*0024*/ 	.byte	0x04, 0x11
        /*0026*/ 	.short	(.L_18 - .L_17)
	.align		4
.L_17:
        /*0028*/ 	.word	index@(_Z13agrepKernel32ILj1EEvv)
        /*002c*/ 	.word	0x00000000


	//----- nvinfo : EIATTR_REGCOUNT
	.align		4
.L_18:
        /*0030*/ 	.byte	0x04, 0x2f
        /*0032*/ 	.short	(.L_20 - .L_19)
	.align		4
.L_19:
        /*0034*/ 	.word	index@(_Z13agrepKernel32ILj2EEvv)
        /*0038*/ 	.word	0x00000020


	//----- nvinfo : EIATTR_FRAME_SIZE
	.align		4
.L_20:
        /*003c*/ 	.byte	0x04, 0x11
        /*003e*/ 	.short	(.L_22 - .L_21)
	.align		4
.L_21:
        /*0040*/ 	.word	index@(_Z13agrepKernel32ILj2EEvv)
        /*0044*/ 	.word	0x00000000


	//----- nvinfo : EIATTR_REGCOUNT
	.align		4
.L_22:
        /*0048*/ 	.byte	0x04, 0x2f
        /*004a*/ 	.short	(.L_24 - .L_23)
	.align		4
.L_23:
        /*004c*/ 	.word	index@(_Z13agrepKernel32ILj3EEvv)
        /*0050*/ 	.word	0x0000001f


	//----- nvinfo : EIATTR_FRAME_SIZE
	.align		4
.L_24:
        /*0054*/ 	.byte	0x04, 0x11
        /*0056*/ 	.short	(.L_26 - .L_25)
	.align		4
.L_25:
        /*0058*/ 	.word	index@(_Z13agrepKernel32ILj3EEvv)
        /*005c*/ 	.word	0x00000000


	//----- nvinfo : EIATTR_REGCOUNT
	.align		4
.L_26:
        /*0060*/ 	.byte	0x04, 0x2f
        /*0062*/ 	.short	(.L_28 - .L_27)
	.align		4
.L_27:
        /*0064*/ 	.word	index@(_Z13agrepKernel32ILj4EEvv)
        /*0068*/ 	.word	0x0000001f


	//----- nvinfo : EIATTR_FRAME_SIZE
	.align		4
.L_28:
        /*006c*/ 	.byte	0x04, 0x11
        /*006e*/ 	.short	(.L_30 - .L_29)
	.align		4
.L_29:
        /*0070*/ 	.word	index@(_Z13agrepKernel32ILj4EEvv)
        /*0074*/ 	.word	0x00000000


	//----- nvinfo : EIATTR_REGCOUNT
	.align		4
.L_30:
        /*0078*/ 	.byte	0x04, 0x2f
        /*007a*/ 	.short	(.L_32 - .L_31)
	.align		4
.L_31:
        /*007c*/ 	.word	index@(_Z13agrepKernel32ILj5EEvv)
        /*0080*/ 	.word	0x0000001f


	//----- nvinfo : EIATTR_FRAME_SIZE
	.align		4
.L_32:
        /*0084*/ 	.byte	0x04, 0x11
        /*0086*/ 	.short	(.L_34 - .L_33)
	.align		4
.L_33:
        /*0088*/ 	.word	index@(_Z13agrepKernel32ILj5EEvv)
        /*008c*/ 	.word	0x00000000


	//----- nvinfo : EIATTR_REGCOUNT
	.align		4
.L_34:
        /*0090*/ 	.byte	0x04, 0x2f
        /*0092*/ 	.short	(.L_36 - .L_35)
	.align		4
.L_35:
        /*0094*/ 	.word	index@(_Z13agrepKernel32ILj6EEvv)
        /*0098*/ 	.word	0x0000001f


	//----- nvinfo : EIATTR_FRAME_SIZE
	.align		4
.L_36:
        /*009c*/ 	.byte	0x04, 0x11
        /*009e*/ 	.short	(.L_38 - .L_37)
	.align		4
.L_37:
        /*00a0*/ 	.word	index@(_Z13agrepKernel32ILj6EEvv)
        /*00a4*/ 	.word	0x00000000


	//----- nvinfo : EIATTR_REGCOUNT
	.align		4
.L_38:
        /*00a8*/ 	.byte	0x04, 0x2f
        /*00aa*/ 	.short	(.L_40 - .L_39)
	.align		4
.L_39:
        /*00ac*/ 	.word	index@(_Z13agrepKernel32ILj7EEvv)
        /*00b0*/ 	.word	0x0000001e


	//----- nvinfo : EIATTR_FRAME_SIZE
	.align		4
.L_40:
        /*00b4*/ 	.byte	0x04, 0x11
        /*00b6*/ 	.short	(.L_42 - .L_41)
	.align		4
.L_41:
        /*00b8*/ 	.word	index@(_Z13agrepKernel32ILj7EEvv)
        /*00bc*/ 	.word	0x00000000


	//----- nvinfo : EIATTR_REGCOUNT
	.align		4
.L_42:
        /*00c0*/ 	.byte	0x04, 0x2f
        /*00c2*/ 	.short	(.L_44 - .L_43)
	.align		4
.L_43:
        /*00c4*/ 	.word	index@(_Z13agrepKernel32ILj8EEvv)
        /*00c8*/ 	.word	0x00000020


	//----- nvinfo : EIATTR_FRAME_SIZE
	.align		4
.L_44:
        /*00cc*/ 	.byte	0x04, 0x11
        /*00ce*/ 	.short	(.L_46 - .L_45)
	.align		4
.L_45:
        /*00d0*/ 	.word	index@(_Z13agrepKernel32ILj8EEvv)
        /*00d4*/ 	.word	0x00000000


	//----- nvinfo : EIATTR_REGCOUNT
	.align		4
.L_46:
        /*00d8*/ 	.byte	0x04, 0x2f
        /*00da*/ 	.short	(.L_48 - .L_47)
	.align		4
.L_47:
        /*00dc*/ 	.word	index@(_Z13agrepKernel32ILj9EEvv)
        /*00e0*/ 	.word	0x00000020


	//----- nvinfo : EIATTR_FRAME_SIZE
	.align		4
.L_48:
        /*00e4*/ 	.byte	0x04, 0x11
        /*00e6*/ 	.short	(.L_50 - .L_49)
	.align		4
.L_49:
        /*00e8*/ 	.word	index@(_Z13agrepKernel32ILj9EEvv)
        /*00ec*/ 	.word	0x00000000


	//----- nvinfo : EIATTR_REGCOUNT
	.align		4
.L_50:
        /*00f0*/ 	.byte	0x04, 0x2f
        /*00f2*/ 	.short	(.L_52 - .L_51)
	.align		4
.L_51:
        /*00f4*/ 	.word	index@(_Z13agrepKernel64ILj0EEvv)
        /*00f8*/ 	.word	0x00000020


	//----- nvinfo : EIATTR_FRAME_SIZE
	.align		4
.L_52:
        /*00fc*/ 	.byte	0x04, 0x11
        /*00fe*/ 	.short	(.L_54 - .L_53)
	.align		4
.L_53:
        /*0100*/ 	.word	index@(_Z13agrepKernel64ILj0EEvv)
        /*0104*/ 	.word	0x00000000


	//----- nvinfo : EIATTR_REGCOUNT
	.align		4
.L_54:
        /*0108*/ 	.byte	0x04, 0x2f
        /*010a*/ 	.short	(.L_56 - .L_55)
	.align		4
.L_55:
        /*010c*/ 	.word	index@(_Z13agrepKernel64ILj1EEvv)
        /*0110*/ 	.word	0x00000020


	//----- nvinfo : EIATTR_FRAME_SIZE
	.align		4
.L_56:
        /*0114*/ 	.byte	0x04, 0x11
        /*0116*/ 	.short	(.L_58 - .L_57)
	.align		4
.L_57:
        /*0118*/ 	.word	index@(_Z13agrepKernel64ILj1EEvv)
        /*011c*/ 	.word	0x00000000


	//----- nvinfo : EIATTR_REGCOUNT
	.align		4
.L_58:
        /*0120*/ 	.byte	0x04, 0x2f
        /*0122*/ 	.short	(.L_60 - .L_59)
	.align		4
.L_59:
        /*0124*/ 	.word	index@(_Z13agrepKernel64ILj2EEvv)
        /*0128*/ 	.word	0x00000020


	//----- nvinfo : EIATTR_FRAME_SIZE
	.align		4
.L_60:
        /*012c*/ 	.byte	0x04, 0x11
        /*012e*/ 	.short	(.L_62 - .L_61)
	.align		4
.L_61:
        /*0130*/ 	.word	index@(_Z13agrepKernel64ILj2EEvv)
        /*0134*/ 	.word	0x00000000


	//----- nvinfo : EIATTR_REGCOUNT
	.align		4
.L_62:
        /*0138*/ 	.byte	0x04, 0x2f
        /*013a*/ 	.short	(.L_64 - .L_63)
	.align		4
.L_63:
        /*013c*/ 	.word	index@(_Z13agrepKernel64ILj3EEvv)
        /*0140*/ 	.word	0x00000020


	//----- nvinfo : EIATTR_FRAME_SIZE
	.align		4
.L_64:
        /*0144*/ 	.byte	0x04, 0x11
        /*0146*/ 	.short	(.L_66 - .L_65)
	.align		4
.L_65:
        /*0148*/ 	.word	index@(_Z13agrepKernel64ILj3EEvv)
        /*014c*/ 	.word	0x00000000


	//----- nvinfo : EIATTR_REGCOUNT
	.align		4
.L_66:
        /*0150*/ 	.byte	0x04, 0x2f
        /*0152*/ 	.short	(.L_68 - .L_67)
	.align		4
.L_67:
        /*0154*/ 	.word	index@(_Z13agrepKernel64ILj4EEvv)
        /*0158*/ 	.word	0x00000020


	//----- nvinfo : EIATTR_FRAME_SIZE
	.align		4
.L_68:
        /*015c*/ 	.byte	0x04, 0x11
        /*015e*/ 	.short	(.L_70 - .L_69)
	.align		4
.L_69:
        /*0160*/ 	.word	index@(_Z13agrepKernel64ILj4EEvv)
        /*0164*/ 	.word	0x00000000


	//----- nvinfo : EIATTR_REGCOUNT
	.align		4
.L_70:
        /*0168*/ 	.byte	0x04, 0x2f
        /*016a*/ 	.short	(.L_72 - .L_71)
	.align		4
.L_71:
        /*016c*/ 	.word	index@(_Z13agrepKernel64ILj5EEvv)
        /*0170*/ 	.word	0x00000024


	//----- nvinfo : EIATTR_FRAME_SIZE
	.align		4
.L_72:
        /*0174*/ 	.byte	0x04, 0x11
        /*0176*/ 	.short	(.L_74 - .L_73)
	.align		4
.L_73:
        /*0178*/ 	.word	index@(_Z13agrepKernel64ILj5EEvv)
        /*017c*/ 	.word	0x00000000


	//----- nvinfo : EIATTR_REGCOUNT
	.align		4
.L_74:
        /*0180*/ 	.byte	0x04, 0x2f
        /*0182*/ 	.short	(.L_76 - .L_75)
	.align		4
.L_75:
        /*0184*/ 	.word	index@(_Z13agrepKernel64ILj6EEvv)
        /*0188*/ 	.word	0x00000026


	//----- nvinfo : EIATTR_FRAME_SIZE
	.align		4
.L_76:
        /*018c*/ 	.byte	0x04, 0x11
        /*018e*/ 	.short	(.L_78 - .L_77)
	.align		4
.L_77:
        /*0190*/ 	.word	index@(_Z13agrepKernel64ILj6EEvv)
        /*0194*/ 	.word	0x00000000


	//----- nvinfo : EIATTR_REGCOUNT
	.align		4
.L_78:
        /*0198*/ 	.byte	0x04, 0x2f
        /*019a*/ 	.short	(.L_80 - .L_79)
	.align		4
.L_79:
        /*019c*/ 	.word	index@(_Z13agrepKernel64ILj7EEvv)
        /*01a0*/ 	.word	0x00000028


	//----- nvinfo : EIATTR_FRAME_SIZE
	.align		4
.L_80:
        /*01a4*/ 	.byte	0x04, 0x11
        /*01a6*/ 	.short	(.L_82 - .L_81)
	.align		4
.L_81:
        /*01a8*/ 	.word	index@(_Z13agrepKernel64ILj7EEvv)
        /*01ac*/ 	.word	0x00000000


	//----- nvinfo : EIATTR_REGCOUNT
	.align		4
.L_82:
        /*01b0*/ 	.byte	0x04, 0x2f
        /*01b2*/ 	.short	(.L_84 - .L_83)
	.align		4
.L_83:
        /*01b4*/ 	.word	index@(_Z13agrepKernel64ILj8EEvv)
        /*01b8*/ 	.word	0x0000002e


	//----- nvinfo : EIATTR_FRAME_SIZE
	.align		4
.L_84:
        /*01bc*/ 	.byte	0x04, 0x11
        /*01be*/ 	.short	(.L_86 - .L_85)
	.align		4
.L_85:
        /*01c0*/ 	.word	index@(_Z13agrepKernel64ILj8EEvv)
        /*01c4*/ 	.word	0x00000000


	//----- nvinfo : EIATTR_REGCOUNT
	.align		4
.L_86:
        /*01c8*/ 	.byte	0x04, 0x2f
        /*01ca*/ 	.short	(.L_88 - .L_87)
	.align		4
.L_87:
        /*01cc*/ 	.word	index@(_Z13agrepKernel64ILj9EEvv)
        /*01d0*/ 	.word	0x00000034


	//----- nvinfo : EIATTR_FRAME_SIZE
	.align		4
.L_88:
        /*01d4*/ 	.byte	0x04, 0x11
        /*01d6*/ 	.short	(.L_90 - .L_89)
	.align		4
.L_89:
        /*01d8*/ 	.word	index@(_Z13agrepKernel64ILj9EEvv)
        /*01dc*/ 	.word	0x00000000


	//----- nvinfo : EIATTR_MIN_STACK_SIZE
	.align		4
.L_90:
        /*01e0*/ 	.byte	0x04, 0x12
        /*01e2*/ 	.short	(.L_92 - .L_91)
	.align		4
.L_91:
        /*01e4*/ 	.word	index@(_Z13agrepKernel64ILj9EEvv)
        /*01e8*/ 	.word	0x00000000


	//----- nvinfo : EIATTR_MIN_STACK_SIZE
	.align		4
.L_92:
        /*01ec*/ 	.byte	0x04, 0x12
        /*01ee*/ 	.short	(.L_94 - .L_93)
	.align		4
.L_93:
        /*01f0*/ 	.word	index@(_Z13agrepKernel64ILj8EEvv)
        /*01f4*/ 	.word	0x00000000


	//----- nvinfo : EIATTR_MIN_STACK_SIZE
	.align		4
.L_94:
        /*01f8*/ 	.byte	0x04, 0x12
        /*01fa*/ 	.short	(.L_96 - .L_95)
	.align		4
.L_95:
        /*01fc*/ 	.word	index@(_Z13agrepKernel64ILj7EEvv)
        /*0200*/ 	.word	0x00000000


	//----- nvinfo : EIATTR_MIN_STACK_SIZE
	.align		4
.L_96:
        /*0204*/ 	.byte	0x04, 0x12
        /*0206*/ 	.short	(.L_98 - .L_97)
	.align		4
.L_97:
        /*0208*/ 	.word	index@(_Z13agrepKernel64ILj6EEvv)
        /*020c*/ 	.word	0x00000000


	//----- nvinfo : EIATTR_MIN_STACK_SIZE
	.align		4
.L_98:
        /*0210*/ 	.byte	0x04, 0x12
        /*0212*/ 	.short	(.L_100 - .L_99)
	.align		4
.L_99:
        /*0214*/ 	.word	index@(_Z13agrepKernel64ILj5EEvv)
        /*0218*/ 	.word	0x00000000


	//----- nvinfo : EIATTR_MIN_STACK_SIZE
	.align		4
.L_100:
        /*021c*/ 	.byte	0x04, 0x12
        /*021e*/ 	.short	(.L_102 - .L_101)
	.align		4
.L_101:
        /*0220*/ 	.word	index@(_Z13agrepKernel64ILj4EEvv)
        /*0224*/ 	.word	0x00000000


	//----- nvinfo : EIATTR_MIN_STACK_SIZE
	.align		4
.L_102:
        /*0228*/ 	.byte	0x04, 0x12
        /*022a*/ 	.short	(.L_104 - .L_103)
	.align		4
.L_103:
        /*022c*/ 	.word	index@(_Z13agrepKernel64ILj3EEvv)
        /*0230*/ 	.word	0x00000000


	//----- nvinfo : EIATTR_MIN_STACK_SIZE
	.align		4
.L_104:
        /*0234*/ 	.byte	0x04, 0x12
        /*0236*/ 	.short	(.L_106 - .L_105)
	.align		4
.L_105:
        /*0238*/ 	.word	index@(_Z13agrepKernel64ILj2EEvv)
        /*023c*/ 	.word	0x00000000


	//----- nvinfo : EIATTR_MIN_STACK_SIZE
	.align		4
.L_106:
        /*0240*/ 	.byte	0x04, 0x12
        /*0242*/ 	.short	(.L_108 - .L_107)
	.align		4
.L_107:
        /*0244*/ 	.word	index@(_Z13agrepKernel64ILj1EEvv)
        /*0248*/ 	.word	0x00000000


	//----- nvinfo : EIATTR_MIN_STACK_SIZE
	.align		4
.L_108:
        /*024c*/ 	.byte	0x04, 0x12
        /*024e*/ 	.short	(.L_110 - .L_109)
	.align		4
.L_109:
        /*0250*/ 	.word	index@(_Z13agrepKernel64ILj0EEvv)
        /*0254*/ 	.word	0x00000000


	//----- nvinfo : EIATTR_MIN_STACK_SIZE
	.align		4
.L_110:
        /*0258*/ 	.byte	0x04, 0x12
        /*025a*/ 	.short	(.L_112 - .L_111)
	.align		4
.L_111:
        /*025c*/ 	.word	index@(_Z13agrepKernel32ILj9EEvv)
        /*0260*/ 	.word	0x00000000


	//----- nvinfo : EIATTR_MIN_STACK_SIZE
	.align		4
.L_112:
        /*0264*/ 	.byte	0x04, 0x12
        /*0266*/ 	.short	(.L_114 - .L_113)
	.align		4
.L_113:
        /*0268*/ 	.word	index@(_Z13agrepKernel32ILj8EEvv)
        /*026c*/ 	.word	0x00000000


	//----- nvinfo : EIATTR_MIN_STACK_SIZE
	.align		4
.L_114:
        /*0270*/ 	.byte	0x04, 0x12
        /*0272*/ 	.short	(.L_116 - .L_115)
	.align		4
.L_115:
        /*0274*/ 	.word	index@(_Z13agrepKernel32ILj7EEvv)
        /*0278*/ 	.word	0x00000000


	//----- nvinfo : EIATTR_MIN_STACK_SIZE
	.align		4
.L_116:
        /*027c*/ 	.byte	0x04, 0x12
        /*027e*/ 	.short	(.L_118 - .L_117)
	.align		4
.L_117:
        /*0280*/ 	.word	index@(_Z13agrepKernel32ILj6EEvv)
        /*0284*/ 	.word	0x00000000


	//----- nvinfo : EIATTR_MIN_STACK_SIZE
	.align		4
.L_118:
        /*0288*/ 	.byte	0x04, 0x12
        /*028a*/ 	.short	(.L_120 - .L_119)
	.align		4
.L_119:
        /*028c*/ 	.word	index@(_Z13agrepKernel32ILj5EEvv)
        /*0290*/ 	.word	0x00000000


	//----- nvinfo : EIATTR_MIN_STACK_SIZE
	.align		4
.L_120:
        /*0294*/ 	.byte	0x04, 0x12
        /*0296*/ 	.short	(.L_122 - .L_121)
	.align		4
.L_121:
        /*0298*/ 	.word	index@(_Z13agrepKernel32ILj4EEvv)
        /*029c*/ 	.word	0x00000000


	//----- nvinfo : EIATTR_MIN_STACK_SIZE
	.align		4
.L_122:
        /*02a0*/ 	.byte	0x04, 0x12
        /*02a2*/ 	.short	(.L_124 - .L_123)
	.align		4
.L_123:
        /*02a4*/ 	.word	index@(_Z13agrepKernel32ILj3EEvv)
        /*02a8*/ 	.word	0x00000000


	//----- nvinfo : EIATTR_MIN_STACK_SIZE
	.align		4
.L_124:
        /*02ac*/ 	.byte	0x04, 0x12
        /*02ae*/ 	.short	(.L_126 - .L_125)
	.align		4
.L_125:
        /*02b0*/ 	.word	index@(_Z13agrepKernel32ILj2EEvv)
        /*02b4*/ 	.word	0x00000000


	//----- nvinfo : EIATTR_MIN_STACK_SIZE
	.align		4
.L_126:
        /*02b8*/ 	.byte	0x04, 0x12
        /*02ba*/ 	.short	(.L_128 - .L_127)
	.align		4
.L_127:
        /*02bc*/ 	.word	index@(_Z13agrepKernel32ILj1EEvv)
        /*02c0*/ 	.word	0x00000000


	//----- nvinfo : EIATTR_MIN_STACK_SIZE
	.align		4
.L_128:
        /*02c4*/ 	.byte	0x04, 0x12
        /*02c6*/ 	.short	(.L_130 - .L_129)
	.align		4
.L_129:
        /*02c8*/ 	.word	index@(_Z13agrepKernel32ILj0EEvv)
        /*02cc*/ 	.word	0x00000000
.L_130:


//--------------------- .nv.compat                --------------------------
	.section	.nv.compat,"",@"SHT_CUDA_COMPAT_INFO"
	.align	4
        /*0000*/ 	.byte	0x02, 0x09, 0x00, 0x00, 0x02, 0x02, 0x01, 0x00, 0x02, 0x05, 0x05, 0x00, 0x03, 0x07, 0x01, 0x01
        /*0010*/ 	.byte	0x02, 0x03, 0x00, 0x00, 0x02, 0x06, 0x01, 0x00, 0x04, 0x0b, 0x08, 0x00, 0x09, 0x00, 0x00, 0x00
        /*0020*/ 	.byte	0x00, 0x00, 0x00, 0x00


//--------------------- .nv.info._Z13agrepKernel64ILj9EEvv --------------------------
	.section	.nv.info._Z13agrepKernel64ILj9EEvv,"",@"SHT_CUDA_INFO"
	.sectionflags	@""
	.align	4


	//----- nvinfo : EIATTR_CUDA_API_VERSION
	.align		4
        /*0000*/ 	.byte	0x04, 0x37
        /*0002*/ 	.short	(.L_132 - .L_131)
.L_131:
        /*0004*/ 	.word	0x00000082


	//----- nvinfo : EIATTR_SPARSE_MMA_MASK
	.align		4
.L_132:
        /*0008*/ 	.byte	0x03, 0x50
        /*000a*/ 	.short	0x0000


	//----- nvinfo : EIATTR_MAXREG_COUNT
	.align		4
        /*000c*/ 	.byte	0x03, 0x1b
        /*000e*/ 	.short	0x00ff


	//----- nvinfo : EIATTR_NUM_BARRIERS
	.align		4
        /*0010*/ 	.byte	0x02, 0x4c
        /*0012*/ 	.byte	0x01
	.zero		1


	//----- nvinfo : EIATTR_MERCURY_ISA_VERSION
	.align		4
        /*0014*/ 	.byte	0x03, 0x5f
        /*0016*/ 	.short	0x0101


	//----- nvinfo : EIATTR_INT_WARP_WIDE_INSTR_OFFSETS
	.align		4
        /*0018*/ 	.byte	0x04, 0x31
        /*001a*/ 	.short	(.L_134 - .L_133)


	//   ....[0]....
.L_133:
        /*001c*/ 	.word	0x00002fd0


	//   ....[1]....
        /*0020*/ 	.word	0x00003060


	//   ....[2]....
        /*0024*/ 	.word	0x000038d0


	//   ....[3]....
        /*0028*/ 	.word	0x00003960


	//   ....[4]....
        /*002c*/ 	.word	0x000040b0


	//   ....[5]....
        /*0030*/ 	.word	0x00004150


	//   ....[6]....
        /*0034*/ 	.word	0x000048a0


	//   ....[7]....
        /*0038*/ 	.word	0x00004930


	//   ....[8]....
        /*003c*/ 	.word	0x00005080


	//   ....[9]....
        /*0040*/ 	.word	0x00005110


	//   ....[10]....
        /*0044*/ 	.word	0x00005860


	//   ....[11]....
        /*0048*/ 	.word	0x000058f0


	//   ....[12]....
        /*004c*/ 	.word	0x00006040


	//   ....[13]....
        /*0050*/ 	.word	0x000060d0


	//   ....[14]....
        /*0054*/ 	.word	0x00006820


	//   ....[15]....
        /*0058*/ 	.word	0x000068b0


	//   ....[16]....
        /*005c*/ 	.word	0x00007000


	//   ....[17]....
        /*0060*/ 	.word	0x00007090


	//   ....[18]....
        /*0064*/ 	.word	0x000077e0


	//   ....[19]....
        /*0068*/ 	.word	0x00007870


	//   ....[20]....
        /*006c*/ 	.word	0x00007fc0


	//   ....[21]....
        /*0070*/ 	.word	0x00008050


	//   ....[22]....
        /*0074*/ 	.word	0x000087a0


	//   ....[23]....
        /*0078*/ 	.word	0x00008830


	//   ....[24]....
        /*007c*/ 	.word	0x00008f80


	//   ....[25]....
        /*0080*/ 	.word	0x00009010


	//   ....[26]....
        /*0084*/ 	.word	0x00009760


	//   ....[27]....
        /*0088*/ 	.word	0x000097f0


	//   ....[28]....
        /*008c*/ 	.word	0x00009f40


	//   ....[29]....
        /*0090*/ 	.word	0x00009fd0


	//   ....[30]....
        /*0094*/ 	.word	0x0000a720


	//   ....[31]....
        /*0098*/ 	.word	0x0000a7b0


	//   ....[32]....
        /*009c*/ 	.word	0x0000af10


	//   ....[33]....
        /*00a0*/ 	.word	0x0000afa0


	//   ....[34]....
        /*00a4*/ 	.word	0x0000b770


	//   ....[35]....
        /*00a8*/ 	.word	0x0000b800


	//   ....[36]....
        /*00ac*/ 	.word	0x0000bf30


	//   ....[37]....
        /*00b0*/ 	.word	0x0000bfd0


	//   ....[38]....
        /*00b4*/ 	.word	0x0000c700


	//   ....[39]....
        /*00b8*/ 	.word	0x0000c790


	//   ....[40]....
        /*00bc*/ 	.word	0x0000cec0


	//   ....[41]....
        /*00c0*/ 	.word	0x0000cf50


	//   ....[42]....
        /*00c4*/ 	.word	0x0000d680


	//   ....[43]....
        /*00c8*/ 	.word	0x0000d710


	//   ....[44]....
        /*00cc*/ 	.word	0x0000de40


	//   ....[45]....
        /*00d0*/ 	.word	0x0000ded0


	//   ....[46]....
        /*00d4*/ 	.word	0x0000e600


	//   ....[47]....
        /*00d8*/ 	.word	0x0000e690


	//   ....[48]....
        /*00dc*/ 	.word	0x0000edc0


	//   ....[49]....
        /*00e0*/ 	.word	0x0000ee50


	//   ....[50]....
        /*00e4*/ 	.word	0x0000f580


	//   ....[51]....
        /*00e8*/ 	.word	0x0000f610


	//   ....[52]....
        /*00ec*/ 	.word	0x0000fd40


	//   ....[53]....
        /*00f0*/ 	.word	0x0000fdd0


	//   ....[54]....
        /*00f4*/ 	.word	0x00010500


	//   ....[55]....
        /*00f8*/ 	.word	0x00010590


	//   ....[56]....
        /*00fc*/ 	.word	0x00010cc0


	//   ....[57]....
        /*0100*/ 	.word	0x00010d50


	//   ....[58]....
        /*0104*/ 	.word	0x00011480


	//   ....[59]....
        /*0108*/ 	.word	0x00011510


	//   ....[60]....
        /*010c*/ 	.word	0x00011c40


	//   ....[61]....
        /*0110*/ 	.word	0x00011cd0


	//   ....[62]....
        /*0114*/ 	.word	0x00012400


	//   ....[63]....
        /*0118*/ 	.word	0x00012490


	//   ....[64]....
        /*011c*/ 	.word	0x00012bd0


	//   ....[65]....
        /*0120*/ 	.word	0x00012c60


	//   ....[66]....
        /*0124*/ 	.word	0x000136d0


	//   ....[67]....
        /*0128*/ 	.word	0x00013760


	//   ....[68]....
        /*012c*/ 	.word	0x00014240


	//   ....[69]....
        /*0130*/ 	.word	0x000142d0


	//----- nvinfo : EIATTR_VRC_CTA_INIT_COUNT
	.align		4
.L_134:
        /*0134*/ 	.byte	0x02, 0x4a
	.zero		1
	.zero		1


	//----- nvinfo : EIATTR_EXIT_INSTR_OFFSETS
	.align		4
        /*0138*/ 	.byte	0x04, 0x1c
        /*013a*/ 	.short	(.L_136 - .L_135)


	//   ....[0]....
.L_135:
        /*013c*/ 	.word	0x00013980


	//   ....[1]....
        /*0140*/ 	.word	0x00014350


	//----- nvinfo : EIATTR_CRS_STACK_SIZE
	.align		4
.L_136:
        /*0144*/ 	.byte	0x04, 0x1e
        /*0146*/ 	.short	(.L_138 - .L_137)
.L_137:
        /*0148*/ 	.word	0x00000000


	//----- nvinfo : EIATTR_SW_WAR
	.align		4
.L_138:
        /*014c*/ 	.byte	0x04, 0x36
        /*014e*/ 	.short	(.L_140 - .L_139)
.L_139:
        /*0150*/ 	.word	0x00000008
.L_140:


//--------------------- .nv.info._Z13agrepKernel64ILj8EEvv --------------------------
	.section	.nv.info._Z13agrepKernel64ILj8EEvv,"",@"SHT_CUDA_INFO"
	.sectionflags	@""
	.align	4


	//----- nvinfo : EIATTR_CUDA_API_VERSION
	.align		4
        /*0000*/ 	.byte	0x04, 0x37
        /*0002*/ 	.short	(.L_142 - .L_141)
.L_141:
        /*0004*/ 	.word	0x00000082


	//----- nvinfo : EIATTR_SPARSE_MMA_MASK
	.align		4
.L_142:
        /*0008*/ 	.byte	0x03, 0x50
        /*000a*/ 	.short	0x0000


	//----- nvinfo : EIATTR_MAXREG_COUNT
	.align		4
        /*000c*/ 	.byte	0x03, 0x1b
        /*000e*/ 	.short	0x00ff


	//----- nvinfo : EIATTR_NUM_BARRIERS
	.align		4
        /*0010*/ 	.byte	0x02, 0x4c
        /*0012*/ 	.byte	0x01
	.zero		1


	//----- nvinfo : EIATTR_MERCURY_ISA_VERSION
	.align		4
        /*0014*/ 	.byte	0x03, 0x5f
        /*0016*/ 	.short	0x0101


	//----- nvinfo : EIATTR_INT_WARP_WIDE_INSTR_OFFSETS
	.align		4
        /*0018*/ 	.byte	0x04, 0x31
        /*001a*/ 	.short	(.L_144 - .L_143)


	//   ....[0]....
.L_143:
        /*001c*/ 	.word	0x00002a90


	//   ....[1]....
        /*0020*/ 	.word	0x00002b20


	//   ....[2]....
        /*0024*/ 	.word	0x00003330


	//   ....[3]....
        /*0028*/ 	.word	0x000033c0


	//   ....[4]....
        /*002c*/ 	.word	0x00003a70


	//   ....[5]....
        /*0030*/ 	.word	0x00003b10


	//   ....[6]....
        /*0034*/ 	.word	0x000041c0


	//   ....[7]....
        /*0038*/ 	.word	0x00004250


	//   ....[8]....
        /*003c*/ 	.word	0x00004900


	//   ....[9]....
        /*0040*/ 	.word	0x00004990


	//   ....[10]....
        /*0044*/ 	.word	0x00005040


	//   ....[11]....
        /*0048*/ 	.word	0x000050d0


	//   ....[12]....
        /*004c*/ 	.word	0x00005780


	//   ....[13]....
        /*0050*/ 	.word	0x00005810


	//   ....[14]....
        /*0054*/ 	.word	0x00005ec0


	//   ....[15]....
        /*0058*/ 	.word	0x00005f50


	//   ....[16]....
        /*005c*/ 	.word	0x00006600


	//   ....[17]....
        /*0060*/ 	.word	0x00006690


	//   ....[18]....
        /*0064*/ 	.word	0x00006d40


	//   ....[19]....
        /*0068*/ 	.word	0x00006dd0


	//   ....[20]....
        /*006c*/ 	.word	0x00007480


	//   ....[21]....
        /*0070*/ 	.word	0x00007510


	//   ....[22]....
        /*0074*/ 	.word	0x00007bc0


	//   ....[23]....
        /*0078*/ 	.word	0x00007c50


	//   ....[24]....
        /*007c*/ 	.word	0x00008300


	//   ....[25]....
        /*0080*/ 	.word	0x00008390


	//   ....[26]....
        /*0084*/ 	.word	0x00008a40


	//   ....[27]....
        /*0088*/ 	.word	0x00008ad0


	//   ....[28]....
        /*008c*/ 	.word	0x00009180


	//   ....[29]....
        /*0090*/ 	.word	0x00009210


	//   ....[30]....
        /*0094*/ 	.word	0x000098c0


	//   ....[31]....
        /*0098*/ 	.word	0x00009950


	//   ....[32]....
        /*009c*/ 	.word	0x0000a010


	//   ....[33]....
        /*00a0*/ 	.word	0x0000a0a0


	//   ....[34]....
        /*00a4*/ 	.word	0x0000a800


	//   ....[35]....
        /*00a8*/ 	.word	0x0000a890


	//   ....[36]....
        /*00ac*/ 	.word	0x0000af20


	//   ....[37]....
        /*00b0*/ 	.word	0x0000afc0


	//   ....[38]....
        /*00b4*/ 	.word	0x0000b650


	//   ....[39]....
        /*00b8*/ 	.word	0x0000b6e0


	//   ....[40]....
        /*00bc*/ 	.word	0x0000bd70


	//   ....[41]....
        /*00c0*/ 	.word	0x0000be00


	//   ....[42]....
        /*00c4*/ 	.word	0x0000c490


	//   ....[43]....
        /*00c8*/ 	.word	0x0000c520


	//   ....[44]....
        /*00cc*/ 	.word	0x0000cbb0


	//   ....[45]....
        /*00d0*/ 	.word	0x0000cc40


	//   ....[46]....
        /*00d4*/ 	.word	0x0000d2d0


	//   ....[47]....
        /*00d8*/ 	.word	0x0000d360


	//   ....[48]....
        /*00dc*/ 	.word	0x0000d9f0


	//   ....[49]....
        /*00e0*/ 	.word	0x0000da80


	//   ....[50]....
        /*00e4*/ 	.word	0x0000e110


	//   ....[51]....
        /*00e8*/ 	.word	0x0000e1a0


	//   ....[52]....
        /*00ec*/ 	.word	0x0000e830


	//   ....[53]....
        /*00f0*/ 	.word	0x0000e8c0


	//   ....[54]....
        /*00f4*/ 	.word	0x0000ef50


	//   ....[55]....
        /*00f8*/ 	.word	0x0000efe0


	//   ....[56]....
        /*00fc*/ 	.word	0x0000f670


	//   ....[57]....
        /*0100*/ 	.word	0x0000f700


	//   ....[58]....
        /*0104*/ 	.word	0x0000fd90


	//   ....[59]....
        /*0108*/ 	.word	0x0000fe20


	//   ....[60]....
        /*010c*/ 	.word	0x000104b0


	//   ....[61]....
        /*0110*/ 	.word	0x00010540


	//   ....[62]....
        /*0114*/ 	.word	0x00010bd0


	//   ....[63]....
        /*0118*/ 	.word	0x00010c60


	//   ....[64]....
        /*011c*/ 	.word	0x00011300


	//   ....[65]....
        /*0120*/ 	.word	0x00011390


	//   ....[66]....
        /*0124*/ 	.word	0x00011d50


	//   ....[67]....
        /*0128*/ 	.word	0x00011de0


	//   ....[68]....
        /*012c*/ 	.word	0x00012820


	//   ....[69]....
        /*0130*/ 	.word	0x000128b0


	//----- nvinfo : EIATTR_VRC_CTA_INIT_COUNT
	.align		4
.L_144:
        /*0134*/ 	.byte	0x02, 0x4a
	.zero		1
	.zero		1


	//----- nvinfo : EIATTR_EXIT_INSTR_OFFSETS
	.align		4
        /*0138*/ 	.byte	0x04, 0x1c
        /*013a*/ 	.short	(.L_146 - .L_145)


	//   ....[0]....
.L_145:
        /*013c*/ 	.word	0x00012020


	//   ....[1]....
        /*0140*/ 	.word	0x00012930


	//----- nvinfo : EIATTR_CRS_STACK_SIZE
	.align		4
.L_146:
        /*0144*/ 	.byte	0x04, 0x1e
        /*0146*/ 	.short	(.L_148 - .L_147)
.L_147:
        /*0148*/ 	.word	0x00000000


	//----- nvinfo : EIATTR_SW_WAR
	.align		4
.L_148:
        /*014c*/ 	.byte	0x04, 0x36
        /*014e*/ 	.short	(.L_150 - .L_149)
.L_149:
        /*0150*/ 	.word	0x00000008
.L_150:


//--------------------- .nv.info._Z13agrepKernel64ILj7EEvv --------------------------
	.section	.nv.info._Z13agrepKernel64ILj7EEvv,"",@"SHT_CUDA_INFO"
	.sectionflags	@""
	.align	4


	//----- nvinfo : EIATTR_CUDA_API_VERSION
	.align		4
        /*0000*/ 	.byte	0x04, 0x37
        /*0002*/ 	.short	(.L_152 - .L_151)
.L_151:
        /*0004*/ 	.word	0x00000082


	//----- nvinfo : EIATTR_SPARSE_MMA_MASK
	.align		4
.L_152:
        /*0008*/ 	.byte	0x03, 0x50
        /*000a*/ 	.short	0x0000


	//----- nvinfo : EIATTR_MAXREG_COUNT
	.align		4
        /*000c*/ 	.byte	0x03, 0x1b
        /*000e*/ 	.short	0x00ff


	//----- nvinfo : EIATTR_NUM_BARRIERS
	.align		4
        /*0010*/ 	.byte	0x02, 0x4c
        /*0012*/ 	.byte	0x01
	.zero		1


	//----- nvinfo : EIATTR_MERCURY_ISA_VERSION
	.align		4
        /*0014*/ 	.byte	0x03, 0x5f
        /*0016*/ 	.short	0x0101


	//----- nvinfo : EIATTR_INT_WARP_WIDE_INSTR_OFFSETS
	.align		4
        /*0018*/ 	.byte	0x04, 0x31
        /*001a*/ 	.short	(.L_154 - .L_153)


	//   ....[0]....
.L_153:
        /*001c*/ 	.word	0x00002630


	//   ....[1]....
        /*0020*/ 	.word	0x000026c0


	//   ....[2]....
        /*0024*/ 	.word	0x00002e40


	//   ....[3]....
        /*0028*/ 	.word	0x00002ed0


	//   ....[4]....
        /*002c*/ 	.word	0x000034f0


	//   ....[5]....
        /*0030*/ 	.word	0x00003590


	//   ....[6]....
        /*0034*/ 	.word	0x00003bb0


	//   ....[7]....
        /*0038*/ 	.word	0x00003c40


	//   ....[8]....
        /*003c*/ 	.word	0x00004260


	//   ....[9]....
        /*0040*/ 	.word	0x000042f0


	//   ....[10]....
        /*0044*/ 	.word	0x00004910


	//   ....[11]....
        /*0048*/ 	.word	0x000049a0


	//   ....[12]....
        /*004c*/ 	.word	0x00004fc0


	//   ....[13]....
        /*0050*/ 	.word	0x00005050


	//   ....[14]....
        /*0054*/ 	.word	0x00005670


	//   ....[15]....
        /*0058*/ 	.word	0x00005700


	//   ....[16]....
        /*005c*/ 	.word	0x00005d20


	//   ....[17]....
        /*0060*/ 	.word	0x00005db0


	//   ....[18]....
        /*0064*/ 	.word	0x000063d0


	//   ....[19]....
        /*0068*/ 	.word	0x00006460


	//   ....[20]....
        /*006c*/ 	.word	0x00006a80


	//   ....[21]....
        /*0070*/ 	.word	0x00006b10


	//   ....[22]....
        /*0074*/ 	.word	0x00007130


	//   ....[23]....
        /*0078*/ 	.word	0x000071c0


	//   ....[24]....
        /*007c*/ 	.word	0x000077e0


	//   ....[25]....
        /*0080*/ 	.word	0x00007870


	//   ....[26]....
        /*0084*/ 	.word	0x00007e90


	//   ....[27]....
        /*0088*/ 	.word	0x00007f20


	//   ....[28]....
        /*008c*/ 	.word	0x00008540


	//   ....[29]....
        /*0090*/ 	.word	0x000085d0


	//   ....[30]....
        /*0094*/ 	.word	0x00008bf0


	//   ....[31]....
        /*0098*/ 	.word	0x00008c80


	//   ....[32]....
        /*009c*/ 	.word	0x000092b0


	//   ....[33]....
        /*00a0*/ 	.word	0x00009340


	//   ....[34]....
        /*00a4*/ 	.word	0x000099f0


	//   ....[35]....
        /*00a8*/ 	.word	0x00009a80


	//   ....[36]....
        /*00ac*/ 	.word	0x0000a0b0


	//   ....[37]....
        /*00b0*/ 	.word	0x0000a150


	//   ....[38]....
        /*00b4*/ 	.word	0x0000a780


	//   ....[39]....
        /*00b8*/ 	.word	0x0000a810


	//   ....[40]....
        /*00bc*/ 	.word	0x0000ae40


	//   ....[41]....
        /*00c0*/ 	.word	0x0000aed0


	//   ....[42]....
        /*00c4*/ 	.word	0x0000b500


	//   ....[43]....
        /*00c8*/ 	.word	0x0000b590


	//   ....[44]....
        /*00cc*/ 	.word	0x0000bbc0


	//   ....[45]....
        /*00d0*/ 	.word	0x0000bc50


	//   ....[46]....
        /*00d4*/ 	.word	0x0000c280


	//   ....[47]....
        /*00d8*/ 	.word	0x0000c310


	//   ....[48]....
        /*00dc*/ 	.word	0x0000c940


	//   ....[49]....
        /*00e0*/ 	.word	0x0000c9d0


	//   ....[50]....
        /*00e4*/ 	.word	0x0000d000


	//   ....[51]....
        /*00e8*/ 	.word	0x0000d090


	//   ....[52]....
        /*00ec*/ 	.word	0x0000d6c0


	//   ....[53]....
        /*00f0*/ 	.word	0x0000d750


	//   ....[54]....
        /*00f4*/ 	.word	0x0000dd80


	//   ....[55]....
        /*00f8*/ 	.word	0x0000de10


	//   ....[56]....
        /*00fc*/ 	.word	0x0000e440


	//   ....[57]....
        /*0100*/ 	.word	0x0000e4d0


	//   ....[58]....
        /*0104*/ 	.word	0x0000eb00


	//   ....[59]....
        /*0108*/ 	.word	0x0000eb90


	//   ....[60]....
        /*010c*/ 	.word	0x0000f1c0


	//   ....[61]....
        /*0110*/ 	.word	0x0000f250


	//   ....[62]....
        /*0114*/ 	.word	0x0000f880


	//   ....[63]....
        /*0118*/ 	.word	0x0000f910


	//   ....[64]....
        /*011c*/ 	.word	0x0000ff50


	//   ....[65]....
        /*0120*/ 	.word	0x0000ffe0


	//   ....[66]....
        /*0124*/ 	.word	0x000107b0


	//   ....[67]....
        /*0128*/ 	.word	0x00010840


	//   ....[68]....
        /*012c*/ 	.word	0x00010e60


	//   ....[69]....
        /*0130*/ 	.word	0x00010ef0


	//   ....[70]....
        /*0134*/ 	.word	0x00011860


	//   ....[71]....
        /*0138*/ 	.word	0x000118f0


	//----- nvinfo : EIATTR_VRC_CTA_INIT_COUNT
	.align		4
.L_154:
        /*013c*/ 	.byte	0x02, 0x4a
	.zero		1
	.zero		1


	//----- nvinfo : EIATTR_EXIT_INSTR_OFFSETS
	.align		4
        /*0140*/ 	.byte	0x04, 0x1c
        /*0142*/ 	.short	(.L_156 - .L_155)


	//   ....[0]....
.L_155:
        /*0144*/ 	.word	0x00011110


	//   ....[1]....
        /*0148*/ 	.word	0x00011970


	//----- nvinfo : EIATTR_CRS_STACK_SIZE
	.align		4
.L_156:
        /*014c*/ 	.byte	0x04, 0x1e
        /*014e*/ 	.short	(.L_158 - .L_157)
.L_157:
        /*0150*/ 	.word	0x00000000


	//----- nvinfo : EIATTR_SW_WAR
	.align		4
.L_158:
        /*0154*/ 	.byte	0x04, 0x36
        /*0156*/ 	.short	(.L_160 - .L_159)
.L_159:
        /*0158*/ 	.word	0x00000008
.L_160:


//--------------------- .nv.info._Z13agrepKernel64ILj6EEvv --------------------------
	.section	.nv.info._Z13agrepKernel64ILj6EEvv,"",@"SHT_CUDA_INFO"
	.sectionflags	@""
	.align	4


	//----- nvinfo : EIATTR_CUDA_API_VERSION
	.align		4
        /*0000*/ 	.byte	0x04, 0x37
        /*0002*/ 	.short	(.L_162 - .L_161)
.L_161:
        /*0004*/ 	.word	0x00000082


	//----- nvinfo : EIATTR_SPARSE_MMA_MASK
	.align		4
.L_162:
        /*0008*/ 	.byte	0x03, 0x50
        /*000a*/ 	.short	0x0000


	//----- nvinfo : EIATTR_MAXREG_COUNT
	.align		4
        /*000c*/ 	.byte	0x03, 0x1b
        /*000e*/ 	.short	0x00ff


	//----- nvinfo : EIATTR_NUM_BARRIERS
	.align		4
        /*0010*/ 	.byte	0x02, 0x4c
        /*0012*/ 	.byte	0x01
	.zero		1


	//----- nvinfo : EIATTR_MERCURY_ISA_VERSION
	.align		4
        /*0014*/ 	.byte	0x03, 0x5f
        /*0016*/ 	.short	0x0101


	//----- nvinfo : EIATTR_INT_WARP_WIDE_INSTR_OFFSETS
	.align		4
        /*0018*/ 	.byte	0x04, 0x31
        /*001a*/ 	.short	(.L_164 - .L_163)


	//   ....[0]....
.L_163:
        /*001c*/ 	.word	0x00002200


	//   ....[1]....
        /*0020*/ 	.word	0x00002290


	//   ....[2]....
        /*0024*/ 	.word	0x00002950


	//   ....[3]....
        /*0028*/ 	.word	0x000029e0


	//   ....[4]....
        /*002c*/ 	.word	0x00002f50


	//   ....[5]....
        /*0030*/ 	.word	0x00002ff0


	//   ....[6]....
        /*0034*/ 	.word	0x00003560


	//   ....[7]....
        /*0038*/ 	.word	0x000035f0


	//   ....[8]....
        /*003c*/ 	.word	0x00003b60


	//   ....[9]....
        /*0040*/ 	.word	0x00003bf0


	//   ....[10]....
        /*0044*/ 	.word	0x00004160


	//   ....[11]....
        /*0048*/ 	.word	0x000041f0


	//   ....[12]....
        /*004c*/ 	.word	0x00004760


	//   ....[13]....
        /*0050*/ 	.word	0x000047f0


	//   ....[14]....
        /*0054*/ 	.word	0x00004d60


	//   ....[15]....
        /*0058*/ 	.word	0x00004df0


	//   ....[16]....
        /*005c*/ 	.word	0x00005360


	//   ....[17]....
        /*0060*/ 	.word	0x000053f0


	//   ....[18]....
        /*0064*/ 	.word	0x00005960


	//   ....[19]....
        /*0068*/ 	.word	0x000059f0


	//   ....[20]....
        /*006c*/ 	.word	0x00005f60


	//   ....[21]....
        /*0070*/ 	.word	0x00005ff0


	//   ....[22]....
        /*0074*/ 	.word	0x00006560


	//   ....[23]....
        /*0078*/ 	.word	0x000065f0


	//   ....[24]....
        /*007c*/ 	.word	0x00006b60


	//   ....[25]....
        /*0080*/ 	.word	0x00006bf0


	//   ....[26]....
        /*0084*/ 	.word	0x00007160


	//   ....[27]....
        /*0088*/ 	.word	0x000071f0


	//   ....[28]....
        /*008c*/ 	.word	0x00007760


	//   ....[29]....
        /*0090*/ 	.word	0x000077f0


	//   ....[30]....
        /*0094*/ 	.word	0x00007d60


	//   ....[31]....
        /*0098*/ 	.word	0x00007df0


	//   ....[32]....
        /*009c*/ 	.word	0x00008370


	//   ....[33]....
        /*00a0*/ 	.word	0x00008400


	//   ....[34]....
        /*00a4*/ 	.word	0x00008a00


	//   ....[35]....
        /*00a8*/ 	.word	0x00008a90


	//   ....[36]....
        /*00ac*/ 	.word	0x00008fe0


	//   ....[37]....
        /*00b0*/ 	.word	0x00009080


	//   ....[38]....
        /*00b4*/ 	.word	0x000095d0


	//   ....[39]....
        /*00b8*/ 	.word	0x00009660


	//   ....[40]....
        /*00bc*/ 	.word	0x00009bb0


	//   ....[41]....
        /*00c0*/ 	.word	0x00009c40


	//   ....[42]....
        /*00c4*/ 	.word	0x0000a190


	//   ....[43]....
        /*00c8*/ 	.word	0x0000a220


	//   ....[44]....
        /*00cc*/ 	.word	0x0000a770


	//   ....[45]....
        /*00d0*/ 	.word	0x0000a800


	//   ....[46]....
        /*00d4*/ 	.word	0x0000ad50


	//   ....[47]....
        /*00d8*/ 	.word	0x0000ade0


	//   ....[48]....
        /*00dc*/ 	.word	0x0000b330


	//   ....[49]....
        /*00e0*/ 	.word	0x0000b3c0


	//   ....[50]....
        /*00e4*/ 	.word	0x0000b910


	//   ....[51]....
        /*00e8*/ 	.word	0x0000b9a0


	//   ....[52]....
        /*00ec*/ 	.word	0x0000bef0


	//   ....[53]....
        /*00f0*/ 	.word	0x0000bf80


	//   ....[54]....
        /*00f4*/ 	.word	0x0000c4d0


	//   ....[55]....
        /*00f8*/ 	.word	0x0000c560


	//   ....[56]....
        /*00fc*/ 	.word	0x0000cab0


	//   ....[57]....
        /*0100*/ 	.word	0x0000cb40


	//   ....[58]....
        /*0104*/ 	.word	0x0000d090


	//   ....[59]....
        /*0108*/ 	.word	0x0000d120


	//   ....[60]....
        /*010c*/ 	.word	0x0000d670


	//   ....[61]....
        /*0110*/ 	.word	0x0000d700


	//   ....[62]....
        /*0114*/ 	.word	0x0000dc50


	//   ....[63]....
        /*0118*/ 	.word	0x0000dce0


	//   ....[64]....
        /*011c*/ 	.word	0x0000e240


	//   ....[65]....
        /*0120*/ 	.word	0x0000e2d0


	//   ....[66]....
        /*0124*/ 	.word	0x0000e9f0


	//   ....[67]....
        /*0128*/ 	.word	0x0000ea80


	//   ....[68]....
        /*012c*/ 	.word	0x0000f000


	//   ....[69]....
        /*0130*/ 	.word	0x0000f090


	//   ....[70]....
        /*0134*/ 	.word	0x0000f8a0


	//   ....[71]....
        /*0138*/ 	.word	0x0000f930


	//   ....[72]....
        /*013c*/ 	.word	0x0000fe90


	//   ....[73]....
        /*0140*/ 	.word	0x0000ff20


	//   ....[74]....
        /*0144*/ 	.word	0x00010440


	//   ....[75]....
        /*0148*/ 	.word	0x000104d0


	//----- nvinfo : EIATTR_VRC_CTA_INIT_COUNT
	.align		4
.L_164:
        /*014c*/ 	.byte	0x02, 0x4a
	.zero		1
	.zero		1


	//----- nvinfo : EIATTR_EXIT_INSTR_OFFSETS
	.align		4
        /*0150*/ 	.byte	0x04, 0x1c
        /*0152*/ 	.short	(.L_166 - .L_165)


	//   ....[0]....
.L_165:
        /*0154*/ 	.word	0x0000f280


	//   ....[1]....
        /*0158*/ 	.word	0x0000ffd0


	//   ....[2]....
        /*015c*/ 	.word	0x00010390


	//   ....[3]....
        /*0160*/ 	.word	0x000103e0


	//   ....[4]....
        /*0164*/ 	.word	0x00010420


	//   ....[5]....
        /*0168*/ 	.word	0x00010510


	//----- nvinfo : EIATTR_CRS_STACK_SIZE
	.align		4
.L_166:
        /*016c*/ 	.byte	0x04, 0x1e
        /*016e*/ 	.short	(.L_168 - .L_167)
.L_167:
        /*0170*/ 	.word	0x00000000


	//----- nvinfo : EIATTR_SW_WAR
	.align		4
.L_168:
        /*0174*/ 	.byte	0x04, 0x36
        /*0176*/ 	.short	(.L_170 - .L_169)
.L_169:
        /*0178*/ 	.word	0x00000008
.L_170:


//--------------------- .nv.info._Z13agrepKernel64ILj5EEvv --------------------------
	.section	.nv.info._Z13agrepKernel64ILj5EEvv,"",@"SHT_CUDA_INFO"
	.sectionflags	@""
	.align	4


	//----- nvinfo : EIATTR_CUDA_API_VERSION
	.align		4
        /*0000*/ 	.byte	0x04, 0x37
        /*0002*/ 	.short	(.L_172 - .L_171)
.L_171:
        /*0004*/ 	.word	0x00000082


	//----- nvinfo : EIATTR_SPARSE_MMA_MASK
	.align		4
.L_172:
        /*0008*/ 	.byte	0x03, 0x50
        /*000a*/ 	.short	0x0000


	//----- nvinfo : EIATTR_MAXREG_COUNT
	.align		4
        /*000c*/ 	.byte	0x03, 0x1b
        /*000e*/ 	.short	0x00ff


	//----- nvinfo : EIATTR_NUM_BARRIERS
	.align		4
        /*0010*/ 	.byte	0x02, 0x4c
        /*0012*/ 	.byte	0x01
	.zero		1


	//----- nvinfo : EIATTR_MERCURY_ISA_VERSION
	.align		4
        /*0014*/ 	.byte	0x03, 0x5f
        /*0016*/ 	.short	0x0101


	//----- nvinfo : EIATTR_INT_WARP_WIDE_INSTR_OFFSETS
	.align		4
        /*0018*/ 	.byte	0x04, 0x31
        /*001a*/ 	.short	(.L_174 - .L_173)


	//   ....[0]....
.L_173:
        /*001c*/ 	.word	0x00001dc0


	//   ....[1]....
        /*0020*/ 	.word	0x00001e50


	//   ....[2]....
        /*0024*/ 	.word	0x00002440


	//   ....[3]....
        /*0028*/ 	.word	0x000024d0


	//   ....[4]....
        /*002c*/ 	.word	0x000029a0


	//   ....[5]....
        /*0030*/ 	.word	0x00002a40


	//   ....[6]....
        /*0034*/ 	.word	0x00002f10


	//   ....[7]....
        /*0038*/ 	.word	0x00002fa0


	//   ....[8]....
        /*003c*/ 	.word	0x00003470


	//   ....[9]....
        /*0040*/ 	.word	0x00003500


	//   ....[10]....
        /*0044*/ 	.word	0x000039d0


	//   ....[11]....
        /*0048*/ 	.word	0x00003a60


	//   ....[12]....
        /*004c*/ 	.word	0x00003f30


	//   ....[13]....
        /*0050*/ 	.word	0x00003fc0


	//   ....[14]....
        /*0054*/ 	.word	0x00004490


	//   ....[15]....
        /*0058*/ 	.word	0x00004520


	//   ....[16]....
        /*005c*/ 	.word	0x000049f0


	//   ....[17]....
        /*0060*/ 	.word	0x00004a80


	//   ....[18]....
        /*0064*/ 	.word	0x00004f50


	//   ....[19]....
        /*0068*/ 	.word	0x00004fe0


	//   ....[20]....
        /*006c*/ 	.word	0x000054b0


	//   ....[21]....
        /*0070*/ 	.word	0x00005540


	//   ....[22]....
        /*0074*/ 	.word	0x00005a10


	//   ....[23]....
        /*0078*/ 	.word	0x00005aa0


	//   ....[24]....
        /*007c*/ 	.word	0x00005f70


	//   ....[25]....
        /*0080*/ 	.word	0x00006000


	//   ....[26]....
        /*0084*/ 	.word	0x000064d0


	//   ....[27]....
        /*0088*/ 	.word	0x00006560


	//   ....[28]....
        /*008c*/ 	.word	0x00006a30


	//   ....[29]....
        /*0090*/ 	.word	0x00006ac0


	//   ....[30]....
        /*0094*/ 	.word	0x00006f90


	//   ....[31]....
        /*0098*/ 	.word	0x00007020


	//   ....[32]....
        /*009c*/ 	.word	0x00007500


	//   ....[33]....
        /*00a0*/ 	.word	0x00007590


	//   ....[34]....
        /*00a4*/ 	.word	0x00007ae0


	//   ....[35]....
        /*00a8*/ 	.word	0x00007b70


	//   ....[36]....
        /*00ac*/ 	.word	0x00008020


	//   ....[37]....
        /*00b0*/ 	.word	0x000080c0


	//   ....[38]....
        /*00b4*/ 	.word	0x00008570


	//   ....[39]....
        /*00b8*/ 	.word	0x00008600


	//   ....[40]....
        /*00bc*/ 	.word	0x00008ab0


	//   ....[41]....
        /*00c0*/ 	.word	0x00008b40


	//   ....[42]....
        /*00c4*/ 	.word	0x00008ff0


	//   ....[43]....
        /*00c8*/ 	.word	0x00009080


	//   ....[44]....
        /*00cc*/ 	.word	0x00009530


	//   ....[45]....
        /*00d0*/ 	.word	0x000095c0


	//   ....[46]....
        /*00d4*/ 	.word	0x00009a70


	//   ....[47]....
        /*00d8*/ 	.word	0x00009b00


	//   ....[48]....
        /*00dc*/ 	.word	0x00009fb0


	//   ....[49]....
        /*00e0*/ 	.word	0x0000a040


	//   ....[50]....
        /*00e4*/ 	.word	0x0000a4f0


	//   ....[51]....
        /*00e8*/ 	.word	0x0000a580


	//   ....[52]....
        /*00ec*/ 	.word	0x0000aa30


	//   ....[53]....
        /*00f0*/ 	.word	0x0000aac0


	//   ....[54]....
        /*00f4*/ 	.word	0x0000af70


	//   ....[55]....
        /*00f8*/ 	.word	0x0000b000


	//   ....[56]....
        /*00fc*/ 	.word	0x0000b4b0


	//   ....[57]....
        /*0100*/ 	.word	0x0000b540


	//   ....[58]....
        /*0104*/ 	.word	0x0000b9f0


	//   ....[59]....
        /*0108*/ 	.word	0x0000ba80


	//   ....[60]....
        /*010c*/ 	.word	0x0000bf30


	//   ....[61]....
        /*0110*/ 	.word	0x0000bfc0


	//   ....[62]....
        /*0114*/ 	.word	0x0000c470


	//   ....[63]....
        /*0118*/ 	.word	0x0000c500


	//   ....[64]....
        /*011c*/ 	.word	0x0000c9c0


	//   ....[65]....
        /*0120*/ 	.word	0x0000ca50


	//   ....[66]....
        /*0124*/ 	.word	0x0000d0e0


	//   ....[67]....
        /*0128*/ 	.word	0x0000d170


	//   ....[68]....
        /*012c*/ 	.word	0x0000d650


	//   ....[69]....
        /*0130*/ 	.word	0x0000d6e0


	//   ....[70]....
        /*0134*/ 	.word	0x0000de80


	//   ....[71]....
        /*0138*/ 	.word	0x0000df10


	//   ....[72]....
        /*013c*/ 	.word	0x0000e3d0


	//   ....[73]....
        /*0140*/ 	.word	0x0000e460


	//   ....[74]....
        /*0144*/ 	.word	0x0000e900


	//   ....[75]....
        /*0148*/ 	.word	0x0000e990


	//----- nvinfo : EIATTR_VRC_CTA_INIT_COUNT
	.align		4
.L_174:
        /*014c*/ 	.byte	0x02, 0x4a
	.zero		1
	.zero		1


	//----- nvinfo : EIATTR_EXIT_INSTR_OFFSETS
	.align		4
        /*0150*/ 	.byte	0x04, 0x1c
        /*0152*/ 	.short	(.L_176 - .L_175)


	//   ....[0]....
.L_175:
        /*0154*/ 	.word	0x0000d8f0


	//   ....[1]....
        /*0158*/ 	.word	0x0000e510


	//   ....[2]....
        /*015c*/ 	.word	0x0000e850


	//   ....[3]....
        /*0160*/ 	.word	0x0000e8a0


	//   ....[4]....
        /*0164*/ 	.word	0x0000e8e0


	//   ....[5]....
        /*0168*/ 	.word	0x0000e9d0


	//----- nvinfo : EIATTR_CRS_STACK_SIZE
	.align		4
.L_176:
        /*016c*/ 	.byte	0x04, 0x1e
        /*016e*/ 	.short	(.L_178 - .L_177)
.L_177:
        /*0170*/ 	.word	0x00000000


	//----- nvinfo : EIATTR_SW_WAR
	.align		4
.L_178:
        /*0174*/ 	.byte	0x04, 0x36
        /*0176*/ 	.short	(.L_180 - .L_179)
.L_179:
        /*0178*/ 	.word	0x00000008
.L_180:


//--------------------- .nv.info._Z13agrepKernel64ILj4EEvv --------------------------
	.section	.nv.info._Z13agrepKernel64ILj4EEvv,"",@"SHT_CUDA_INFO"
	.sectionflags	@""
	.align	4


	//----- nvinfo : EIATTR_CUDA_API_VERSION
	.align		4
        /*0000*/ 	.byte	0x04, 0x37
        /*0002*/ 	.short	(.L_182 - .L_181)
.L_181:
        /*0004*/ 	.word	0x00000082


	//----- nvinfo : EIATTR_SPARSE_MMA_MASK
	.align		4
.L_182:
        /*0008*/ 	.byte	0x03, 0x50
        /*000a*/ 	.short	0x0000


	//----- nvinfo : EIATTR_MAXREG_COUNT
	.align		4
        /*000c*/ 	.byte	0x03, 0x1b
        /*000e*/ 	.short	0x00ff


	//----- nvinfo : EIATTR_NUM_BARRIERS
	.align		4
        /*0010*/ 	.byte	0x02, 0x4c
        /*0012*/ 	.byte	0x01
	.zero		1


	//----- nvinfo : EIATTR_MERCURY_ISA_VERSION
	.align		4
        /*0014*/ 	.byte	0x03, 0x5f
        /*0016*/ 	.short	0x0101


	//----- nvinfo : EIATTR_INT_WARP_WIDE_INSTR_OFFSETS
	.align		4
        /*0018*/ 	.byte	0x04, 0x31
        /*001a*/ 	.short	(.L_184 - .L_183)


	//   ....[0]....
.L_183:
        /*001c*/ 	.word	0x00001980


	//   ....[1]....
        /*0020*/ 	.word	0x00001a10


	//   ....[2]....
        /*0024*/ 	.word	0x00001f70


	//   ....[3]....
        /*0028*/ 	.word	0x00002000


	//   ....[4]....
        /*002c*/ 	.word	0x00002430


	//   ....[5]....
        /*0030*/ 	.word	0x000024d0


	//   ....[6]....
        /*0034*/ 	.word	0x00002900


	//   ....[7]....
        /*0038*/ 	.word	0x00002990


	//   ....[8]....
        /*003c*/ 	.word	0x00002dc0


	//   ....[9]....
        /*0040*/ 	.word	0x00002e50


	//   ....[10]....
        /*0044*/ 	.word	0x00003280


	//   ....[11]....
        /*0048*/ 	.word	0x00003310


	//   ....[12]....
        /*004c*/ 	.word	0x00003740


	//   ....[13]....
        /*0050*/ 	.word	0x000037d0


	//   ....[14]....
        /*0054*/ 	.word	0x00003c00


	//   ....[15]....
        /*0058*/ 	.word	0x00003c90


	//   ....[16]....
        /*005c*/ 	.word	0x000040c0


	//   ....[17]....
        /*0060*/ 	.word	0x00004150


	//   ....[18]....
        /*0064*/ 	.word	0x00004580


	//   ....[19]....
        /*0068*/ 	.word	0x00004610


	//   ....[20]....
        /*006c*/ 	.word	0x00004a40


	//   ....[21]....
        /*0070*/ 	.word	0x00004ad0


	//   ....[22]....
        /*0074*/ 	.word	0x00004f00


	//   ....[23]....
        /*0078*/ 	.word	0x00004f90


	//   ....[24]....
        /*007c*/ 	.word	0x000053c0


	//   ....[25]....
        /*0080*/ 	.word	0x00005450


	//   ....[26]....
        /*0084*/ 	.word	0x00005880


	//   ....[27]....
        /*0088*/ 	.word	0x00005910


	//   ....[28]....
        /*008c*/ 	.word	0x00005d40


	//   ....[29]....
        /*0090*/ 	.word	0x00005dd0


	//   ....[30]....
        /*0094*/ 	.word	0x00006200


	//   ....[31]....
        /*0098*/ 	.word	0x00006290


	//   ....[32]....
        /*009c*/ 	.word	0x000066d0


	//   ....[33]....
        /*00a0*/ 	.word	0x00006760


	//   ....[34]....
        /*00a4*/ 	.word	0x00006c10


	//   ....[35]....
        /*00a8*/ 	.word	0x00006ca0


	//   ....[36]....
        /*00ac*/ 	.word	0x000070b0


	//   ....[37]....
        /*00b0*/ 	.word	0x00007150


	//   ....[38]....
        /*00b4*/ 	.word	0x00007560


	//   ....[39]....
        /*00b8*/ 	.word	0x000075f0


	//   ....[40]....
        /*00bc*/ 	.word	0x00007a00


	//   ....[41]....
        /*00c0*/ 	.word	0x00007a90


	//   ....[42]....
        /*00c4*/ 	.word	0x00007ea0


	//   ....[43]....
        /*00c8*/ 	.word	0x00007f30


	//   ....[44]....
        /*00cc*/ 	.word	0x00008340


	//   ....[45]....
        /*00d0*/ 	.word	0x000083d0


	//   ....[46]....
        /*00d4*/ 	.word	0x000087e0


	//   ....[47]....
        /*00d8*/ 	.word	0x00008870


	//   ....[48]....
        /*00dc*/ 	.word	0x00008c80


	//   ....[49]....
        /*00e0*/ 	.word	0x00008d10


	//   ....[50]....
        /*00e4*/ 	.word	0x00009120


	//   ....[51]....
        /*00e8*/ 	.word	0x000091b0


	//   ....[52]....
        /*00ec*/ 	.word	0x000095c0


	//   ....[53]....
        /*00f0*/ 	.word	0x00009650


	//   ....[54]....
        /*00f4*/ 	.word	0x00009a60


	//   ....[55]....
        /*00f8*/ 	.word	0x00009af0


	//   ....[56]....
        /*00fc*/ 	.word	0x00009f00


	//   ....[57]....
        /*0100*/ 	.word	0x00009f90


	//   ....[58]....
        /*0104*/ 	.word	0x0000a3a0


	//   ....[59]....
        /*0108*/ 	.word	0x0000a430


	//   ....[60]....
        /*010c*/ 	.word	0x0000a840


	//   ....[61]....
        /*0110*/ 	.word	0x0000a8d0


	//   ....[62]....
        /*0114*/ 	.word	0x0000ace0


	//   ....[63]....
        /*0118*/ 	.word	0x0000ad70


	//   ....[64]....
        /*011c*/ 	.word	0x0000b190


	//   ....[65]....
        /*0120*/ 	.word	0x0000b220


	//   ....[66]....
        /*0124*/ 	.word	0x0000b830


	//   ....[67]....
        /*0128*/ 	.word	0x0000b8c0


	//   ....[68]....
        /*012c*/ 	.word	0x0000bd00


	//   ....[69]....
        /*0130*/ 	.word	0x0000bd90


	//   ....[70]....
        /*0134*/ 	.word	0x0000c4a0


	//   ....[71]....
        /*0138*/ 	.word	0x0000c530


	//   ....[72]....
        /*013c*/ 	.word	0x0000c970


	//   ....[73]....
        /*0140*/ 	.word	0x0000ca00


	//   ....[74]....
        /*0144*/ 	.word	0x0000ce10


	//   ....[75]....
        /*0148*/ 	.word	0x0000cea0


	//----- nvinfo : EIATTR_VRC_CTA_INIT_COUNT
	.align		4
.L_184:
        /*014c*/ 	.byte	0x02, 0x4a
	.zero		1
	.zero		1


	//----- nvinfo : EIATTR_EXIT_INSTR_OFFSETS
	.align		4
        /*0150*/ 	.byte	0x04, 0x1c
        /*0152*/ 	.short	(.L_186 - .L_185)


	//   ....[0]....
.L_185:
        /*0154*/ 	.word	0x0000bfd0


	//   ....[1]....
        /*0158*/ 	.word	0x0000caa0


	//   ....[2]....
        /*015c*/ 	.word	0x0000cd60


	//   ....[3]....
        /*0160*/ 	.word	0x0000cdb0


	//   ....[4]....
        /*0164*/ 	.word	0x0000cdf0


	//   ....[5]....
        /*0168*/ 	.word	0x0000cee0


	//----- nvinfo : EIATTR_CRS_STACK_SIZE
	.align		4
.L_186:
        /*016c*/ 	.byte	0x04, 0x1e
        /*016e*/ 	.short	(.L_188 - .L_187)
.L_187:
        /*0170*/ 	.word	0x00000000


	//----- nvinfo : EIATTR_SW_WAR
	.align		4
.L_188:
        /*0174*/ 	.byte	0x04, 0x36
        /*0176*/ 	.short	(.L_190 - .L_189)
.L_189:
        /*0178*/ 	.word	0x00000008
.L_190:


//--------------------- .nv.info._Z13agrepKernel64ILj3EEvv --------------------------
	.section	.nv.info._Z13agrepKernel64ILj3EEvv,"",@"SHT_CUDA_INFO"
	.sectionflags	@""
	.align	4


	//----- nvinfo : EIATTR_CUDA_API_VERSION
	.align		4
        /*0000*/ 	.byte	0x04, 0x37
        /*0002*/ 	.short	(.L_192 - .L_191)
.L_191:
        /*0004*/ 	.word	0x00000082


	//----- nvinfo : EIATTR_SPARSE_MMA_MASK
	.align		4
.L_192:
        /*0008*/ 	.byte	0x03, 0x50
        /*000a*/ 	.short	0x0000


	//----- nvinfo : EIATTR_MAXREG_COUNT
	.align		4
        /*000c*/ 	.byte	0x03, 0x1b
        /*000e*/ 	.short	0x00ff


	//----- nvinfo : EIATTR_NUM_BARRIERS
	.align		4
        /*0010*/ 	.byte	0x02, 0x4c
        /*0012*/ 	.byte	0x01
	.zero		1


	//----- nvinfo : EIATTR_MERCURY_ISA_VERSION
	.align		4
        /*0014*/ 	.byte	0x03, 0x5f
        /*0016*/ 	.short	0x0101


	//----- nvinfo : EIATTR_INT_WARP_WIDE_INSTR_OFFSETS
	.align		4
        /*0018*/ 	.byte	0x04, 0x31
        /*001a*/ 	.short	(.L_194 - .L_193)


	//   ....[0]....
.L_193:
        /*001c*/ 	.word	0x00001fb0


	//   ....[1]....
        /*0020*/ 	.word	0x00002040


	//   ....[2]....
        /*0024*/ 	.word	0x00002500


	//   ....[3]....
        /*0028*/ 	.word	0x00002590


	//   ....[4]....
        /*002c*/ 	.word	0x00002920


	//   ....[5]....
        /*0030*/ 	.word	0x000029c0


	//   ....[6]....
        /*0034*/ 	.word	0x00002d50


	//   ....[7]....
        /*0038*/ 	.word	0x00002de0


	//   ....[8]....
        /*003c*/ 	.word	0x00003170


	//   ....[9]....
        /*0040*/ 	.word	0x00003200


	//   ....[10]....
        /*0044*/ 	.word	0x00003590


	//   ....[11]....
        /*0048*/ 	.word	0x00003620


	//   ....[12]....
        /*004c*/ 	.word	0x000039b0


	//   ....[13]....
        /*0050*/ 	.word	0x00003a40


	//   ....[14]....
        /*0054*/ 	.word	0x00003dd0


	//   ....[15]....
        /*0058*/ 	.word	0x00003e60


	//   ....[16]....
        /*005c*/ 	.word	0x000041f0


	//   ....[17]....
        /*0060*/ 	.word	0x00004280


	//   ....[18]....
        /*0064*/ 	.word	0x00004610


	//   ....[19]....
        /*0068*/ 	.word	0x000046a0


	//   ....[20]....
        /*006c*/ 	.word	0x00004a30


	//   ....[21]....
        /*0070*/ 	.word	0x00004ac0


	//   ....[22]....
        /*0074*/ 	.word	0x00004e50


	//   ....[23]....
        /*0078*/ 	.word	0x00004ee0


	//   ....[24]....
        /*007c*/ 	.word	0x00005270


	//   ....[25]....
        /*0080*/ 	.word	0x00005300


	//   ....[26]....
        /*0084*/ 	.word	0x00005690


	//   ....[27]....
        /*0088*/ 	.word	0x00005720


	//   ....[28]....
        /*008c*/ 	.word	0x00005ab0


	//   ....[29]....
        /*0090*/ 	.word	0x00005b40


	//   ....[30]....
        /*0094*/ 	.word	0x00005ed0


	//   ....[31]....
        /*0098*/ 	.word	0x00005f60


	//   ....[32]....
        /*009c*/ 	.word	0x00006300


	//   ....[33]....
        /*00a0*/ 	.word	0x00006390


	//   ....[34]....
        /*00a4*/ 	.word	0x000067a0


	//   ....[35]....
        /*00a8*/ 	.word	0x00006830


	//   ....[36]....
        /*00ac*/ 	.word	0x00006ba0


	//   ....[37]....
        /*00b0*/ 	.word	0x00006c40


	//   ....[38]....
        /*00b4*/ 	.word	0x00006fb0


	//   ....[39]....
        /*00b8*/ 	.word	0x00007040


	//   ....[40]....
        /*00bc*/ 	.word	0x000073b0


	//   ....[41]....
        /*00c0*/ 	.word	0x00007440


	//   ....[42]....
        /*00c4*/ 	.word	0x000077b0


	//   ....[43]....
        /*00c8*/ 	.word	0x00007840


	//   ....[44]....
        /*00cc*/ 	.word	0x00007bb0


	//   ....[45]....
        /*00d0*/ 	.word	0x00007c40


	//   ....[46]....
        /*00d4*/ 	.word	0x00007fb0


	//   ....[47]....
        /*00d8*/ 	.word	0x00008040


	//   ....[48]....
        /*00dc*/ 	.word	0x000083b0


	//   ....[49]....
        /*00e0*/ 	.word	0x00008440


	//   ....[50]....
        /*00e4*/ 	.word	0x000087b0


	//   ....[51]....
        /*00e8*/ 	.word	0x00008840


	//   ....[52]....
        /*00ec*/ 	.word	0x00008bb0


	//   ....[53]....
        /*00f0*/ 	.word	0x00008c40


	//   ....[54]....
        /*00f4*/ 	.word	0x00008fb0


	//   ....[55]....
        /*00f8*/ 	.word	0x00009040


	//   ....[56]....
        /*00fc*/ 	.word	0x000093b0


	//   ....[57]....
        /*0100*/ 	.word	0x00009440


	//   ....[58]....
        /*0104*/ 	.word	0x000097b0


	//   ....[59]....
        /*0108*/ 	.word	0x00009840


	//   ....[60]....
        /*010c*/ 	.word	0x00009bb0


	//   ....[61]....
        /*0110*/ 	.word	0x00009c40


	//   ....[62]....
        /*0114*/ 	.word	0x00009fb0


	//   ....[63]....
        /*0118*/ 	.word	0x0000a040


	//   ....[64]....
        /*011c*/ 	.word	0x0000a3c0


	//   ....[65]....
        /*0120*/ 	.word	0x0000a450


	//   ....[66]....
        /*0124*/ 	.word	0x0000a970


	//   ....[67]....
        /*0128*/ 	.word	0x0000aa00


	//   ....[68]....
        /*012c*/ 	.word	0x0000ada0


	//   ....[69]....
        /*0130*/ 	.word	0x0000ae30


	//   ....[70]....
        /*0134*/ 	.word	0x0000b490


	//   ....[71]....
        /*0138*/ 	.word	0x0000b520


	//   ....[72]....
        /*013c*/ 	.word	0x0000b8c0


	//   ....[73]....
        /*0140*/ 	.word	0x0000b950


	//   ....[74]....
        /*0144*/ 	.word	0x0000bce0


	//   ....[75]....
        /*0148*/ 	.word	0x0000bd70


	//----- nvinfo : EIATTR_VRC_CTA_INIT_COUNT
	.align		4
.L_194:
        /*014c*/ 	.byte	0x02, 0x4a
	.zero		1
	.zero		1


	//----- nvinfo : EIATTR_EXIT_INSTR_OFFSETS
	.align		4
        /*0150*/ 	.byte	0x04, 0x1c
        /*0152*/ 	.short	(.L_196 - .L_195)


	//   ....[0]....
.L_195:
        /*0154*/ 	.word	0x0000b060


	//   ....[1]....
        /*0158*/ 	.word	0x0000b9f0


	//   ....[2]....
        /*015c*/ 	.word	0x0000bc30


	//   ....[3]....
        /*0160*/ 	.word	0x0000bc80


	//   ....[4]....
        /*0164*/ 	.word	0x0000bcc0


	//   ....[5]....
        /*0168*/ 	.word	0x0000bdb0


	//----- nvinfo : EIATTR_CRS_STACK_SIZE
	.align		4
.L_196:
        /*016c*/ 	.byte	0x04, 0x1e
        /*016e*/ 	.short	(.L_198 - .L_197)
.L_197:
        /*0170*/ 	.word	0x00000000


	//----- nvinfo : EIATTR_SW_WAR
	.align		4
.L_198:
        /*0174*/ 	.byte	0x04, 0x36
        /*0176*/ 	.short	(.L_200 - .L_199)
.L_199:
        /*0178*/ 	.word	0x00000008
.L_200:


//--------------------- .nv.info._Z13agrepKernel64ILj2EEvv --------------------------
	.section	.nv.info._Z13agrepKernel64ILj2EEvv,"",@"SHT_CUDA_INFO"
	.sectionflags	@""
	.align	4


	//----- nvinfo : EIATTR_CUDA_API_VERSION
	.align		4
        /*0000*/ 	.byte	0x04, 0x37
        /*0002*/ 	.short	(.L_202 - .L_201)
.L_201:
        /*0004*/ 	.word	0x00000082


	//----- nvinfo : EIATTR_SPARSE_MMA_MASK
	.align		4
.L_202:
        /*0008*/ 	.byte	0x03, 0x50
        /*000a*/ 	.short	0x0000


	//----- nvinfo : EIATTR_MAXREG_COUNT
	.align		4
        /*000c*/ 	.byte	0x03, 0x1b
        /*000e*/ 	.short	0x00ff


	//----- nvinfo : EIATTR_NUM_BARRIERS
	.align		4
        /*0010*/ 	.byte	0x02, 0x4c
        /*0012*/ 	.byte	0x01
	.zero		1


	//----- nvinfo : EIATTR_MERCURY_ISA_VERSION
	.align		4
        /*0014*/ 	.byte	0x03, 0x5f
        /*0016*/ 	.short	0x0101


	//----- nvinfo : EIATTR_INT_WARP_WIDE_INSTR_OFFSETS
	.align		4
        /*0018*/ 	.byte	0x04, 0x31
        /*001a*/ 	.short	(.L_204 - .L_203)


	//   ....[0]....
.L_203:
        /*001c*/ 	.word	0x00001870


	//   ....[1]....
        /*0020*/ 	.word	0x00001900


	//   ....[2]....
        /*0024*/ 	.word	0x00001d30


	//   ....[3]....
        /*0028*/ 	.word	0x00001dc0


	//   ....[4]....
        /*002c*/ 	.word	0x000020b0


	//   ....[5]....
        /*0030*/ 	.word	0x00002150


	//   ....[6]....
        /*0034*/ 	.word	0x00002440


	//   ....[7]....
        /*0038*/ 	.word	0x000024d0


	//   ....[8]....
        /*003c*/ 	.word	0x000027c0


	//   ....[9]....
        /*0040*/ 	.word	0x00002850


	//   ....[10]....
        /*0044*/ 	.word	0x00002b40


	//   ....[11]....
        /*0048*/ 	.word	0x00002bd0


	//   ....[12]....
        /*004c*/ 	.word	0x00002ec0


	//   ....[13]....
        /*0050*/ 	.word	0x00002f50


	//   ....[14]....
        /*0054*/ 	.word	0x00003240


	//   ....[15]....
        /*0058*/ 	.word	0x000032d0


	//   ....[16]....
        /*005c*/ 	.word	0x000035c0


	//   ....[17]....
        /*0060*/ 	.word	0x00003650


	//   ....[18]....
        /*0064*/ 	.word	0x00003940


	//   ....[19]....
        /*0068*/ 	.word	0x000039d0


	//   ....[20]....
        /*006c*/ 	.word	0x00003cc0


	//   ....[21]....
        /*0070*/ 	.word	0x00003d50


	//   ....[22]....
        /*0074*/ 	.word	0x00004040


	//   ....[23]....
        /*0078*/ 	.word	0x000040d0


	//   ....[24]....
        /*007c*/ 	.word	0x000043c0


	//   ....[25]....
        /*0080*/ 	.word	0x00004450


	//   ....[26]....
        /*0084*/ 	.word	0x00004740


	//   ....[27]....
        /*0088*/ 	.word	0x000047d0


	//   ....[28]....
        /*008c*/ 	.word	0x00004ac0


	//   ....[29]....
        /*0090*/ 	.word	0x00004b50


	//   ....[30]....
        /*0094*/ 	.word	0x00004e40


	//   ....[31]....
        /*0098*/ 	.word	0x00004ed0


	//   ....[32]....
        /*009c*/ 	.word	0x000051d0


	//   ....[33]....
        /*00a0*/ 	.word	0x00005260


	//   ....[34]....
        /*00a4*/ 	.word	0x000055d0


	//   ....[35]....
        /*00a8*/ 	.word	0x00005660


	//   ....[36]....
        /*00ac*/ 	.word	0x00005930


	//   ....[37]....
        /*00b0*/ 	.word	0x000059d0


	//   ....[38]....
        /*00b4*/ 	.word	0x00005ca0


	//   ....[39]....
        /*00b8*/ 	.word	0x00005d30


	//   ....[40]....
        /*00bc*/ 	.word	0x00006000


	//   ....[41]....
        /*00c0*/ 	.word	0x00006090


	//   ....[42]....
        /*00c4*/ 	.word	0x00006360


	//   ....[43]....
        /*00c8*/ 	.word	0x000063f0


	//   ....[44]....
        /*00cc*/ 	.word	0x000066c0


	//   ....[45]....
        /*00d0*/ 	.word	0x00006750


	//   ....[46]....
        /*00d4*/ 	.word	0x00006a20


	//   ....[47]....
        /*00d8*/ 	.word	0x00006ab0


	//   ....[48]....
        /*00dc*/ 	.word	0x00006d80


	//   ....[49]....
        /*00e0*/ 	.word	0x00006e10


	//   ....[50]....
        /*00e4*/ 	.word	0x000070e0


	//   ....[51]....
        /*00e8*/ 	.word	0x00007170


	//   ....[52]....
        /*00ec*/ 	.word	0x00007440


	//   ....[53]....
        /*00f0*/ 	.word	0x000074d0


	//   ....[54]....
        /*00f4*/ 	.word	0x000077a0


	//   ....[55]....
        /*00f8*/ 	.word	0x00007830


	//   ....[56]....
        /*00fc*/ 	.word	0x00007b00


	//   ....[57]....
        /*0100*/ 	.word	0x00007b90


	//   ....[58]....
        /*0104*/ 	.word	0x00007e60


	//   ....[59]....
        /*0108*/ 	.word	0x00007ef0


	//   ....[60]....
        /*010c*/ 	.word	0x000081c0


	//   ....[61]....
        /*0110*/ 	.word	0x00008250


	//   ....[62]....
        /*0114*/ 	.word	0x00008530


	//   ....[63]....
        /*0118*/ 	.word	0x000085b0


	//   ....[64]....
        /*011c*/ 	.word	0x00008890


	//   ....[65]....
        /*0120*/ 	.word	0x00008910


	//   ....[66]....
        /*0124*/ 	.word	0x00008f70


	//   ....[67]....
        /*0128*/ 	.word	0x00009000


	//   ....[68]....
        /*012c*/ 	.word	0x000090f0


	//   ....[69]....
        /*0130*/ 	.word	0x00009180


	//   ....[70]....
        /*0134*/ 	.word	0x00009450


	//   ....[71]....
        /*0138*/ 	.word	0x000094e0


	//   ....[72]....
        /*013c*/ 	.word	0x000097b0


	//   ....[73]....
        /*0140*/ 	.word	0x00009840


	//   ....[74]....
        /*0144*/ 	.word	0x00009ce0


	//   ....[75]....
        /*0148*/ 	.word	0x00009d70


	//   ....[76]....
        /*014c*/ 	.word	0x00009e60


	//   ....[77]....
        /*0150*/ 	.word	0x00009ef0


	//   ....[78]....
        /*0154*/ 	.word	0x0000a1c0


	//   ....[79]....
        /*0158*/ 	.word	0x0000a250


	//   ....[80]....
        /*015c*/ 	.word	0x0000a520


	//   ....[81]....
        /*0160*/ 	.word	0x0000a5b0


	//   ....[82]....
        /*0164*/ 	.word	0x0000aa50


	//   ....[83]....
        /*0168*/ 	.word	0x0000aae0


	//   ....[84]....
        /*016c*/ 	.word	0x0000abd0


	//   ....[85]....
        /*0170*/ 	.word	0x0000ac60


	//   ....[86]....
        /*0174*/ 	.word	0x0000af30


	//   ....[87]....
        /*0178*/ 	.word	0x0000afc0


	//   ....[88]....
        /*017c*/ 	.word	0x0000b290


	//   ....[89]....
        /*0180*/ 	.word	0x0000b320


	//   ....[90]....
        /*0184*/ 	.word	0x0000b7c0


	//   ....[91]....
        /*0188*/ 	.word	0x0000b850


	//   ....[92]....
        /*018c*/ 	.word	0x0000b940


	//   ....[93]....
        /*0190*/ 	.word	0x0000b9d0


	//   ....[94]....
        /*0194*/ 	.word	0x0000bca0


	//   ....[95]....
        /*0198*/ 	.word	0x0000bd30


	//   ....[96]....
        /*019c*/ 	.word	0x0000c000


	//   ....[97]....
        /*01a0*/ 	.word	0x0000c090


	//   ....[98]....
        /*01a4*/ 	.word	0x0000c5b0


	//   ....[99]....
        /*01a8*/ 	.word	0x0000c640


	//   ....[100]....
        /*01ac*/ 	.word	0x0000c940


	//   ....[101]....
        /*01b0*/ 	.word	0x0000c9d0


	//   ....[102]....
        /*01b4*/ 	.word	0x0000cca0


	//   ....[103]....
        /*01b8*/ 	.word	0x0000cd30


	//   ....[104]....
        /*01bc*/ 	.word	0x0000d010


	//   ....[105]....
        /*01c0*/ 	.word	0x0000d0a0


	//   ....[106]....
        /*01c4*/ 	.word	0x0000d4b0


	//   ....[107]....
        /*01c8*/ 	.word	0x0000d530


	//----- nvinfo : EIATTR_VRC_CTA_INIT_COUNT
	.align		4
.L_204:
        /*01cc*/ 	.byte	0x02, 0x4a
	.zero		1
	.zero		1


	//----- nvinfo : EIATTR_EXIT_INSTR_OFFSETS
	.align		4
        /*01d0*/ 	.byte	0x04, 0x1c
        /*01d2*/ 	.short	(.L_206 - .L_205)


	//   ....[0]....
.L_205:
        /*01d4*/ 	.word	0x0000c240


	//   ....[1]....
        /*01d8*/ 	.word	0x0000d130


	//   ....[2]....
        /*01dc*/ 	.word	0x0000d5b0


	//----- nvinfo : EIATTR_CRS_STACK_SIZE
	.align		4
.L_206:
        /*01e0*/ 	.byte	0x04, 0x1e
        /*01e2*/ 	.short	(.L_208 - .L_207)
.L_207:
        /*01e4*/ 	.word	0x00000000


	//----- nvinfo : EIATTR_SW_WAR
	.align		4
.L_208:
        /*01e8*/ 	.byte	0x04, 0x36
        /*01ea*/ 	.short	(.L_210 - .L_209)
.L_209:
        /*01ec*/ 	.word	0x00000008
.L_210:


//--------------------- .nv.info._Z13agrepKernel64ILj1EEvv --------------------------
	.section	.nv.info._Z13agrepKernel64ILj1EEvv,"",@"SHT_CUDA_INFO"
	.sectionflags	@""
	.align	4


	//----- nvinfo : EIATTR_CUDA_API_VERSION
	.align		4
        /*0000*/ 	.byte	0x04, 0x37
        /*0002*/ 	.short	(.L_212 - .L_211)
.L_211:
        /*0004*/ 	.word	0x00000082


	//----- nvinfo : EIATTR_SPARSE_MMA_MASK
	.align		4
.L_212:
        /*0008*/ 	.byte	0x03, 0x50
        /*000a*/ 	.short	0x0000


	//----- nvinfo : EIATTR_MAXREG_COUNT
	.align		4
        /*000c*/ 	.byte	0x03, 0x1b
        /*000e*/ 	.short	0x00ff


	//----- nvinfo : EIATTR_NUM_BARRIERS
	.align		4
        /*0010*/ 	.byte	0x02, 0x4c
        /*0012*/ 	.byte	0x01
	.zero		1


	//----- nvinfo : EIATTR_MERCURY_ISA_VERSION
	.align		4
        /*0014*/ 	.byte	0x03, 0x5f
        /*0016*/ 	.short	0x0101


	//----- nvinfo : EIATTR_INT_WARP_WIDE_INSTR_OFFSETS
	.align		4
        /*0018*/ 	.byte	0x04, 0x31
        /*001a*/ 	.short	(.L_214 - .L_213)


	//   ....[0]....
.L_213:
        /*001c*/ 	.word	0x00001fe0


	//   ....[1]....
        /*0020*/ 	.word	0x00002070


	//   ....[2]....
        /*0024*/ 	.word	0x000023e0


	//   ....[3]....
        /*0028*/ 	.word	0x00002470


	//   ....[4]....
        /*002c*/ 	.word	0x000026c0


	//   ....[5]....
        /*0030*/ 	.word	0x00002760


	//   ....[6]....
        /*0034*/ 	.word	0x000029b0


	//   ....[7]....
        /*0038*/ 	.word	0x00002a40


	//   ....[8]....
        /*003c*/ 	.word	0x00002c90


	//   ....[9]....
        /*0040*/ 	.word	0x00002d20


	//   ....[10]....
        /*0044*/ 	.word	0x00002f70


	//   ....[11]....
        /*0048*/ 	.word	0x00003000


	//   ....[12]....
        /*004c*/ 	.word	0x00003250


	//   ....[13]....
        /*0050*/ 	.word	0x000032e0


	//   ....[14]....
        /*0054*/ 	.word	0x00003530


	//   ....[15]....
        /*0058*/ 	.word	0x000035c0


	//   ....[16]....
        /*005c*/ 	.word	0x00003810


	//   ....[17]....
        /*0060*/ 	.word	0x000038a0


	//   ....[18]....
        /*0064*/ 	.word	0x00003af0


	//   ....[19]....
        /*0068*/ 	.word	0x00003b80


	//   ....[20]....
        /*006c*/ 	.word	0x00003dd0


	//   ....[21]....
        /*0070*/ 	.word	0x00003e60


	//   ....[22]....
        /*0074*/ 	.word	0x000040b0


	//   ....[23]....
        /*0078*/ 	.word	0x00004140


	//   ....[24]....
        /*007c*/ 	.word	0x00004390


	//   ....[25]....
        /*0080*/ 	.word	0x00004420


	//   ....[26]....
        /*0084*/ 	.word	0x00004670


	//   ....[27]....
        /*0088*/ 	.word	0x00004700


	//   ....[28]....
        /*008c*/ 	.word	0x00004950


	//   ....[29]....
        /*0090*/ 	.word	0x000049e0


	//   ....[30]....
        /*0094*/ 	.word	0x00004c30


	//   ....[31]....
        /*0098*/ 	.word	0x00004cc0


	//   ....[32]....
        /*009c*/ 	.word	0x00004f20


	//   ....[33]....
        /*00a0*/ 	.word	0x00004fb0


	//   ....[34]....
        /*00a4*/ 	.word	0x00005290


	//   ....[35]....
        /*00a8*/ 	.word	0x00005310


	//   ....[36]....
        /*00ac*/ 	.word	0x00005540


	//   ....[37]....
        /*00b0*/ 	.word	0x000055d0


	//   ....[38]....
        /*00b4*/ 	.word	0x00005800


	//   ....[39]....
        /*00b8*/ 	.word	0x00005880


	//   ....[40]....
        /*00bc*/ 	.word	0x00005ab0


	//   ....[41]....
        /*00c0*/ 	.word	0x00005b30


	//   ....[42]....
        /*00c4*/ 	.word	0x00005d60


	//   ....[43]....
        /*00c8*/ 	.word	0x00005de0


	//   ....[44]....
        /*00cc*/ 	.word	0x00006010


	//   ....[45]....
        /*00d0*/ 	.word	0x00006090


	//   ....[46]....
        /*00d4*/ 	.word	0x000062c0


	//   ....[47]....
        /*00d8*/ 	.word	0x00006340


	//   ....[48]....
        /*00dc*/ 	.word	0x00006570


	//   ....[49]....
        /*00e0*/ 	.word	0x000065f0


	//   ....[50]....
        /*00e4*/ 	.word	0x00006820


	//   ....[51]....
        /*00e8*/ 	.word	0x000068a0


	//   ....[52]....
        /*00ec*/ 	.word	0x00006ad0


	//   ....[53]....
        /*00f0*/ 	.word	0x00006b50


	//   ....[54]....
        /*00f4*/ 	.word	0x00006d80


	//   ....[55]....
        /*00f8*/ 	.word	0x00006e00


	//   ....[56]....
        /*00fc*/ 	.word	0x00007030


	//   ....[57]....
        /*0100*/ 	.word	0x000070b0


	//   ....[58]....
        /*0104*/ 	.word	0x000072e0


	//   ....[59]....
        /*0108*/ 	.word	0x00007360


	//   ....[60]....
        /*010c*/ 	.word	0x00007590


	//   ....[61]....
        /*0110*/ 	.word	0x00007610


	//   ....[62]....
        /*0114*/ 	.word	0x00007840


	//   ....[63]....
        /*0118*/ 	.word	0x000078c0


	//   ....[64]....
        /*011c*/ 	.word	0x00007b00


	//   ....[65]....
        /*0120*/ 	.word	0x00007b80


	//   ....[66]....
        /*0124*/ 	.word	0x00007fb0


	//   ....[67]....
        /*0128*/ 	.word	0x00008030


	//   ....[68]....
        /*012c*/ 	.word	0x00008290


	//   ....[69]....
        /*0130*/ 	.word	0x00008310


	//   ....[70]....
        /*0134*/ 	.word	0x00008540


	//   ....[71]....
        /*0138*/ 	.word	0x000085c0


	//   ....[72]....
        /*013c*/ 	.word	0x00008800


	//   ....[73]....
        /*0140*/ 	.word	0x00008880


	//   ....[74]....
        /*0144*/ 	.word	0x00008d40


	//   ....[75]....
        /*0148*/ 	.word	0x00008dc0


	//   ....[76]....
        /*014c*/ 	.word	0x00009020


	//   ....[77]....
        /*0150*/ 	.word	0x000090a0


	//   ....[78]....
        /*0154*/ 	.word	0x000092d0


	//   ....[79]....
        /*0158*/ 	.word	0x00009350


	//   ....[80]....
        /*015c*/ 	.word	0x00009590


	//   ....[81]....
        /*0160*/ 	.word	0x00009610


	//   ....[82]....
        /*0164*/ 	.word	0x00009960


	//   ....[83]....
        /*0168*/ 	.word	0x000099e0


	//----- nvinfo : EIATTR_VRC_CTA_INIT_COUNT
	.align		4
.L_214:
        /*016c*/ 	.byte	0x02, 0x4a
	.zero		1
	.zero		1


	//----- nvinfo : EIATTR_EXIT_INSTR_OFFSETS
	.align		4
        /*0170*/ 	.byte	0x04, 0x1c
        /*0172*/ 	.short	(.L_216 - .L_215)


	//   ....[0]....
.L_215:
        /*0174*/ 	.word	0x00008a60


	//   ....[1]....
        /*0178*/ 	.word	0x000096a0


	//   ....[2]....
        /*017c*/ 	.word	0x00009a60


	//----- nvinfo : EIATTR_CRS_STACK_SIZE
	.align		4
.L_216:
        /*0180*/ 	.byte	0x04, 0x1e
        /*0182*/ 	.short	(.L_218 - .L_217)
.L_217:
        /*0184*/ 	.word	0x00000000


	//----- nvinfo : EIATTR_SW_WAR
	.align		4
.L_218:
        /*0188*/ 	.byte	0x04, 0x36
        /*018a*/ 	.short	(.L_220 - .L_219)
.L_219:
        /*018c*/ 	.word	0x00000008
.L_220:


//--------------------- .nv.info._Z13agrepKernel64ILj0EEvv --------------------------
	.section	.nv.info._Z13agrepKernel64ILj0EEvv,"",@"SHT_CUDA_INFO"
	.sectionflags	@""
	.align	4


	//----- nvinfo : EIATTR_CUDA_API_VERSION
	.align		4
        /*0000*/ 	.byte	0x04, 0x37
        /*0002*/ 	.short	(.L_222 - .L_221)
.L_221:
        /*0004*/ 	.word	0x00000082


	//----- nvinfo : EIATTR_SPARSE_MMA_MASK
	.align		4
.L_222:
        /*0008*/ 	.byte	0x03, 0x50
        /*000a*/ 	.short	0x0000


	//----- nvinfo : EIATTR_MAXREG_COUNT
	.align		4
        /*000c*/ 	.byte	0x03, 0x1b
        /*000e*/ 	.short	0x00ff


	//----- nvinfo : EIATTR_NUM_BARRIERS
	.align		4
        /*0010*/ 	.byte	0x02, 0x4c
        /*0012*/ 	.byte	0x01
	.zero		1


	//----- nvinfo : EIATTR_MERCURY_ISA_VERSION
	.align		4
        /*0014*/ 	.byte	0x03, 0x5f
        /*0016*/ 	.short	0x0101


	//----- nvinfo : EIATTR_INT_WARP_WIDE_INSTR_OFFSETS
	.align		4
        /*0018*/ 	.byte	0x04, 0x31
        /*001a*/ 	.short	(.L_224 - .L_223)


	//   ....[0]....
.L_223:
        /*001c*/ 	.word	0x000013a0


	//   ....[1]....
        /*0020*/ 	.word	0x00001420


	//   ....[2]....
        /*0024*/ 	.word	0x00001720


	//   ....[3]....
        /*0028*/ 	.word	0x000017b0


	//   ....[4]....
        /*002c*/ 	.word	0x000019d0


	//   ....[5]....
        /*0030*/ 	.word	0x00001a60


	//   ....[6]....
        /*0034*/ 	.word	0x00001b70


	//   ....[7]....
        /*0038*/ 	.word	0x00001c00


	//   ....[8]....
        /*003c*/ 	.word	0x00001da0


	//   ....[9]....
        /*0040*/ 	.word	0x00001e30


	//   ....[10]....
        /*0044*/ 	.word	0x00001fd0


	//   ....[11]....
        /*0048*/ 	.word	0x00002060


	//   ....[12]....
        /*004c*/ 	.word	0x00002200


	//   ....[13]....
        /*0050*/ 	.word	0x00002290


	//   ....[14]....
        /*0054*/ 	.word	0x00002430


	//   ....[15]....
        /*0058*/ 	.word	0x000024c0


	//   ....[16]....
        /*005c*/ 	.word	0x00002660


	//   ....[17]....
        /*0060*/ 	.word	0x000026f0


	//   ....[18]....
        /*0064*/ 	.word	0x00002890


	//   ....[19]....
        /*0068*/ 	.word	0x00002920


	//   ....[20]....
        /*006c*/ 	.word	0x00002ac0


	//   ....[21]....
        /*0070*/ 	.word	0x00002b50


	//   ....[22]....
        /*0074*/ 	.word	0x00002cf0


	//   ....[23]....
        /*0078*/ 	.word	0x00002d80


	//   ....[24]....
        /*007c*/ 	.word	0x00002f20


	//   ....[25]....
        /*0080*/ 	.word	0x00002fb0


	//   ....[26]....
        /*0084*/ 	.word	0x00003150


	//   ....[27]....
        /*0088*/ 	.word	0x000031e0


	//   ....[28]....
        /*008c*/ 	.word	0x00003380


	//   ....[29]....
        /*0090*/ 	.word	0x00003410


	//   ....[30]....
        /*0094*/ 	.word	0x000035b0


	//   ....[31]....
        /*0098*/ 	.word	0x00003640


	//   ....[32]....
        /*009c*/ 	.word	0x000037f0


	//   ....[33]....
        /*00a0*/ 	.word	0x00003880


	//   ....[34]....
        /*00a4*/ 	.word	0x00003ad0


	//   ....[35]....
        /*00a8*/ 	.word	0x00003b50


	//   ....[36]....
        /*00ac*/ 	.word	0x00003d50


	//   ....[37]....
        /*00b0*/ 	.word	0x00003dd0


	//   ....[38]....
        /*00b4*/ 	.word	0x00003ec0


	//   ....[39]....
        /*00b8*/ 	.word	0x00003f40


	//   ....[40]....
        /*00bc*/ 	.word	0x000040c0


	//   ....[41]....
        /*00c0*/ 	.word	0x00004140


	//   ....[42]....
        /*00c4*/ 	.word	0x000042c0


	//   ....[43]....
        /*00c8*/ 	.word	0x00004340


	//   ....[44]....
        /*00cc*/ 	.word	0x000044c0


	//   ....[45]....
        /*00d0*/ 	.word	0x00004540


	//   ....[46]....
        /*00d4*/ 	.word	0x000046c0


	//   ....[47]....
        /*00d8*/ 	.word	0x00004740


	//   ....[48]....
        /*00dc*/ 	.word	0x000048c0


	//   ....[49]....
        /*00e0*/ 	.word	0x00004940


	//   ....[50]....
        /*00e4*/ 	.word	0x00004ac0


	//   ....[51]....
        /*00e8*/ 	.word	0x00004b40


	//   ....[52]....
        /*00ec*/ 	.word	0x00004cc0


	//   ....[53]....
        /*00f0*/ 	.word	0x00004d40


	//   ....[54]....
        /*00f4*/ 	.word	0x00004ec0


	//   ....[55]....
        /*00f8*/ 	.word	0x00004f40


	//   ....[56]....
        /*00fc*/ 	.word	0x000050c0


	//   ....[57]....
        /*0100*/ 	.word	0x00005140


	//   ....[58]....
        /*0104*/ 	.word	0x000052c0


	//   ....[59]....
        /*0108*/ 	.word	0x00005340


	//   ....[60]....
        /*010c*/ 	.word	0x000054c0


	//   ....[61]....
        /*0110*/ 	.word	0x00005540


	//   ....[62]....
        /*0114*/ 	.word	0x000056c0


	//   ....[63]....
        /*0118*/ 	.word	0x00005740


	//   ....[64]....
        /*011c*/ 	.word	0x000058d0


	//   ....[65]....
        /*0120*/ 	.word	0x00005950


	//   ....[66]....
        /*0124*/ 	.word	0x00005da0


	//   ....[67]....
        /*0128*/ 	.word	0x00005e20


	//   ....[68]....
        /*012c*/ 	.word	0x00005ef0


	//   ....[69]....
        /*0130*/ 	.word	0x00005f70


	//   ....[70]....
        /*0134*/ 	.word	0x00006060


	//   ....[71]....
        /*0138*/ 	.word	0x000060e0


	//   ....[72]....
        /*013c*/ 	.word	0x00006260


	//   ....[73]....
        /*0140*/ 	.word	0x000062e0


	//   ....[74]....
        /*0144*/ 	.word	0x00006460


	//   ....[75]....
        /*0148*/ 	.word	0x000064e0


	//   ....[76]....
        /*014c*/ 	.word	0x00006660


	//   ....[77]....
        /*0150*/ 	.word	0x000066e0


	//   ....[78]....
        /*0154*/ 	.word	0x00006860


	//   ....[79]....
        /*0158*/ 	.word	0x000068e0


	//   ....[80]....
        /*015c*/ 	.word	0x00006a60


	//   ....[81]....
        /*0160*/ 	.word	0x00006ae0


	//   ....[82]....
        /*0164*/ 	.word	0x00006c60


	//   ....[83]....
        /*0168*/ 	.word	0x00006ce0


	//   ....[84]....
        /*016c*/ 	.word	0x00006e60


	//   ....[85]....
        /*0170*/ 	.word	0x00006ee0


	//   ....[86]....
        /*0174*/ 	.word	0x00007060


	//   ....[87]....
        /*0178*/ 	.word	0x000070e0


	//   ....[88]....
        /*017c*/ 	.word	0x00007260


	//   ....[89]....
        /*0180*/ 	.word	0x000072e0


	//   ....[90]....
        /*0184*/ 	.word	0x00007460


	//   ....[91]....
        /*0188*/ 	.word	0x000074e0


	//   ....[92]....
        /*018c*/ 	.word	0x00007660


	//   ....[93]....
        /*0190*/ 	.word	0x000076e0


	//   ....[94]....
        /*0194*/ 	.word	0x00007860


	//   ....[95]....
        /*0198*/ 	.word	0x000078e0


	//   ....[96]....
        /*019c*/ 	.word	0x00007a70


	//   ....[97]....
        /*01a0*/ 	.word	0x00007af0


	//   ....[98]....
        /*01a4*/ 	.word	0x00007ec0


	//   ....[99]....
        /*01a8*/ 	.word	0x00007f40


	//   ....[100]....
        /*01ac*/ 	.word	0x00008100


	//   ....[101]....
        /*01b0*/ 	.word	0x00008180


	//   ....[102]....
        /*01b4*/ 	.word	0x00008310


	//   ....[103]....
        /*01b8*/ 	.word	0x00008390


	//   ....[104]....
        /*01bc*/ 	.word	0x00008530


	//   ....[105]....
        /*01c0*/ 	.word	0x000085b0


	//   ....[106]....
        /*01c4*/ 	.word	0x00008840


	//   ....[107]....
        /*01c8*/ 	.word	0x000088c0


	//----- nvinfo : EIATTR_VRC_CTA_INIT_COUNT
	.align		4
.L_224:
        /*01cc*/ 	.byte	0x02, 0x4a
	.zero		1
	.zero		1


	//----- nvinfo : EIATTR_EXIT_INSTR_OFFSETS
	.align		4
        /*01d0*/ 	.byte	0x04, 0x1c
        /*01d2*/ 	.short	(.L_226 - .L_225)


	//   ....[0]....
.L_225:
        /*01d4*/ 	.word	0x00007c80


	//   ....[1]....
        /*01d8*/ 	.word	0x00008640


	//   ....[2]....
        /*01dc*/ 	.word	0x00008940


	//----- nvinfo : EIATTR_CRS_STACK_SIZE
	.align		4
.L_226:
        /*01e0*/ 	.byte	0x04, 0x1e
        /*01e2*/ 	.short	(.L_228 - .L_227)
.L_227:
        /*01e4*/ 	.word	0x00000000


	//----- nvinfo : EIATTR_SW_WAR
	.align		4
.L_228:
        /*01e8*/ 	.byte	0x04, 0x36
        /*01ea*/ 	.short	(.L_230 - .L_229)
.L_229:
        /*01ec*/ 	.word	0x00000008
.L_230:


//--------------------- .nv.info._Z13agrepKernel32ILj9EEvv --------------------------
	.section	.nv.info._Z13agrepKernel32ILj9EEvv,"",@"SHT_CUDA_INFO"
	.sectionflags	@""
	.align	4


	//----- nvinfo : EIATTR_CUDA_API_VERSION
	.align		4
        /*0000*/ 	.byte	0x04, 0x37
        /*0002*/ 	.short	(.L_232 - .L_231)
.L_231:
        /*0004*/ 	.word	0x00000082


	//----- nvinfo : EIATTR_SPARSE_MMA_MASK
	.align		4
.L_232:
        /*0008*/ 	.byte	0x03, 0x50
        /*000a*/ 	.short	0x0000


	//----- nvinfo : EIATTR_MAXREG_COUNT
	.align		4
        /*000c*/ 	.byte	0x03, 0x1b
        /*000e*/ 	.short	0x00ff


	//----- nvinfo : EIATTR_NUM_BARRIERS
	.align		4
        /*0010*/ 	.byte	0x02, 0x4c
        /*0012*/ 	.byte	0x01
	.zero		1


	//----- nvinfo : EIATTR_MERCURY_ISA_VERSION
	.align		4
        /*0014*/ 	.byte	0x03, 0x5f
        /*0016*/ 	.short	0x0101


	//----- nvinfo : EIATTR_INT_WARP_WIDE_INSTR_OFFSETS
	.align		4
        /*0018*/ 	.byte	0x04, 0x31
        /*001a*/ 	.short	(.L_234 - .L_233)


	//   ....[0]....
.L_233:
        /*001c*/ 	.word	0x00001a70


	//   ....[1]....
        /*0020*/ 	.word	0x00001b00


	//   ....[2]....
        /*0024*/ 	.word	0x00002070


	//   ....[3]....
        /*0028*/ 	.word	0x00002100


	//   ....[4]....
        /*002c*/ 	.word	0x00002540


	//   ....[5]....
        /*0030*/ 	.word	0x000025e0


	//   ....[6]....
        /*0034*/ 	.word	0x00002a30


	//   ....[7]....
        /*0038*/ 	.word	0x00002ac0


	//   ....[8]....
        /*003c*/ 	.word	0x00002f10


	//   ....[9]....
        /*0040*/ 	.word	0x00002fa0


	//   ....[10]....
        /*0044*/ 	.word	0x000033f0


	//   ....[11]....
        /*0048*/ 	.word	0x00003480


	//   ....[12]....
        /*004c*/ 	.word	0x000038d0


	//   ....[13]....
        /*0050*/ 	.word	0x00003960


	//   ....[14]....
        /*0054*/ 	.word	0x00003db0


	//   ....[15]....
        /*0058*/ 	.word	0x00003e40


	//   ....[16]....
        /*005c*/ 	.word	0x00004290


	//   ....[17]....
        /*0060*/ 	.word	0x00004320


	//   ....[18]....
        /*0064*/ 	.word	0x00004770


	//   ....[19]....
        /*0068*/ 	.word	0x00004800


	//   ....[20]....
        /*006c*/ 	.word	0x00004c50


	//   ....[21]....
        /*0070*/ 	.word	0x00004ce0


	//   ....[22]....
        /*0074*/ 	.word	0x00005130


	//   ....[23]....
        /*0078*/ 	.word	0x000051c0


	//   ....[24]....
        /*007c*/ 	.word	0x00005610


	//   ....[25]....
        /*0080*/ 	.word	0x000056a0


	//   ....[26]....
        /*0084*/ 	.word	0x00005af0


	//   ....[27]....
        /*0088*/ 	.word	0x00005b80


	//   ....[28]....
        /*008c*/ 	.word	0x00005fd0


	//   ....[29]....
        /*0090*/ 	.word	0x00006060


	//   ....[30]....
        /*0094*/ 	.word	0x000064b0


	//   ....[31]....
        /*0098*/ 	.word	0x00006540


	//   ....[32]....
        /*009c*/ 	.word	0x000069a0


	//   ....[33]....
        /*00a0*/ 	.word	0x00006a30


	//   ....[34]....
        /*00a4*/ 	.word	0x00006f00


	//   ....[35]....
        /*00a8*/ 	.word	0x00006f90


	//   ....[36]....
        /*00ac*/ 	.word	0x000073b0


	//   ....[37]....
        /*00b0*/ 	.word	0x00007450


	//   ....[38]....
        /*00b4*/ 	.word	0x00007880


	//   ....[39]....
        /*00b8*/ 	.word	0x00007910


	//   ....[40]....
        /*00bc*/ 	.word	0x00007d40


	//   ....[41]....
        /*00c0*/ 	.word	0x00007dd0


	//   ....[42]....
        /*00c4*/ 	.word	0x00008200


	//   ....[43]....
        /*00c8*/ 	.word	0x00008290


	//   ....[44]....
        /*00cc*/ 	.word	0x000086c0


	//   ....[45]....
        /*00d0*/ 	.word	0x00008750


	//   ....[46]....
        /*00d4*/ 	.word	0x00008b80


	//   ....[47]....
        /*00d8*/ 	.word	0x00008c10


	//   ....[48]....
        /*00dc*/ 	.word	0x00009040


	//   ....[49]....
        /*00e0*/ 	.word	0x000090d0


	//   ....[50]....
        /*00e4*/ 	.word	0x00009500


	//   ....[51]....
        /*00e8*/ 	.word	0x00009590


	//   ....[52]....
        /*00ec*/ 	.word	0x000099c0


	//   ....[53]....
        /*00f0*/ 	.word	0x00009a50


	//   ....[54]....
        /*00f4*/ 	.word	0x00009e80


	//   ....[55]....
        /*00f8*/ 	.word	0x00009f10


	//   ....[56]....
        /*00fc*/ 	.word	0x0000a340


	//   ....[57]....
        /*0100*/ 	.word	0x0000a3d0


	//   ....[58]....
        /*0104*/ 	.word	0x0000a800


	//   ....[59]....
        /*0108*/ 	.word	0x0000a890


	//   ....[60]....
        /*010c*/ 	.word	0x0000acc0


	//   ....[61]....
        /*0110*/ 	.word	0x0000ad50


	//   ....[62]....
        /*0114*/ 	.word	0x0000b180


	//   ....[63]....
        /*0118*/ 	.word	0x0000b210


	//   ....[64]....
        /*011c*/ 	.word	0x0000b650


	//   ....[65]....
        /*0120*/ 	.word	0x0000b6e0


	//   ....[66]....
        /*0124*/ 	.word	0x0000bce0


	//   ....[67]....
        /*0128*/ 	.word	0x0000bd70


	//   ....[68]....
        /*012c*/ 	.word	0x0000c1d0


	//   ....[69]....
        /*0130*/ 	.word	0x0000c260


	//   ....[70]....
        /*0134*/ 	.word	0x0000c900


	//   ....[71]....
        /*0138*/ 	.word	0x0000c990


	//   ....[72]....
        /*013c*/ 	.word	0x0000cdf0


	//   ....[73]....
        /*0140*/ 	.word	0x0000ce80


	//   ....[74]....
        /*0144*/ 	.word	0x0000d2a0


	//   ....[75]....
        /*0148*/ 	.word	0x0000d330


	//----- nvinfo : EIATTR_VRC_CTA_INIT_COUNT
	.align		4
.L_234:
        /*014c*/ 	.byte	0x02, 0x4a
	.zero		1
	.zero		1


	//----- nvinfo : EIATTR_EXIT_INSTR_OFFSETS
	.align		4
        /*0150*/ 	.byte	0x04, 0x1c
        /*0152*/ 	.short	(.L_236 - .L_235)


	//   ....[0]....
.L_235:
        /*0154*/ 	.word	0x0000c440


	//   ....[1]....
        /*0158*/ 	.word	0x0000cf20


	//   ....[2]....
        /*015c*/ 	.word	0x0000d1f0


	//   ....[3]....
        /*0160*/ 	.word	0x0000d240


	//   ....[4]....
        /*0164*/ 	.word	0x0000d280


	//   ....[5]....
        /*0168*/ 	.word	0x0000d370


	//----- nvinfo : EIATTR_CRS_STACK_SIZE
	.align		4
.L_236:
        /*016c*/ 	.byte	0x04, 0x1e
        /*016e*/ 	.short	(.L_238 - .L_237)
.L_237:
        /*0170*/ 	.word	0x00000000


	//----- nvinfo : EIATTR_SW_WAR
	.align		4
.L_238:
        /*0174*/ 	.byte	0x04, 0x36
        /*0176*/ 	.short	(.L_240 - .L_239)
.L_239:
        /*0178*/ 	.word	0x00000008
.L_240:


//--------------------- .nv.info._Z13agrepKernel32ILj8EEvv --------------------------
	.section	.nv.info._Z13agrepKernel32ILj8EEvv,"",@"SHT_CUDA_INFO"
	.sectionflags	@""
	.align	4


	//----- nvinfo : EIATTR_CUDA_API_VERSION
	.align		4
        /*0000*/ 	.byte	0x04, 0x37
        /*0002*/ 	.short	(.L_242 - .L_241)
.L_241:
        /*0004*/ 	.word	0x00000082


	//----- nvinfo : EIATTR_SPARSE_MMA_MASK
	.align		4
.L_242:
        /*0008*/ 	.byte	0x03, 0x50
        /*000a*/ 	.short	0x0000


	//----- nvinfo : EIATTR_MAXREG_COUNT
	.align		4
        /*000c*/ 	.byte	0x03, 0x1b
        /*000e*/ 	.short	0x00ff


	//----- nvinfo : EIATTR_NUM_BARRIERS
	.align		4
        /*0010*/ 	.byte	0x02, 0x4c
        /*0012*/ 	.byte	0x01
	.zero		1


	//----- nvinfo : EIATTR_MERCURY_ISA_VERSION
	.align		4
        /*0014*/ 	.byte	0x03, 0x5f
        /*0016*/ 	.short	0x0101


	//----- nvinfo : EIATTR_INT_WARP_WIDE_INSTR_OFFSETS
	.align		4
        /*0018*/ 	.byte	0x04, 0x31
        /*001a*/ 	.short	(.L_244 - .L_243)


	//   ....[0]....
.L_243:
        /*001c*/ 	.word	0x00001850


	//   ....[1]....
        /*0020*/ 	.word	0x000018e0


	//   ....[2]....
        /*0024*/ 	.word	0x00001e00


	//   ....[3]....
        /*0028*/ 	.word	0x00001e90


	//   ....[4]....
        /*002c*/ 	.word	0x00002280


	//   ....[5]....
        /*0030*/ 	.word	0x00002320


	//   ....[6]....
        /*0034*/ 	.word	0x00002720


	//   ....[7]....
        /*0038*/ 	.word	0x000027b0


	//   ....[8]....
        /*003c*/ 	.word	0x00002bb0


	//   ....[9]....
        /*0040*/ 	.word	0x00002c40


	//   ....[10]....
        /*0044*/ 	.word	0x00003040


	//   ....[11]....
        /*0048*/ 	.word	0x000030d0


	//   ....[12]....
        /*004c*/ 	.word	0x000034d0


	//   ....[13]....
        /*0050*/ 	.word	0x00003560


	//   ....[14]....
        /*0054*/ 	.word	0x00003960


	//   ....[15]....
        /*0058*/ 	.word	0x000039f0


	//   ....[16]....
        /*005c*/ 	.word	0x00003df0


	//   ....[17]....
        /*0060*/ 	.word	0x00003e80


	//   ....[18]....
        /*0064*/ 	.word	0x00004280


	//   ....[19]....
        /*0068*/ 	.word	0x00004310


	//   ....[20]....
        /*006c*/ 	.word	0x00004710


	//   ....[21]....
        /*0070*/ 	.word	0x000047a0


	//   ....[22]....
        /*0074*/ 	.word	0x00004ba0


	//   ....[23]....
        /*0078*/ 	.word	0x00004c30


	//   ....[24]....
        /*007c*/ 	.word	0x00005030


	//   ....[25]....
        /*0080*/ 	.word	0x000050c0


	//   ....[26]....
        /*0084*/ 	.word	0x000054c0


	//   ....[27]....
        /*0088*/ 	.word	0x00005550


	//   ....[28]....
        /*008c*/ 	.word	0x00005950


	//   ....[29]....
        /*0090*/ 	.word	0x000059e0


	//   ....[30]....
        /*0094*/ 	.word	0x00005de0


	//   ....[31]....
        /*0098*/ 	.word	0x00005e70


	//   ....[32]....
        /*009c*/ 	.word	0x00006280


	//   ....[33]....
        /*00a0*/ 	.word	0x00006310


	//   ....[34]....
        /*00a4*/ 	.word	0x00006790


	//   ....[35]....
        /*00a8*/ 	.word	0x00006820


	//   ....[36]....
        /*00ac*/ 	.word	0x00006bf0


	//   ....[37]....
        /*00b0*/ 	.word	0x00006c90


	//   ....[38]....
        /*00b4*/ 	.word	0x00007070


	//   ....[39]....
        /*00b8*/ 	.word	0x00007100


	//   ....[40]....
        /*00bc*/ 	.word	0x000074e0


	//   ....[41]....
        /*00c0*/ 	.word	0x00007570


	//   ....[42]....
        /*00c4*/ 	.word	0x00007950


	//   ....[43]....
        /*00c8*/ 	.word	0x000079e0


	//   ....[44]....
        /*00cc*/ 	.word	0x00007dc0


	//   ....[45]....
        /*00d0*/ 	.word	0x00007e50


	//   ....[46]....
        /*00d4*/ 	.word	0x00008230


	//   ....[47]....
        /*00d8*/ 	.word	0x000082c0


	//   ....[48]....
        /*00dc*/ 	.word	0x000086a0


	//   ....[49]....
        /*00e0*/ 	.word	0x00008730


	//   ....[50]....
        /*00e4*/ 	.word	0x00008b10


	//   ....[51]....
        /*00e8*/ 	.word	0x00008ba0


	//   ....[52]....
        /*00ec*/ 	.word	0x00008f80


	//   ....[53]....
        /*00f0*/ 	.word	0x00009010


	//   ....[54]....
        /*00f4*/ 	.word	0x000093f0


	//   ....[55]....
        /*00f8*/ 	.word	0x00009480


	//   ....[56]....
        /*00fc*/ 	.word	0x00009860


	//   ....[57]....
        /*0100*/ 	.word	0x000098f0


	//   ....[58]....
        /*0104*/ 	.word	0x00009cd0


	//   ....[59]....
        /*0108*/ 	.word	0x00009d60


	//   ....[60]....
        /*010c*/ 	.word	0x0000a140


	//   ....[61]....
        /*0110*/ 	.word	0x0000a1d0


	//   ....[62]....
        /*0114*/ 	.word	0x0000a5b0


	//   ....[63]....
        /*0118*/ 	.word	0x0000a640


	//   ....[64]....
        /*011c*/ 	.word	0x0000aa30


	//   ....[65]....
        /*0120*/ 	.word	0x0000aac0


	//   ....[66]....
        /*0124*/ 	.word	0x0000b080


	//   ....[67]....
        /*0128*/ 	.word	0x0000b110


	//   ....[68]....
        /*012c*/ 	.word	0x0000b520


	//   ....[69]....
        /*0130*/ 	.word	0x0000b5b0


	//   ....[70]....
        /*0134*/ 	.word	0x0000bc10


	//   ....[71]....
        /*0138*/ 	.word	0x0000bc90


	//   ....[72]....
        /*013c*/ 	.word	0x0000c0a0


	//   ....[73]....
        /*0140*/ 	.word	0x0000c120


	//   ....[74]....
        /*0144*/ 	.word	0x0000c500


	//   ....[75]....
        /*0148*/ 	.word	0x0000c590


	//----- nvinfo : EIATTR_VRC_CTA_INIT_COUNT
	.align		4
.L_244:
        /*014c*/ 	.byte	0x02, 0x4a
	.zero		1
	.zero		1


	//----- nvinfo : EIATTR_EXIT_INSTR_OFFSETS
	.align		4
        /*0150*/ 	.byte	0x04, 0x1c
        /*0152*/ 	.short	(.L_246 - .L_245)


	//   ....[0]....
.L_245:
        /*0154*/ 	.word	0x0000b790


	//   ....[1]....
        /*0158*/ 	.word	0x0000c1c0


	//   ....[2]....
        /*015c*/ 	.word	0x0000c450


	//   ....[3]....
        /*0160*/ 	.word	0x0000c4a0


	//   ....[4]....
        /*0164*/ 	.word	0x0000c4e0


	//   ....[5]....
        /*0168*/ 	.word	0x0000c5d0


	//----- nvinfo : EIATTR_CRS_STACK_SIZE
	.align		4
.L_246:
        /*016c*/ 	.byte	0x04, 0x1e
        /*016e*/ 	.short	(.L_248 - .L_247)
.L_247:
        /*0170*/ 	.word	0x00000000


	//----- nvinfo : EIATTR_SW_WAR
	.align		4
.L_248:
        /*0174*/ 	.byte	0x04, 0x36
        /*0176*/ 	.short	(.L_250 - .L_249)
.L_249:
        /*0178*/ 	.word	0x00000008
.L_250:


//--------------------- .nv.info._Z13agrepKernel32ILj7EEvv --------------------------
	.section	.nv.info._Z13agrepKernel32ILj7EEvv,"",@"SHT_CUDA_INFO"
	.sectionflags	@""
	.align	4


	//----- nvinfo : EIATTR_CUDA_API_VERSION
	.align		4
        /*0000*/ 	.byte	0x04, 0x37
        /*0002*/ 	.short	(.L_252 - .L_251)
.L_251:
        /*0004*/ 	.word	0x00000082


	//----- nvinfo : EIATTR_SPARSE_MMA_MASK
	.align		4
.L_252:
        /*0008*/ 	.byte	0x03, 0x50
        /*000a*/ 	.short	0x0000


	//----- nvinfo : EIATTR_MAXREG_COUNT
	.align		4
        /*000c*/ 	.byte	0x03, 0x1b
        /*000e*/ 	.short	0x00ff


	//----- nvinfo : EIATTR_NUM_BARRIERS
	.align		4
        /*0010*/ 	.byte	0x02, 0x4c
        /*0012*/ 	.byte	0x01
	.zero		1


	//----- nvinfo : EIATTR_MERCURY_ISA_VERSION
	.align		4
        /*0014*/ 	.byte	0x03, 0x5f
        /*0016*/ 	.short	0x0101


	//----- nvinfo : EIATTR_INT_WARP_WIDE_INSTR_OFFSETS
	.align		4
        /*0018*/ 	.byte	0x04, 0x31
        /*001a*/ 	.short	(.L_254 - .L_253)


	//   ....[0]....
.L_253:
        /*001c*/ 	.word	0x00001630


	//   ....[1]....
        /*0020*/ 	.word	0x000016c0


	//   ....[2]....
        /*0024*/ 	.word	0x00001b90


	//   ....[3]....
        /*0028*/ 	.word	0x00001c20


	//   ....[4]....
        /*002c*/ 	.word	0x00001fc0


	//   ....[5]....
        /*0030*/ 	.word	0x00002060


	//   ....[6]....
        /*0034*/ 	.word	0x00002410


	//   ....[7]....
        /*0038*/ 	.word	0x000024a0


	//   ....[8]....
        /*003c*/ 	.word	0x00002850


	//   ....[9]....
        /*0040*/ 	.word	0x000028e0


	//   ....[10]....
        /*0044*/ 	.word	0x00002c90


	//   ....[11]....
        /*0048*/ 	.word	0x00002d20


	//   ....[12]....
        /*004c*/ 	.word	0x000030d0


	//   ....[13]....
        /*0050*/ 	.word	0x00003160


	//   ....[14]....
        /*0054*/ 	.word	0x00003510


	//   ....[15]....
        /*0058*/ 	.word	0x000035a0


	//   ....[16]....
        /*005c*/ 	.word	0x00003950


	//   ....[17]....
        /*0060*/ 	.word	0x000039e0


	//   ....[18]....
        /*0064*/ 	.word	0x00003d90


	//   ....[19]....
        /*0068*/ 	.word	0x00003e20


	//   ....[20]....
        /*006c*/ 	.word	0x000041d0


	//   ....[21]....
        /*0070*/ 	.word	0x00004260


	//   ....[22]....
        /*0074*/ 	.word	0x00004610


	//   ....[23]....
        /*0078*/ 	.word	0x000046a0


	//   ....[24]....
        /*007c*/ 	.word	0x00004a50


	//   ....[25]....
        /*0080*/ 	.word	0x00004ae0


	//   ....[26]....
        /*0084*/ 	.word	0x00004e90


	//   ....[27]....
        /*0088*/ 	.word	0x00004f20


	//   ....[28]....
        /*008c*/ 	.word	0x000052d0


	//   ....[29]....
        /*0090*/ 	.word	0x00005360


	//   ....[30]....
        /*0094*/ 	.word	0x00005710


	//   ....[31]....
        /*0098*/ 	.word	0x000057a0


	//   ....[32]....
        /*009c*/ 	.word	0x00005b60


	//   ....[33]....
        /*00a0*/ 	.word	0x00005bf0


	//   ....[34]....
        /*00a4*/ 	.word	0x00006020


	//   ....[35]....
        /*00a8*/ 	.word	0x000060b0


	//   ....[36]....
        /*00ac*/ 	.word	0x00006430


	//   ....[37]....
        /*00b0*/ 	.word	0x000064d0


	//   ....[38]....
        /*00b4*/ 	.word	0x00006860


	//   ....[39]....
        /*00b8*/ 	.word	0x000068f0


	//   ....[40]....
        /*00bc*/ 	.word	0x00006c80


	//   ....[41]....
        /*00c0*/ 	.word	0x00006d10


	//   ....[42]....
        /*00c4*/ 	.word	0x000070a0


	//   ....[43]....
        /*00c8*/ 	.word	0x00007130


	//   ....[44]....
        /*00cc*/ 	.word	0x000074c0


	//   ....[45]....
        /*00d0*/ 	.word	0x00007550


	//   ....[46]....
        /*00d4*/ 	.word	0x000078e0


	//   ....[47]....
        /*00d8*/ 	.word	0x00007970


	//   ....[48]....
        /*00dc*/ 	.word	0x00007d00


	//   ....[49]....
        /*00e0*/ 	.word	0x00007d90


	//   ....[50]....
        /*00e4*/ 	.word	0x00008120


	//   ....[51]....
        /*00e8*/ 	.word	0x000081b0


	//   ....[52]....
        /*00ec*/ 	.word	0x00008540


	//   ....[53]....
        /*00f0*/ 	.word	0x000085d0


	//   ....[54]....
        /*00f4*/ 	.word	0x00008960


	//   ....[55]....
        /*00f8*/ 	.word	0x000089f0


	//   ....[56]....
        /*00fc*/ 	.word	0x00008d80


	//   ....[57]....
        /*0100*/ 	.word	0x00008e10


	//   ....[58]....
        /*0104*/ 	.word	0x000091a0


	//   ....[59]....
        /*0108*/ 	.word	0x00009230


	//   ....[60]....
        /*010c*/ 	.word	0x000095c0


	//   ....[61]....
        /*0110*/ 	.word	0x00009650


	//   ....[62]....
        /*0114*/ 	.word	0x000099e0


	//   ....[63]....
        /*0118*/ 	.word	0x00009a70


	//   ....[64]....
        /*011c*/ 	.word	0x00009e10


	//   ....[65]....
        /*0120*/ 	.word	0x00009ea0


	//   ....[66]....
        /*0124*/ 	.word	0x0000a410


	//   ....[67]....
        /*0128*/ 	.word	0x0000a4a0


	//   ....[68]....
        /*012c*/ 	.word	0x0000a860


	//   ....[69]....
        /*0130*/ 	.word	0x0000a8f0


	//   ....[70]....
        /*0134*/ 	.word	0x0000af00


	//   ....[71]....
        /*0138*/ 	.word	0x0000af80


	//   ....[72]....
        /*013c*/ 	.word	0x0000b340


	//   ....[73]....
        /*0140*/ 	.word	0x0000b3c0


	//   ....[74]....
        /*0144*/ 	.word	0x0000b760


	//   ....[75]....
        /*0148*/ 	.word	0x0000b7f0


	//----- nvinfo : EIATTR_VRC_CTA_INIT_COUNT
	.align		4
.L_254:
        /*014c*/ 	.byte	0x02, 0x4a
	.zero		1
	.zero		1


	//----- nvinfo : EIATTR_EXIT_INSTR_OFFSETS
	.align		4
        /*0150*/ 	.byte	0x04, 0x1c
        /*0152*/ 	.short	(.L_256 - .L_255)


	//   ....[0]....
.L_255:
        /*0154*/ 	.word	0x0000aad0


	//   ....[1]....
        /*0158*/ 	.word	0x0000b460


	//   ....[2]....
        /*015c*/ 	.word	0x0000b6b0


	//   ....[3]....
        /*0160*/ 	.word	0x0000b700


	//   ....[4]....
        /*0164*/ 	.word	0x0000b740


	//   ....[5]....
        /*0168*/ 	.word	0x0000b830


	//----- nvinfo : EIATTR_CRS_STACK_SIZE
	.align		4
.L_256:
        /*016c*/ 	.byte	0x04, 0x1e
        /*016e*/ 	.short	(.L_258 - .L_257)
.L_257:
        /*0170*/ 	.word	0x00000000


	//----- nvinfo : EIATTR_SW_WAR
	.align		4
.L_258:
        /*0174*/ 	.byte	0x04, 0x36
        /*0176*/ 	.short	(.L_260 - .L_259)
.L_259:
        /*0178*/ 	.word	0x00000008
.L_260:


//--------------------- .nv.info._Z13agrepKernel32ILj6EEvv --------------------------
	.section	.nv.info._Z13agrepKernel32ILj6EEvv,"",@"SHT_CUDA_INFO"
	.sectionflags	@""
	.align	4


	//----- nvinfo : EIATTR_CUDA_API_VERSION
	.align		4
        /*0000*/ 	.byte	0x04, 0x37
        /*0002*/ 	.short	(.L_262 - .L_261)
.L_261:
        /*0004*/ 	.word	0x00000082


	//----- nvinfo : EIATTR_SPARSE_MMA_MASK
	.align		4
.L_262:
        /*0008*/ 	.byte	0x03, 0x50
        /*000a*/ 	.short	0x0000


	//----- nvinfo : EIATTR_MAXREG_COUNT
	.align		4
        /*000c*/ 	.byte	0x03, 0x1b
        /*000e*/ 	.short	0x00ff


	//----- nvinfo : EIATTR_NUM_BARRIERS
	.align		4
        /*0010*/ 	.byte	0x02, 0x4c
        /*0012*/ 	.byte	0x01
	.zero		1


	//----- nvinfo : EIATTR_MERCURY_ISA_VERSION
	.align		4
        /*0014*/ 	.byte	0x03, 0x5f
        /*0016*/ 	.short	0x0101


	//----- nvinfo : EIATTR_INT_WARP_WIDE_INSTR_OFFSETS
	.align		4
        /*0018*/ 	.byte	0x04, 0x31
        /*001a*/ 	.short	(.L_264 - .L_263)


	//   ....[0]....
.L_263:
        /*001c*/ 	.word	0x00001df0


	//   ....[1]....
        /*0020*/ 	.word	0x00001e80


	//   ....[2]....
        /*0024*/ 	.word	0x00002300


	//   ....[3]....
        /*0028*/ 	.word	0x00002390


	//   ....[4]....
        /*002c*/ 	.word	0x000026e0


	//   ....[5]....
        /*0030*/ 	.word	0x00002780


	//   ....[6]....
        /*0034*/ 	.word	0x00002ae0


	//   ....[7]....
        /*0038*/ 	.word	0x00002b70


	//   ....[8]....
        /*003c*/ 	.word	0x00002ed0


	//   ....[9]....
        /*0040*/ 	.word	0x00002f60


	//   ....[10]....
        /*0044*/ 	.word	0x000032c0


	//   ....[11]....
        /*0048*/ 	.word	0x00003350


	//   ....[12]....
        /*004c*/ 	.word	0x000036b0


	//   ....[13]....
        /*0050*/ 	.word	0x00003740


	//   ....[14]....
        /*0054*/ 	.word	0x00003aa0


	//   ....[15]....
        /*0058*/ 	.word	0x00003b30


	//   ....[16]....
        /*005c*/ 	.word	0x00003e90


	//   ....[17]....
        /*0060*/ 	.word	0x00003f20


	//   ....[18]....
        /*0064*/ 	.word	0x00004280


	//   ....[19]....
        /*0068*/ 	.word	0x00004310


	//   ....[20]....
        /*006c*/ 	.word	0x00004670


	//   ....[21]....
        /*0070*/ 	.word	0x00004700


	//   ....[22]....
        /*0074*/ 	.word	0x00004a60


	//   ....[23]....
        /*0078*/ 	.word	0x00004af0


	//   ....[24]....
        /*007c*/ 	.word	0x00004e50


	//   ....[25]....
        /*0080*/ 	.word	0x00004ee0


	//   ....[26]....
        /*0084*/ 	.word	0x00005240


	//   ....[27]....
        /*0088*/ 	.word	0x000052d0


	//   ....[28]....
        /*008c*/ 	.word	0x00005630


	//   ....[29]....
        /*0090*/ 	.word	0x000056c0


	//   ....[30]....
        /*0094*/ 	.word	0x00005a20


	//   ....[31]....
        /*0098*/ 	.word	0x00005ab0


	//   ....[32]....
        /*009c*/ 	.word	0x00005e20


	//   ....[33]....
        /*00a0*/ 	.word	0x00005eb0


	//   ....[34]....
        /*00a4*/ 	.word	0x000062a0


	//   ....[35]....
        /*00a8*/ 	.word	0x00006320


	//   ....[36]....
        /*00ac*/ 	.word	0x00006650


	//   ....[37]....
        /*00b0*/ 	.word	0x000066e0


	//   ....[38]....
        /*00b4*/ 	.word	0x00006a20


	//   ....[39]....
        /*00b8*/ 	.word	0x00006aa0


	//   ....[40]....
        /*00bc*/ 	.word	0x00006de0


	//   ....[41]....
        /*00c0*/ 	.word	0x00006e60


	//   ....[42]....
        /*00c4*/ 	.word	0x000071a0


	//   ....[43]....
        /*00c8*/ 	.word	0x00007220


	//   ....[44]....
        /*00cc*/ 	.word	0x00007560


	//   ....[45]....
        /*00d0*/ 	.word	0x000075e0


	//   ....[46]....
        /*00d4*/ 	.word	0x00007920


	//   ....[47]....
        /*00d8*/ 	.word	0x000079a0


	//   ....[48]....
        /*00dc*/ 	.word	0x00007ce0


	//   ....[49]....
        /*00e0*/ 	.word	0x00007d60


	//   ....[50]....
        /*00e4*/ 	.word	0x000080a0


	//   ....[51]....
        /*00e8*/ 	.word	0x00008120


	//   ....[52]....
        /*00ec*/ 	.word	0x00008460


	//   ....[53]....
        /*00f0*/ 	.word	0x000084e0


	//   ....[54]....
        /*00f4*/ 	.word	0x00008820


	//   ....[55]....
        /*00f8*/ 	.word	0x000088a0


	//   ....[56]....
        /*00fc*/ 	.word	0x00008be0


	//   ....[57]....
        /*0100*/ 	.word	0x00008c60


	//   ....[58]....
        /*0104*/ 	.word	0x00008fa0


	//   ....[59]....
        /*0108*/ 	.word	0x00009020


	//   ....[60]....
        /*010c*/ 	.word	0x00009360


	//   ....[61]....
        /*0110*/ 	.word	0x000093e0


	//   ....[62]....
        /*0114*/ 	.word	0x00009720


	//   ....[63]....
        /*0118*/ 	.word	0x000097a0


	//   ....[64]....
        /*011c*/ 	.word	0x00009af0


	//   ....[65]....
        /*0120*/ 	.word	0x00009b70


	//   ....[66]....
        /*0124*/ 	.word	0x0000a090


	//   ....[67]....
        /*0128*/ 	.word	0x0000a120


	//   ....[68]....
        /*012c*/ 	.word	0x0000a490


	//   ....[69]....
        /*0130*/ 	.word	0x0000a520


	//   ....[70]....
        /*0134*/ 	.word	0x0000aae0


	//   ....[71]....
        /*0138*/ 	.word	0x0000ab60


	//   ....[72]....
        /*013c*/ 	.word	0x0000aed0


	//   ....[73]....
        /*0140*/ 	.word	0x0000af50


	//   ....[74]....
        /*0144*/ 	.word	0x0000b2b0


	//   ....[75]....
        /*0148*/ 	.word	0x0000b340


	//----- nvinfo : EIATTR_VRC_CTA_INIT_COUNT
	.align		4
.L_264:
        /*014c*/ 	.byte	0x02, 0x4a
	.zero		1
	.zero		1


	//----- nvinfo : EIATTR_EXIT_INSTR_OFFSETS
	.align		4
        /*0150*/ 	.byte	0x04, 0x1c
        /*0152*/ 	.short	(.L_266 - .L_265)


	//   ....[0]....
.L_265:
        /*0154*/ 	.word	0x0000a700


	//   ....[1]....
        /*0158*/ 	.word	0x0000aff0


	//   ....[2]....
        /*015c*/ 	.word	0x0000b200


	//   ....[3]....
        /*0160*/ 	.word	0x0000b250


	//   ....[4]....
        /*0164*/ 	.word	0x0000b290


	//   ....[5]....
        /*0168*/ 	.word	0x0000b380


	//----- nvinfo : EIATTR_CRS_STACK_SIZE
	.align		4
.L_266:
        /*016c*/ 	.byte	0x04, 0x1e
        /*016e*/ 	.short	(.L_268 - .L_267)
.L_267:
        /*0170*/ 	.word	0x00000000


	//----- nvinfo : EIATTR_SW_WAR
	.align		4
.L_268:
        /*0174*/ 	.byte	0x04, 0x36
        /*0176*/ 	.short	(.L_270 - .L_269)
.L_269:
        /*0178*/ 	.word	0x00000008
.L_270:


//--------------------- .nv.info._Z13agrepKernel32ILj5EEvv --------------------------
	.section	.nv.info._Z13agrepKernel32ILj5EEvv,"",@"SHT_CUDA_INFO"
	.sectionflags	@""
	.align	4


	//----- nvinfo : EIATTR_CUDA_API_VERSION
	.align		4
        /*0000*/ 	.byte	0x04, 0x37
        /*0002*/ 	.short	(.L_272 - .L_271)
.L_271:
        /*0004*/ 	.word	0x00000082


	//----- nvinfo : EIATTR_SPARSE_MMA_MASK
	.align		4
.L_272:
        /*0008*/ 	.byte	0x03, 0x50
        /*000a*/ 	.short	0x0000


	//----- nvinfo : EIATTR_MAXREG_COUNT
	.align		4
        /*000c*/ 	.byte	0x03, 0x1b
        /*000e*/ 	.short	0x00ff


	//----- nvinfo : EIATTR_NUM_BARRIERS
	.align		4
        /*0010*/ 	.byte	0x02, 0x4c
        /*0012*/ 	.byte	0x01
	.zero		1


	//----- nvinfo : EIATTR_MERCURY_ISA_VERSION
	.align		4
        /*0014*/ 	.byte	0x03, 0x5f
        /*0016*/ 	.short	0x0101


	//----- nvinfo : EIATTR_INT_WARP_WIDE_INSTR_OFFSETS
	.align		4
        /*0018*/ 	.byte	0x04, 0x31
        /*001a*/ 	.short	(.L_274 - .L_273)


	//   ....[0]....
.L_273:
        /*001c*/ 	.word	0x00001a80


	//   ....[1]....
        /*0020*/ 	.word	0x00001b10


	//   ....[2]....
        /*0024*/ 	.word	0x00001f40


	//   ....[3]....
        /*0028*/ 	.word	0x00001fd0


	//   ....[4]....
        /*002c*/ 	.word	0x000022d0


	//   ....[5]....
        /*0030*/ 	.word	0x00002370


	//   ....[6]....
        /*0034*/ 	.word	0x00002680


	//   ....[7]....
        /*0038*/ 	.word	0x00002710


	//   ....[8]....
        /*003c*/ 	.word	0x00002a20


	//   ....[9]....
        /*0040*/ 	.word	0x00002ab0


	//   ....[10]....
        /*0044*/ 	.word	0x00002dc0


	//   ....[11]....
        /*0048*/ 	.word	0x00002e50


	//   ....[12]....
        /*004c*/ 	.word	0x00003160


	//   ....[13]....
        /*0050*/ 	.word	0x000031f0


	//   ....[14]....
        /*0054*/ 	.word	0x00003500


	//   ....[15]....
        /*0058*/ 	.word	0x00003590


	//   ....[16]....
        /*005c*/ 	.word	0x000038a0


	//   ....[17]....
        /*0060*/ 	.word	0x00003930


	//   ....[18]....
        /*0064*/ 	.word	0x00003c40


	//   ....[19]....
        /*0068*/ 	.word	0x00003cd0


	//   ....[20]....
        /*006c*/ 	.word	0x00003fe0


	//   ....[21]....
        /*0070*/ 	.word	0x00004070


	//   ....[22]....
        /*0074*/ 	.word	0x00004380


	//   ....[23]....
        /*0078*/ 	.word	0x00004410


	//   ....[24]....
        /*007c*/ 	.word	0x00004720


	//   ....[25]....
        /*0080*/ 	.word	0x000047b0


	//   ....[26]....
        /*0084*/ 	.word	0x00004ac0


	//   ....[27]....
        /*0088*/ 	.word	0x00004b50


	//   ....[28]....
        /*008c*/ 	.word	0x00004e60


	//   ....[29]....
        /*0090*/ 	.word	0x00004ef0


	//   ....[30]....
        /*0094*/ 	.word	0x00005200


	//   ....[31]....
        /*0098*/ 	.word	0x00005290


	//   ....[32]....
        /*009c*/ 	.word	0x000055b0


	//   ....[33]....
        /*00a0*/ 	.word	0x00005640


	//   ....[34]....
        /*00a4*/ 	.word	0x000059e0


	//   ....[35]....
        /*00a8*/ 	.word	0x00005a60


	//   ....[36]....
        /*00ac*/ 	.word	0x00005d40


	//   ....[37]....
        /*00b0*/ 	.word	0x00005dd0


	//   ....[38]....
        /*00b4*/ 	.word	0x000060c0


	//   ....[39]....
        /*00b8*/ 	.word	0x00006140


	//   ....[40]....
        /*00bc*/ 	.word	0x00006430


	//   ....[41]....
        /*00c0*/ 	.word	0x000064b0


	//   ....[42]....
        /*00c4*/ 	.word	0x000067a0


	//   ....[43]....
        /*00c8*/ 	.word	0x00006820


	//   ....[44]....
        /*00cc*/ 	.word	0x00006b10


	//   ....[45]....
        /*00d0*/ 	.word	0x00006b90


	//   ....[46]....
        /*00d4*/ 	.word	0x00006e80


	//   ....[47]....
        /*00d8*/ 	.word	0x00006f00


	//   ....[48]....
        /*00dc*/ 	.word	0x000071f0


	//   ....[49]....
        /*00e0*/ 	.word	0x00007270


	//   ....[50]....
        /*00e4*/ 	.word	0x00007560


	//   ....[51]....
        /*00e8*/ 	.word	0x000075e0


	//   ....[52]....
        /*00ec*/ 	.word	0x000078d0


	//   ....[53]....
        /*00f0*/ 	.word	0x00007950


	//   ....[54]....
        /*00f4*/ 	.word	0x00007c40


	//   ....[55]....
        /*00f8*/ 	.word	0x00007cc0


	//   ....[56]....
        /*00fc*/ 	.word	0x00007fb0


	//   ....[57]....
        /*0100*/ 	.word	0x00008030


	//   ....[58]....
        /*0104*/ 	.word	0x00008320


	//   ....[59]....
        /*0108*/ 	.word	0x000083a0


	//   ....[60]....
        /*010c*/ 	.word	0x00008690


	//   ....[61]....
        /*0110*/ 	.word	0x00008710


	//   ....[62]....
        /*0114*/ 	.word	0x00008a00


	//   ....[63]....
        /*0118*/ 	.word	0x00008a80


	//   ....[64]....
        /*011c*/ 	.word	0x00008d80


	//   ....[65]....
        /*0120*/ 	.word	0x00008e00


	//   ....[66]....
        /*0124*/ 	.word	0x00009290


	//   ....[67]....
        /*0128*/ 	.word	0x00009320


	//   ....[68]....
        /*012c*/ 	.word	0x00009640


	//   ....[69]....
        /*0130*/ 	.word	0x000096d0


	//   ....[70]....
        /*0134*/ 	.word	0x00009c40


	//   ....[71]....
        /*0138*/ 	.word	0x00009cc0


	//   ....[72]....
        /*013c*/ 	.word	0x00009fe0


	//   ....[73]....
        /*0140*/ 	.word	0x0000a060


	//   ....[74]....
        /*0144*/ 	.word	0x0000a380


	//   ....[75]....
        /*0148*/ 	.word	0x0000a410


	//----- nvinfo : EIATTR_VRC_CTA_INIT_COUNT
	.align		4
.L_274:
        /*014c*/ 	.byte	0x02, 0x4a
	.zero		1
	.zero		1


	//----- nvinfo : EIATTR_EXIT_INSTR_OFFSETS
	.align		4
        /*0150*/ 	.byte	0x04, 0x1c
        /*0152*/ 	.short	(.L_276 - .L_275)


	//   ....[0]....
.L_275:
        /*0154*/ 	.word	0x000098b0


	//   ....[1]....
        /*0158*/ 	.word	0x0000a100


	//   ....[2]....
        /*015c*/ 	.word	0x0000a2d0


	//   ....[3]....
        /*0160*/ 	.word	0x0000a320


	//   ....[4]....
        /*0164*/ 	.word	0x0000a360


	//   ....[5]....
        /*0168*/ 	.word	0x0000a450


	//----- nvinfo : EIATTR_CRS_STACK_SIZE
	.align		4
.L_276:
        /*016c*/ 	.byte	0x04, 0x1e
        /*016e*/ 	.short	(.L_278 - .L_277)
.L_277:
        /*0170*/ 	.word	0x00000000


	//----- nvinfo : EIATTR_SW_WAR
	.align		4
.L_278:
        /*0174*/ 	.byte	0x04, 0x36
        /*0176*/ 	.short	(.L_280 - .L_279)
.L_279:
        /*0178*/ 	.word	0x00000008
.L_280:


//--------------------- .nv.info._Z13agrepKernel32ILj4EEvv --------------------------
	.section	.nv.info._Z13agrepKernel32ILj4EEvv,"",@"SHT_CUDA_INFO"
	.sectionflags	@""
	.align	4


	//----- nvinfo : EIATTR_CUDA_API_VERSION
	.align		4
        /*0000*/ 	.byte	0x04, 0x37
        /*0002*/ 	.short	(.L_282 - .L_281)
.L_281:
        /*0004*/ 	.word	0x00000082


	//----- nvinfo : EIATTR_SPARSE_MMA_MASK
	.align		4
.L_282:
        /*0008*/ 	.byte	0x03, 0x50
        /*000a*/ 	.short	0x0000


	//----- nvinfo : EIATTR_MAXREG_COUNT
	.align		4
        /*000c*/ 	.byte	0x03, 0x1b
        /*000e*/ 	.short	0x00ff


	//----- nvinfo : EIATTR_NUM_BARRIERS
	.align		4
        /*0010*/ 	.byte	0x02, 0x4c
        /*0012*/ 	.byte	0x01
	.zero		1


	//----- nvinfo : EIATTR_MERCURY_ISA_VERSION
	.align		4
        /*0014*/ 	.byte	0x03, 0x5f
        /*0016*/ 	.short	0x0101


	//----- nvinfo : EIATTR_INT_WARP_WIDE_INSTR_OFFSETS
	.align		4
        /*0018*/ 	.byte	0x04, 0x31
        /*001a*/ 	.short	(.L_284 - .L_283)


	//   ....[0]....
.L_283:
        /*001c*/ 	.word	0x00001710


	//   ....[1]....
        /*0020*/ 	.word	0x000017a0


	//   ....[2]....
        /*0024*/ 	.word	0x00001b80


	//   ....[3]....
        /*0028*/ 	.word	0x00001c10


	//   ....[4]....
        /*002c*/ 	.word	0x00001ec0


	//   ....[5]....
        /*0030*/ 	.word	0x00001f60


	//   ....[6]....
        /*0034*/ 	.word	0x00002220


	//   ....[7]....
        /*0038*/ 	.word	0x000022b0


	//   ....[8]....
        /*003c*/ 	.word	0x00002570


	//   ....[9]....
        /*0040*/ 	.word	0x00002600


	//   ....[10]....
        /*0044*/ 	.word	0x000028c0


	//   ....[11]....
        /*0048*/ 	.word	0x00002950


	//   ....[12]....
        /*004c*/ 	.word	0x00002c10


	//   ....[13]....
        /*0050*/ 	.word	0x00002ca0


	//   ....[14]....
        /*0054*/ 	.word	0x00002f60


	//   ....[15]....
        /*0058*/ 	.word	0x00002ff0


	//   ....[16]....
        /*005c*/ 	.word	0x000032b0


	//   ....[17]....
        /*0060*/ 	.word	0x00003340


	//   ....[18]....
        /*0064*/ 	.word	0x00003600


	//   ....[19]....
        /*0068*/ 	.word	0x00003690


	//   ....[20]....
        /*006c*/ 	.word	0x00003950


	//   ....[21]....
        /*0070*/ 	.word	0x000039e0


	//   ....[22]....
        /*0074*/ 	.word	0x00003ca0


	//   ....[23]....
        /*0078*/ 	.word	0x00003d30


	//   ....[24]....
        /*007c*/ 	.word	0x00003ff0


	//   ....[25]....
        /*0080*/ 	.word	0x00004080


	//   ....[26]....
        /*0084*/ 	.word	0x00004340


	//   ....[27]....
        /*0088*/ 	.word	0x000043d0


	//   ....[28]....
        /*008c*/ 	.word	0x00004690


	//   ....[29]....
        /*0090*/ 	.word	0x00004720


	//   ....[30]....
        /*0094*/ 	.word	0x000049e0


	//   ....[31]....
        /*0098*/ 	.word	0x00004a70


	//   ....[32]....
        /*009c*/ 	.word	0x00004d40


	//   ....[33]....
        /*00a0*/ 	.word	0x00004dd0


	//   ....[34]....
        /*00a4*/ 	.word	0x00005120


	//   ....[35]....
        /*00a8*/ 	.word	0x000051a0


	//   ....[36]....
        /*00ac*/ 	.word	0x00005430


	//   ....[37]....
        /*00b0*/ 	.word	0x000054c0


	//   ....[38]....
        /*00b4*/ 	.word	0x00005760


	//   ....[39]....
        /*00b8*/ 	.word	0x000057e0


	//   ....[40]....
        /*00bc*/ 	.word	0x00005a80


	//   ....[41]....
        /*00c0*/ 	.word	0x00005b00


	//   ....[42]....
        /*00c4*/ 	.word	0x00005da0


	//   ....[43]....
        /*00c8*/ 	.word	0x00005e20


	//   ....[44]....
        /*00cc*/ 	.word	0x000060c0


	//   ....[45]....
        /*00d0*/ 	.word	0x00006140


	//   ....[46]....
        /*00d4*/ 	.word	0x000063e0


	//   ....[47]....
        /*00d8*/ 	.word	0x00006460


	//   ....[48]....
        /*00dc*/ 	.word	0x00006700


	//   ....[49]....
        /*00e0*/ 	.word	0x00006780


	//   ....[50]....
        /*00e4*/ 	.word	0x00006a20


	//   ....[51]....
        /*00e8*/ 	.word	0x00006aa0


	//   ....[52]....
        /*00ec*/ 	.word	0x00006d40


	//   ....[53]....
        /*00f0*/ 	.word	0x00006dc0


	//   ....[54]....
        /*00f4*/ 	.word	0x00007060


	//   ....[55]....
        /*00f8*/ 	.word	0x000070e0


	//   ....[56]....
        /*00fc*/ 	.word	0x00007380


	//   ....[57]....
        /*0100*/ 	.word	0x00007400


	//   ....[58]....
        /*0104*/ 	.word	0x000076a0


	//   ....[59]....
        /*0108*/ 	.word	0x00007720


	//   ....[60]....
        /*010c*/ 	.word	0x000079c0


	//   ....[61]....
        /*0110*/ 	.word	0x00007a40


	//   ....[62]....
        /*0114*/ 	.word	0x00007ce0


	//   ....[63]....
        /*0118*/ 	.word	0x00007d60


	//   ....[64]....
        /*011c*/ 	.word	0x00008010


	//   ....[65]....
        /*0120*/ 	.word	0x00008090


	//   ....[66]....
        /*0124*/ 	.word	0x00008520


	//   ....[67]....
        /*0128*/ 	.word	0x000085b0


	//   ....[68]....
        /*012c*/ 	.word	0x00008880


	//   ....[69]....
        /*0130*/ 	.word	0x00008910


	//   ....[70]....
        /*0134*/ 	.word	0x00008bb0


	//   ....[71]....
        /*0138*/ 	.word	0x00008c40


	//   ....[72]....
        /*013c*/ 	.word	0x00008ef0


	//   ....[73]....
        /*0140*/ 	.word	0x00008f80


	//   ....[74]....
        /*0144*/ 	.word	0x000094b0


	//   ....[75]....
        /*0148*/ 	.word	0x00009530


	//   ....[76]....
        /*014c*/ 	.word	0x00009800


	//   ....[77]....
        /*0150*/ 	.word	0x00009880


	//   ....[78]....
        /*0154*/ 	.word	0x00009b20


	//   ....[79]....
        /*0158*/ 	.word	0x00009ba0


	//   ....[80]....
        /*015c*/ 	.word	0x00009e50


	//   ....[81]....
        /*0160*/ 	.word	0x00009ed0


	//   ....[82]....
        /*0164*/ 	.word	0x0000a2b0


	//   ....[83]....
        /*0168*/ 	.word	0x0000a330


	//----- nvinfo : EIATTR_VRC_CTA_INIT_COUNT
	.align		4
.L_284:
        /*016c*/ 	.byte	0x02, 0x4a
	.zero		1
	.zero		1


	//----- nvinfo : EIATTR_EXIT_INSTR_OFFSETS
	.align		4
        /*0170*/ 	.byte	0x04, 0x1c
        /*0172*/ 	.short	(.L_286 - .L_285)


	//   ....[0]....
.L_285:
        /*0174*/ 	.word	0x00009160


	//   ....[1]....
        /*0178*/ 	.word	0x00009f60


	//   ....[2]....
        /*017c*/ 	.word	0x0000a3b0


	//----- nvinfo : EIATTR_CRS_STACK_SIZE
	.align		4
.L_286:
        /*0180*/ 	.byte	0x04, 0x1e
        /*0182*/ 	.short	(.L_288 - .L_287)
.L_287:
        /*0184*/ 	.word	0x00000000


	//----- nvinfo : EIATTR_SW_WAR
	.align		4
.L_288:
        /*0188*/ 	.byte	0x04, 0x36
        /*018a*/ 	.short	(.L_290 - .L_289)
.L_289:
        /*018c*/ 	.word	0x00000008
.L_290:


//--------------------- .nv.info._Z13agrepKernel32ILj3EEvv --------------------------
	.section	.nv.info._Z13agrepKernel32ILj3EEvv,"",@"SHT_CUDA_INFO"
	.sectionflags	@""
	.align	4


	//----- nvinfo : EIATTR_CUDA_API_VERSION
	.align		4
        /*0000*/ 	.byte	0x04, 0x37
        /*0002*/ 	.short	(.L_292 - .L_291)
.L_291:
        /*0004*/ 	.word	0x00000082


	//----- nvinfo : EIATTR_SPARSE_MMA_MASK
	.align		4
.L_292:
        /*0008*/ 	.byte	0x03, 0x50
        /*000a*/ 	.short	0x0000


	//----- nvinfo : EIATTR_MAXREG_COUNT
	.align		4
        /*000c*/ 	.byte	0x03, 0x1b
        /*000e*/ 	.short	0x00ff


	//----- nvinfo : EIATTR_NUM_BARRIERS
	.align		4
        /*0010*/ 	.byte	0x02, 0x4c
        /*0012*/ 	.byte	0x01
	.zero		1


	//----- nvinfo : EIATTR_MERCURY_ISA_VERSION
	.align		4
        /*0014*/ 	.byte	0x03, 0x5f
        /*0016*/ 	.short	0x0101


	//----- nvinfo : EIATTR_INT_WARP_WIDE_INSTR_OFFSETS
	.align		4
        /*0018*/ 	.byte	0x04, 0x31
        /*001a*/ 	.short	(.L_294 - .L_293)


	//   ....[0]....
.L_293:
        /*001c*/ 	.word	0x000013a0


	//   ....[1]....
        /*0020*/ 	.word	0x00001430


	//   ....[2]....
        /*0024*/ 	.word	0x00001790


	//   ....[3]....
        /*0028*/ 	.word	0x00001820


	//   ....[4]....
        /*002c*/ 	.word	0x00001a80


	//   ....[5]....
        /*0030*/ 	.word	0x00001b20


	//   ....[6]....
        /*0034*/ 	.word	0x00001d90


	//   ....[7]....
        /*0038*/ 	.word	0x00001e20


	//   ....[8]....
        /*003c*/ 	.word	0x00002090


	//   ....[9]....
        /*0040*/ 	.word	0x00002120


	//   ....[10]....
        /*0044*/ 	.word	0x00002390


	//   ....[11]....
        /*0048*/ 	.word	0x00002420


	//   ....[12]....
        /*004c*/ 	.word	0x00002690


	//   ....[13]....
        /*0050*/ 	.word	0x00002720


	//   ....[14]....
        /*0054*/ 	.word	0x00002990


	//   ....[15]....
        /*0058*/ 	.word	0x00002a20


	//   ....[16]....
        /*005c*/ 	.word	0x00002c90


	//   ....[17]....
        /*0060*/ 	.word	0x00002d20


	//   ....[18]....
        /*0064*/ 	.word	0x00002f90


	//   ....[19]....
        /*0068*/ 	.word	0x00003020


	//   ....[20]....
        /*006c*/ 	.word	0x00003290


	//   ....[21]....
        /*0070*/ 	.word	0x00003320


	//   ....[22]....
        /*0074*/ 	.word	0x00003590


	//   ....[23]....
        /*0078*/ 	.word	0x00003620


	//   ....[24]....
        /*007c*/ 	.word	0x00003890


	//   ....[25]....
        /*0080*/ 	.word	0x00003920


	//   ....[26]....
        /*0084*/ 	.word	0x00003b90


	//   ....[27]....
        /*0088*/ 	.word	0x00003c20


	//   ....[28]....
        /*008c*/ 	.word	0x00003e90


	//   ....[29]....
        /*0090*/ 	.word	0x00003f20


	//   ....[30]....
        /*0094*/ 	.word	0x00004190


	//   ....[31]....
        /*0098*/ 	.word	0x00004220


	//   ....[32]....
        /*009c*/ 	.word	0x000044a0


	//   ....[33]....
        /*00a0*/ 	.word	0x00004530


	//   ....[34]....
        /*00a4*/ 	.word	0x00004830


	//   ....[35]....
        /*00a8*/ 	.word	0x000048b0


	//   ....[36]....
        /*00ac*/ 	.word	0x00004af0


	//   ....[37]....
        /*00b0*/ 	.word	0x00004b80


	//   ....[38]....
        /*00b4*/ 	.word	0x00004dd0


	//   ....[39]....
        /*00b8*/ 	.word	0x00004e50


	//   ....[40]....
        /*00bc*/ 	.word	0x000050a0


	//   ....[41]....
        /*00c0*/ 	.word	0x00005120


	//   ....[42]....
        /*00c4*/ 	.word	0x00005370


	//   ....[43]....
        /*00c8*/ 	.word	0x000053f0


	//   ....[44]....
        /*00cc*/ 	.word	0x00005640


	//   ....[45]....
        /*00d0*/ 	.word	0x000056c0


	//   ....[46]....
        /*00d4*/ 	.word	0x00005910


	//   ....[47]....
        /*00d8*/ 	.word	0x00005990


	//   ....[48]....
        /*00dc*/ 	.word	0x00005be0


	//   ....[49]....
        /*00e0*/ 	.word	0x00005c60


	//   ....[50]....
        /*00e4*/ 	.word	0x00005eb0


	//   ....[51]....
        /*00e8*/ 	.word	0x00005f30


	//   ....[52]....
        /*00ec*/ 	.word	0x00006180


	//   ....[53]....
        /*00f0*/ 	.word	0x00006200


	//   ....[54]....
        /*00f4*/ 	.word	0x00006450


	//   ....[55]....
        /*00f8*/ 	.word	0x000064d0


	//   ....[56]....
        /*00fc*/ 	.word	0x00006720


	//   ....[57]....
        /*0100*/ 	.word	0x000067a0


	//   ....[58]....
        /*0104*/ 	.word	0x000069f0


	//   ....[59]....
        /*0108*/ 	.word	0x00006a70


	//   ....[60]....
        /*010c*/ 	.word	0x00006cc0


	//   ....[61]....
        /*0110*/ 	.word	0x00006d40


	//   ....[62]....
        /*0114*/ 	.word	0x00006f90


	//   ....[63]....
        /*0118*/ 	.word	0x00007010


	//   ....[64]....
        /*011c*/ 	.word	0x00007270


	//   ....[65]....
        /*0120*/ 	.word	0x000072f0


	//   ....[66]....
        /*0124*/ 	.word	0x00007730


	//   ....[67]....
        /*0128*/ 	.word	0x000077c0


	//   ....[68]....
        /*012c*/ 	.word	0x00007a40


	//   ....[69]....
        /*0130*/ 	.word	0x00007ad0


	//   ....[70]....
        /*0134*/ 	.word	0x00007d20


	//   ....[71]....
        /*0138*/ 	.word	0x00007db0


	//   ....[72]....
        /*013c*/ 	.word	0x00008010


	//   ....[73]....
        /*0140*/ 	.word	0x000080a0


	//   ....[74]....
        /*0144*/ 	.word	0x00008580


	//   ....[75]....
        /*0148*/ 	.word	0x00008600


	//   ....[76]....
        /*014c*/ 	.word	0x00008880


	//   ....[77]....
        /*0150*/ 	.word	0x00008900


	//   ....[78]....
        /*0154*/ 	.word	0x00008b50


	//   ....[79]....
        /*0158*/ 	.word	0x00008bd0


	//   ....[80]....
        /*015c*/ 	.word	0x00008e30


	//   ....[81]....
        /*0160*/ 	.word	0x00008eb0


	//   ....[82]....
        /*0164*/ 	.word	0x00009230


	//   ....[83]....
        /*0168*/ 	.word	0x000092b0


	//----- nvinfo : EIATTR_VRC_CTA_INIT_COUNT
	.align		4
.L_294:
        /*016c*/ 	.byte	0x02, 0x4a
	.zero		1
	.zero		1


	//----- nvinfo : EIATTR_EXIT_INSTR_OFFSETS
	.align		4
        /*0170*/ 	.byte	0x04, 0x1c
        /*0172*/ 	.short	(.L_296 - .L_295)


	//   ....[0]....
.L_295:
        /*0174*/ 	.word	0x00008280


	//   ....[1]....
        /*0178*/ 	.word	0x00008f40


	//   ....[2]....
        /*017c*/ 	.word	0x00009330


	//----- nvinfo : EIATTR_CRS_STACK_SIZE
	.align		4
.L_296:
        /*0180*/ 	.byte	0x04, 0x1e
        /*0182*/ 	.short	(.L_298 - .L_297)
.L_297:
        /*0184*/ 	.word	0x00000000


	//----- nvinfo : EIATTR_SW_WAR
	.align		4
.L_298:
        /*0188*/ 	.byte	0x04, 0x36
        /*018a*/ 	.short	(.L_300 - .L_299)
.L_299:
        /*018c*/ 	.word	0x00000008
.L_300:


//--------------------- .nv.info._Z13agrepKernel32ILj2EEvv --------------------------
	.section	.nv.info._Z13agrepKernel32ILj2EEvv,"",@"SHT_CUDA_INFO"
	.sectionflags	@""
	.align	4


	//----- nvinfo : EIATTR_CUDA_API_VERSION
	.align		4
        /*0000*/ 	.byte	0x04, 0x37
        /*0002*/ 	.short	(.L_302 - .L_301)
.L_301:
        /*0004*/ 	.word	0x00000082


	//----- nvinfo : EIATTR_SPARSE_MMA_MASK
	.align		4
.L_302:
        /*0008*/ 	.byte	0x03, 0x50
        /*000a*/ 	.short	0x0000


	//----- nvinfo : EIATTR_MAXREG_COUNT
	.align		4
        /*000c*/ 	.byte	0x03, 0x1b
        /*000e*/ 	.short	0x00ff


	//----- nvinfo : EIATTR_NUM_BARRIERS
	.align		4
        /*0010*/ 	.byte	0x02, 0x4c
        /*0012*/ 	.byte	0x01
	.zero		1


	//----- nvinfo : EIATTR_MERCURY_ISA_VERSION
	.align		4
        /*0014*/ 	.byte	0x03, 0x5f
        /*0016*/ 	.short	0x0101


	//----- nvinfo : EIATTR_INT_WARP_WIDE_INSTR_OFFSETS
	.align		4
        /*0018*/ 	.byte	0x04, 0x31
        /*001a*/ 	.short	(.L_304 - .L_303)


	//   ....[0]....
.L_303:
        /*001c*/ 	.word	0x00001aa0


	//   ....[1]....
        /*0020*/ 	.word	0x00001b20


	//   ....[2]....
        /*0024*/ 	.word	0x00001e30


	//   ....[3]....
        /*0028*/ 	.word	0x00001ec0


	//   ....[4]....
        /*002c*/ 	.word	0x000020d0


	//   ....[5]....
        /*0030*/ 	.word	0x00002170


	//   ....[6]....
        /*0034*/ 	.word	0x00002390


	//   ....[7]....
        /*0038*/ 	.word	0x00002420


	//   ....[8]....
        /*003c*/ 	.word	0x00002640


	//   ....[9]....
        /*0040*/ 	.word	0x000026d0


	//   ....[10]....
        /*0044*/ 	.word	0x000028f0


	//   ....[11]....
        /*0048*/ 	.word	0x00002980


	//   ....[12]....
        /*004c*/ 	.word	0x00002ba0


	//   ....[13]....
        /*0050*/ 	.word	0x00002c30


	//   ....[14]....
        /*0054*/ 	.word	0x00002e50


	//   ....[15]....
        /*0058*/ 	.word	0x00002ee0


	//   ....[16]....
        /*005c*/ 	.word	0x00003100


	//   ....[17]....
        /*0060*/ 	.word	0x00003190


	//   ....[18]....
        /*0064*/ 	.word	0x000033b0


	//   ....[19]....
        /*0068*/ 	.word	0x00003440


	//   ....[20]....
        /*006c*/ 	.word	0x00003660


	//   ....[21]....
        /*0070*/ 	.word	0x000036f0


	//   ....[22]....
        /*0074*/ 	.word	0x00003910


	//   ....[23]....
        /*0078*/ 	.word	0x000039a0


	//   ....[24]....
        /*007c*/ 	.word	0x00003bc0


	//   ....[25]....
        /*0080*/ 	.word	0x00003c50


	//   ....[26]....
        /*0084*/ 	.word	0x00003e70


	//   ....[27]....
        /*0088*/ 	.word	0x00003f00


	//   ....[28]....
        /*008c*/ 	.word	0x00004120


	//   ....[29]....
        /*0090*/ 	.word	0x000041b0


	//   ....[30]....
        /*0094*/ 	.word	0x000043d0


	//   ....[31]....
        /*0098*/ 	.word	0x00004460


	//   ....[32]....
        /*009c*/ 	.word	0x00004690


	//   ....[33]....
        /*00a0*/ 	.word	0x00004720


	//   ....[34]....
        /*00a4*/ 	.word	0x000049d0


	//   ....[35]....
        /*00a8*/ 	.word	0x00004a50


	//   ....[36]....
        /*00ac*/ 	.word	0x00004c40


	//   ....[37]....
        /*00b0*/ 	.word	0x00004cd0


	//   ....[38]....
        /*00b4*/ 	.word	0x00004ed0


	//   ....[39]....
        /*00b8*/ 	.word	0x00004f50


	//   ....[40]....
        /*00bc*/ 	.word	0x00005150


	//   ....[41]....
        /*00c0*/ 	.word	0x000051d0


	//   ....[42]....
        /*00c4*/ 	.word	0x000053d0


	//   ....[43]....
        /*00c8*/ 	.word	0x00005450


	//   ....[44]....
        /*00cc*/ 	.word	0x00005650


	//   ....[45]....
        /*00d0*/ 	.word	0x000056d0


	//   ....[46]....
        /*00d4*/ 	.word	0x000058d0


	//   ....[47]....
        /*00d8*/ 	.word	0x00005950


	//   ....[48]....
        /*00dc*/ 	.word	0x00005b50


	//   ....[49]....
        /*00e0*/ 	.word	0x00005bd0


	//   ....[50]....
        /*00e4*/ 	.word	0x00005dd0


	//   ....[51]....
        /*00e8*/ 	.word	0x00005e50


	//   ....[52]....
        /*00ec*/ 	.word	0x00006050


	//   ....[53]....
        /*00f0*/ 	.word	0x000060d0


	//   ....[54]....
        /*00f4*/ 	.word	0x000062d0


	//   ....[55]....
        /*00f8*/ 	.word	0x00006350


	//   ....[56]....
        /*00fc*/ 	.word	0x00006550


	//   ....[57]....
        /*0100*/ 	.word	0x000065d0


	//   ....[58]....
        /*0104*/ 	.word	0x000067d0


	//   ....[59]....
        /*0108*/ 	.word	0x00006850


	//   ....[60]....
        /*010c*/ 	.word	0x00006a50


	//   ....[61]....
        /*0110*/ 	.word	0x00006ad0


	//   ....[62]....
        /*0114*/ 	.word	0x00006cd0


	//   ....[63]....
        /*0118*/ 	.word	0x00006d50


	//   ....[64]....
        /*011c*/ 	.word	0x00006f60


	//   ....[65]....
        /*0120*/ 	.word	0x00006fe0


	//   ....[66]....
        /*0124*/ 	.word	0x000073e0


	//   ....[67]....
        /*0128*/ 	.word	0x00007460


	//   ....[68]....
        /*012c*/ 	.word	0x00007690


	//   ....[69]....
        /*0130*/ 	.word	0x00007710


	//   ....[70]....
        /*0134*/ 	.word	0x00007910


	//   ....[71]....
        /*0138*/ 	.word	0x00007990


	//   ....[72]....
        /*013c*/ 	.word	0x00007ba0


	//   ....[73]....
        /*0140*/ 	.word	0x00007c20


	//   ....[74]....
        /*0144*/ 	.word	0x000080b0


	//   ....[75]....
        /*0148*/ 	.word	0x00008130


	//   ....[76]....
        /*014c*/ 	.word	0x00008360


	//   ....[77]....
        /*0150*/ 	.word	0x000083e0


	//   ....[78]....
        /*0154*/ 	.word	0x000085e0


	//   ....[79]....
        /*0158*/ 	.word	0x00008660


	//   ....[80]....
        /*015c*/ 	.word	0x00008870


	//   ....[81]....
        /*0160*/ 	.word	0x000088f0


	//   ....[82]....
        /*0164*/ 	.word	0x00008c10


	//   ....[83]....
        /*0168*/ 	.word	0x00008c90


	//----- nvinfo : EIATTR_VRC_CTA_INIT_COUNT
	.align		4
.L_304:
        /*016c*/ 	.byte	0x02, 0x4a
	.zero		1
	.zero		1


	//----- nvinfo : EIATTR_EXIT_INSTR_OFFSETS
	.align		4
        /*0170*/ 	.byte	0x04, 0x1c
        /*0172*/ 	.short	(.L_306 - .L_305)


	//   ....[0]....
.L_305:
        /*0174*/ 	.word	0x00007e00


	//   ....[1]....
        /*0178*/ 	.word	0x00008980


	//   ....[2]....
        /*017c*/ 	.word	0x00008d10


	//----- nvinfo : EIATTR_CRS_STACK_SIZE
	.align		4
.L_306:
        /*0180*/ 	.byte	0x04, 0x1e
        /*0182*/ 	.short	(.L_308 - .L_307)
.L_307:
        /*0184*/ 	.word	0x00000000


	//----- nvinfo : EIATTR_SW_WAR
	.align		4
.L_308:
        /*0188*/ 	.byte	0x04, 0x36
        /*018a*/ 	.short	(.L_310 - .L_309)
.L_309:
        /*018c*/ 	.word	0x00000008
.L_310:


//--------------------- .nv.info._Z13agrepKernel32ILj1EEvv --------------------------
	.section	.nv.info._Z13agrepKernel32ILj1EEvv,"",@"SHT_CUDA_INFO"
	.sectionflags	@""
	.align	4


	//----- nvinfo : EIATTR_CUDA_API_VERSION
	.align		4
        /*0000*/ 	.byte	0x04, 0x37
        /*0002*/ 	.short	(.L_312 - .L_311)
.L_311:
        /*0004*/ 	.word	0x00000082


	//----- nvinfo : EIATTR_SPARSE_MMA_MASK
	.align		4
.L_312:
        /*0008*/ 	.byte	0x03, 0x50
        /*000a*/ 	.short	0x0000


	//----- nvinfo : EIATTR_MAXREG_COUNT
	.align		4
        /*000c*/ 	.byte	0x03, 0x1b
        /*000e*/ 	.short	0x00ff


	//----- nvinfo : EIATTR_NUM_BARRIERS
	.align		4
        /*0010*/ 	.byte	0x02, 0x4c
        /*0012*/ 	.byte	0x01
	.zero		1


	//----- nvinfo : EIATTR_MERCURY_ISA_VERSION
	.align		4
        /*0014*/ 	.byte	0x03, 0x5f
        /*0016*/ 	.short	0x0101


	//----- nvinfo : EIATTR_INT_WARP_WIDE_INSTR_OFFSETS
	.align		4
        /*0018*/ 	.byte	0x04, 0x31
        /*001a*/ 	.short	(.L_314 - .L_313)


	//   ....[0]....
.L_313:
        /*001c*/ 	.word	0x00001520


	//   ....[1]....
        /*0020*/ 	.word	0x000015a0


	//   ....[2]....
        /*0024*/ 	.word	0x000018c0


	//   ....[3]....
        /*0028*/ 	.word	0x00001950


	//   ....[4]....
        /*002c*/ 	.word	0x00001ba0


	//   ....[5]....
        /*0030*/ 	.word	0x00001c30


	//   ....[6]....
        /*0034*/ 	.word	0x00001d40


	//   ....[7]....
        /*0038*/ 	.word	0x00001dd0


	//   ....[8]....
        /*003c*/ 	.word	0x00001f90


	//   ....[9]....
        /*0040*/ 	.word	0x00002020


	//   ....[10]....
        /*0044*/ 	.word	0x000021e0


	//   ....[11]....
        /*0048*/ 	.word	0x00002270


	//   ....[12]....
        /*004c*/ 	.word	0x00002430


	//   ....[13]....
        /*0050*/ 	.word	0x000024c0


	//   ....[14]....
        /*0054*/ 	.word	0x00002680


	//   ....[15]....
        /*0058*/ 	.word	0x00002710


	//   ....[16]....
        /*005c*/ 	.word	0x000028d0


	//   ....[17]....
        /*0060*/ 	.word	0x00002960


	//   ....[18]....
        /*0064*/ 	.word	0x00002b20


	//   ....[19]....
        /*0068*/ 	.word	0x00002bb0


	//   ....[20]....
        /*006c*/ 	.word	0x00002d70


	//   ....[21]....
        /*0070*/ 	.word	0x00002e00


	//   ....[22]....
        /*0074*/ 	.word	0x00002fc0


	//   ....[23]....
        /*0078*/ 	.word	0x00003050


	//   ....[24]....
        /*007c*/ 	.word	0x00003210


	//   ....[25]....
        /*0080*/ 	.word	0x000032a0


	//   ....[26]....
        /*0084*/ 	.word	0x00003460


	//   ....[27]....
        /*0088*/ 	.word	0x000034f0


	//   ....[28]....
        /*008c*/ 	.word	0x000036b0


	//   ....[29]....
        /*0090*/ 	.word	0x00003740


	//   ....[30]....
        /*0094*/ 	.word	0x00003900


	//   ....[31]....
        /*0098*/ 	.word	0x00003990


	//   ....[32]....
        /*009c*/ 	.word	0x00003b60


	//   ....[33]....
        /*00a0*/ 	.word	0x00003bf0


	//   ....[34]....
        /*00a4*/ 	.word	0x00003e60


	//   ....[35]....
        /*00a8*/ 	.word	0x00003ee0


	//   ....[36]....
        /*00ac*/ 	.word	0x00004110


	//   ....[37]....
        /*00b0*/ 	.word	0x00004190


	//   ....[38]....
        /*00b4*/ 	.word	0x00004280


	//   ....[39]....
        /*00b8*/ 	.word	0x00004300


	//   ....[40]....
        /*00bc*/ 	.word	0x000044a0


	//   ....[41]....
        /*00c0*/ 	.word	0x00004520


	//   ....[42]....
        /*00c4*/ 	.word	0x000046c0


	//   ....[43]....
        /*00c8*/ 	.word	0x00004740


	//   ....[44]....
        /*00cc*/ 	.word	0x000048e0


	//   ....[45]....
        /*00d0*/ 	.word	0x00004960


	//   ....[46]....
        /*00d4*/ 	.word	0x00004b00


	//   ....[47]....
        /*00d8*/ 	.word	0x00004b80


	//   ....[48]....
        /*00dc*/ 	.word	0x00004d20


	//   ....[49]....
        /*00e0*/ 	.word	0x00004da0


	//   ....[50]....
        /*00e4*/ 	.word	0x00004f40


	//   ....[51]....
        /*00e8*/ 	.word	0x00004fc0


	//   ....[52]....
        /*00ec*/ 	.word	0x00005160


	//   ....[53]....
        /*00f0*/ 	.word	0x000051e0


	//   ....[54]....
        /*00f4*/ 	.word	0x00005380


	//   ....[55]....
        /*00f8*/ 	.word	0x00005400


	//   ....[56]....
        /*00fc*/ 	.word	0x000055a0


	//   ....[57]....
        /*0100*/ 	.word	0x00005620


	//   ....[58]....
        /*0104*/ 	.word	0x000057c0


	//   ....[59]....
        /*0108*/ 	.word	0x00005840


	//   ....[60]....
        /*010c*/ 	.word	0x000059e0


	//   ....[61]....
        /*0110*/ 	.word	0x00005a60


	//   ....[62]....
        /*0114*/ 	.word	0x00005c00


	//   ....[63]....
        /*0118*/ 	.word	0x00005c80


	//   ....[64]....
        /*011c*/ 	.word	0x00005e30


	//   ....[65]....
        /*0120*/ 	.word	0x00005eb0


	//   ....[66]....
        /*0124*/ 	.word	0x00006350


	//   ....[67]....
        /*0128*/ 	.word	0x000063d0


	//   ....[68]....
        /*012c*/ 	.word	0x000064a0


	//   ....[69]....
        /*0130*/ 	.word	0x00006520


	//   ....[70]....
        /*0134*/ 	.word	0x00006610


	//   ....[71]....
        /*0138*/ 	.word	0x00006690


	//   ....[72]....
        /*013c*/ 	.word	0x00006830


	//   ....[73]....
        /*0140*/ 	.word	0x000068b0


	//   ....[74]....
        /*0144*/ 	.word	0x00006a50


	//   ....[75]....
        /*0148*/ 	.word	0x00006ad0


	//   ....[76]....
        /*014c*/ 	.word	0x00006c70


	//   ....[77]....
        /*0150*/ 	.word	0x00006cf0


	//   ....[78]....
        /*0154*/ 	.word	0x00006e90


	//   ....[79]....
        /*0158*/ 	.word	0x00006f10


	//   ....[80]....
        /*015c*/ 	.word	0x000070b0


	//   ....[81]....
        /*0160*/ 	.word	0x00007130


	//   ....[82]....
        /*0164*/ 	.word	0x000072d0


	//   ....[83]....
        /*0168*/ 	.word	0x00007350


	//   ....[84]....
        /*016c*/ 	.word	0x000074f0


	//   ....[85]....
        /*0170*/ 	.word	0x00007570


	//   ....[86]....
        /*0174*/ 	.word	0x00007710


	//   ....[87]....
        /*0178*/ 	.word	0x00007790


	//   ....[88]....
        /*017c*/ 	.word	0x00007930


	//   ....[89]....
        /*0180*/ 	.word	0x000079b0


	//   ....[90]....
        /*0184*/ 	.word	0x00007b50


	//   ....[91]....
        /*0188*/ 	.word	0x00007bd0


	//   ....[92]....
        /*018c*/ 	.word	0x00007d70


	//   ....[93]....
        /*0190*/ 	.word	0x00007df0


	//   ....[94]....
        /*0194*/ 	.word	0x00007f90


	//   ....[95]....
        /*0198*/ 	.word	0x00008010


	//   ....[96]....
        /*019c*/ 	.word	0x000081c0


	//   ....[97]....
        /*01a0*/ 	.word	0x00008240


	//   ....[98]....
        /*01a4*/ 	.word	0x00008630


	//   ....[99]....
        /*01a8*/ 	.word	0x000086b0


	//   ....[100]....
        /*01ac*/ 	.word	0x00008890


	//   ....[101]....
        /*01b0*/ 	.word	0x00008910


	//   ....[102]....
        /*01b4*/ 	.word	0x00008ac0


	//   ....[103]....
        /*01b8*/ 	.word	0x00008b40


	//   ....[104]....
        /*01bc*/ 	.word	0x00008d00


	//   ....[105]....
        /*01c0*/ 	.word	0x00008d80


	//   ....[106]....
        /*01c4*/ 	.word	0x00009040


	//   ....[107]....
        /*01c8*/ 	.word	0x000090c0


	//----- nvinfo : EIATTR_VRC_CTA_INIT_COUNT
	.align		4
.L_314:
        /*01cc*/ 	.byte	0x02, 0x4a
	.zero		1
	.zero		1


	//----- nvinfo : EIATTR_EXIT_INSTR_OFFSETS
	.align		4
        /*01d0*/ 	.byte	0x04, 0x1c
        /*01d2*/ 	.short	(.L_316 - .L_315)


	//   ....[0]....
.L_315:
        /*01d4*/ 	.word	0x000083d0


	//   ....[1]....
        /*01d8*/ 	.word	0x00008e10


	//   ....[2]....
        /*01dc*/ 	.word	0x00009140


	//----- nvinfo : EIATTR_CRS_STACK_SIZE
	.align		4
.L_316:
        /*01e0*/ 	.byte	0x04, 0x1e
        /*01e2*/ 	.short	(.L_318 - .L_317)
.L_317:
        /*01e4*/ 	.word	0x00000000


	//----- nvinfo : EIATTR_SW_WAR
	.align		4
.L_318:
        /*01e8*/ 	.byte	0x04, 0x36
        /*01ea*/ 	.short	(.L_320 - .L_319)
.L_319:
        /*01ec*/ 	.word	0x00000008
.L_320:


//--------------------- .nv.info._Z13agrepKernel32ILj0EEvv --------------------------
	.section	.nv.info._Z13agrepKernel32ILj0EEvv,"",@"SHT_CUDA_INFO"
	.sectionflags	@""
	.align	4


	//----- nvinfo : EIATTR_CUDA_API_VERSION
	.align		4
        /*0000*/ 	.byte	0x04, 0x37
        /*0002*/ 	.short	(.L_322 - .L_321)
.L_321:
        /*0004*/ 	.word	0x00000082


	//----- nvinfo : EIATTR_SPARSE_MMA_MASK
	.align		4
.L_322:
        /*0008*/ 	.byte	0x03, 0x50
        /*000a*/ 	.short	0x0000


	//----- nvinfo : EIATTR_MAXREG_COUNT
	.align		4
        /*000c*/ 	.byte	0x03, 0x1b
        /*000e*/ 	.short	0x00ff


	//----- nvinfo : EIATTR_NUM_BARRIERS
	.align		4
        /*0010*/ 	.byte	0x02, 0x4c
        /*0012*/ 	.byte	0x01
	.zero		1


	//----- nvinfo : EIATTR_MERCURY_ISA_VERSION
	.align		4
        /*0014*/ 	.byte	0x03, 0x5f
        /*0016*/ 	.short	0x0101


	//----- nvinfo : EIATTR_INT_WARP_WIDE_INSTR_OFFSETS
	.align		4
        /*0018*/ 	.byte	0x04, 0x31
        /*001a*/ 	.short	(.L_324 - .L_323)


	//   ....[0]....
.L_323:
        /*001c*/ 	.word	0x00001050


	//   ....[1]....
        /*0020*/ 	.word	0x000010d0


	//   ....[2]....
        /*0024*/ 	.word	0x000013a0


	//   ....[3]....
        /*0028*/ 	.word	0x00001430


	//   ....[4]....
        /*002c*/ 	.word	0x000015e0


	//   ....[5]....
        /*0030*/ 	.word	0x00001670


	//   ....[6]....
        /*0034*/ 	.word	0x00001780


	//   ....[7]....
        /*0038*/ 	.word	0x00001810


	//   ....[8]....
        /*003c*/ 	.word	0x00001980


	//   ....[9]....
        /*0040*/ 	.word	0x00001a10


	//   ....[10]....
        /*0044*/ 	.word	0x00001b80


	//   ....[11]....
        /*0048*/ 	.word	0x00001c10


	//   ....[12]....
        /*004c*/ 	.word	0x00001d80


	//   ....[13]....
        /*0050*/ 	.word	0x00001e10


	//   ....[14]....
        /*0054*/ 	.word	0x00001f80


	//   ....[15]....
        /*0058*/ 	.word	0x00002010


	//   ....[16]....
        /*005c*/ 	.word	0x00002180


	//   ....[17]....
        /*0060*/ 	.word	0x00002210


	//   ....[18]....
        /*0064*/ 	.word	0x00002380


	//   ....[19]....
        /*0068*/ 	.word	0x00002410


	//   ....[20]....
        /*006c*/ 	.word	0x00002580


	//   ....[21]....
        /*0070*/ 	.word	0x00002610


	//   ....[22]....
        /*0074*/ 	.word	0x00002780


	//   ....[23]....
        /*0078*/ 	.word	0x00002810


	//   ....[24]....
        /*007c*/ 	.word	0x00002980


	//   ....[25]....
        /*0080*/ 	.word	0x00002a10


	//   ....[26]....
        /*0084*/ 	.word	0x00002b80


	//   ....[27]....
        /*0088*/ 	.word	0x00002c10


	//   ....[28]....
        /*008c*/ 	.word	0x00002d80


	//   ....[29]....
        /*0090*/ 	.word	0x00002e10


	//   ....[30]....
        /*0094*/ 	.word	0x00002f80


	//   ....[31]....
        /*0098*/ 	.word	0x00003010


	//   ....[32]....
        /*009c*/ 	.word	0x00003190


	//   ....[33]....
        /*00a0*/ 	.word	0x00003220


	//   ....[34]....
        /*00a4*/ 	.word	0x00003440


	//   ....[35]....
        /*00a8*/ 	.word	0x000034c0


	//   ....[36]....
        /*00ac*/ 	.word	0x00003650


	//   ....[37]....
        /*00b0*/ 	.word	0x000036d0


	//   ....[38]....
        /*00b4*/ 	.word	0x000037c0


	//   ....[39]....
        /*00b8*/ 	.word	0x00003840


	//   ....[40]....
        /*00bc*/ 	.word	0x00003990


	//   ....[41]....
        /*00c0*/ 	.word	0x00003a10


	//   ....[42]....
        /*00c4*/ 	.word	0x00003b60


	//   ....[43]....
        /*00c8*/ 	.word	0x00003be0


	//   ....[44]....
        /*00cc*/ 	.word	0x00003d30


	//   ....[45]....
        /*00d0*/ 	.word	0x00003db0


	//   ....[46]....
        /*00d4*/ 	.word	0x00003f00


	//   ....[47]....
        /*00d8*/ 	.word	0x00003f80


	//   ....[48]....
        /*00dc*/ 	.word	0x000040d0


	//   ....[49]....
        /*00e0*/ 	.word	0x00004150


	//   ....[50]....
        /*00e4*/ 	.word	0x000042a0


	//   ....[51]....
        /*00e8*/ 	.word	0x00004320


	//   ....[52]....
        /*00ec*/ 	.word	0x00004470


	//   ....[53]....
        /*00f0*/ 	.word	0x000044f0


	//   ....[54]....
        /*00f4*/ 	.word	0x00004640


	//   ....[55]....
        /*00f8*/ 	.word	0x000046c0


	//   ....[56]....
        /*00fc*/ 	.word	0x00004810


	//   ....[57]....
        /*0100*/ 	.word	0x00004890


	//   ....[58]....
        /*0104*/ 	.word	0x000049e0


	//   ....[59]....
        /*0108*/ 	.word	0x00004a60


	//   ....[60]....
        /*010c*/ 	.word	0x00004bb0


	//   ....[61]....
        /*0110*/ 	.word	0x00004c30


	//   ....[62]....
        /*0114*/ 	.word	0x00004d80


	//   ....[63]....
        /*0118*/ 	.word	0x00004e00


	//   ....[64]....
        /*011c*/ 	.word	0x00004f60


	//   ....[65]....
        /*0120*/ 	.word	0x00004fe0


	//   ....[66]....
        /*0124*/ 	.word	0x00005390


	//   ....[67]....
        /*0128*/ 	.word	0x00005410


	//   ....[68]....
        /*012c*/ 	.word	0x000054e0


	//   ....[69]....
        /*0130*/ 	.word	0x00005560


	//   ....[70]....
        /*0134*/ 	.word	0x00005650


	//   ....[71]....
        /*0138*/ 	.word	0x000056d0


	//   ....[72]....
        /*013c*/ 	.word	0x00005820


	//   ....[73]....
        /*0140*/ 	.word	0x000058a0


	//   ....[74]....
        /*0144*/ 	.word	0x000059f0


	//   ....[75]....
        /*0148*/ 	.word	0x00005a70


	//   ....[76]....
        /*014c*/ 	.word	0x00005bc0


	//   ....[77]....
        /*0150*/ 	.word	0x00005c40


	//   ....[78]....
        /*0154*/ 	.word	0x00005d90


	//   ....[79]....
        /*0158*/ 	.word	0x00005e10


	//   ....[80]....
        /*015c*/ 	.word	0x00005f60


	//   ....[81]....
        /*0160*/ 	.word	0x00005fe0


	//   ....[82]....
        /*0164*/ 	.word	0x00006130


	//   ....[83]....
        /*0168*/ 	.word	0x000061b0


	//   ....[84]....
        /*016c*/ 	.word	0x00006300


	//   ....[85]....
        /*0170*/ 	.word	0x00006380


	//   ....[86]....
        /*0174*/ 	.word	0x000064d0


	//   ....[87]....
        /*0178*/ 	.word	0x00006550


	//   ....[88]....
        /*017c*/ 	.word	0x000066a0


	//   ....[89]....
        /*0180*/ 	.word	0x00006720


	//   ....[90]....
        /*0184*/ 	.word	0x00006870


	//   ....[91]....
        /*0188*/ 	.word	0x000068f0


	//   ....[92]....
        /*018c*/ 	.word	0x00006a40


	//   ....[93]....
        /*0190*/ 	.word	0x00006ac0


	//   ....[94]....
        /*0194*/ 	.word	0x00006c10


	//   ....[95]....
        /*0198*/ 	.word	0x00006c90


	//   ....[96]....
        /*019c*/ 	.word	0x00006df0


	//   ....[97]....
        /*01a0*/ 	.word	0x00006e70


	//   ....[98]....
        /*01a4*/ 	.word	0x00007210


	//   ....[99]....
        /*01a8*/ 	.word	0x00007290


	//   ....[100]....
        /*01ac*/ 	.word	0x00007420


	//   ....[101]....
        /*01b0*/ 	.word	0x000074a0


	//   ....[102]....
        /*01b4*/ 	.word	0x00007600


	//   ....[103]....
        /*01b8*/ 	.word	0x00007680


	//   ....[104]....
        /*01bc*/ 	.word	0x000077f0


	//   ....[105]....
        /*01c0*/ 	.word	0x00007870


	//   ....[106]....
        /*01c4*/ 	.word	0x00007ad0


	//   ....[107]....
        /*01c8*/ 	.word	0x00007b50


	//----- nvinfo : EIATTR_VRC_CTA_INIT_COUNT
	.align		4
.L_324:
        /*01cc*/ 	.byte	0x02, 0x4a
	.zero		1
	.zero		1


	//----- nvinfo : EIATTR_EXIT_INSTR_OFFSETS
	.align		4
        /*01d0*/ 	.byte	0x04, 0x1c
        /*01d2*/ 	.short	(.L_326 - .L_325)


	//   ....[0]....
.L_325:
        /*01d4*/ 	.word	0x00007000


	//   ....[1]....
        /*01d8*/ 	.word	0x00007900


	//   ....[2]....
        /*01dc*/ 	.word	0x00007bd0


	//----- nvinfo : EIATTR_CRS_STACK_SIZE
	.align		4
.L_326:
        /*01e0*/ 	.byte	0x04, 0x1e
        /*01e2*/ 	.short	(.L_328 - .L_327)
.L_327:
        /*01e4*/ 	.word	0x00000000


	//----- nvinfo : EIATTR_SW_WAR
	.align		4
.L_328:
        /*01e8*/ 	.byte	0x04, 0x36
        /*01ea*/ 	.short	(.L_330 - .L_329)
.L_329:
        /*01ec*/ 	.word	0x00000008
.L_330:


//--------------------- .nv.callgraph             --------------------------
	.section	.nv.callgraph,"",@"SHT_CUDA_CALLGRAPH"
	.align	4
	.sectionentsize	8
	.align		4
        /*0000*/ 	.word	0x00000000
	.align		4
        /*0004*/ 	.word	0xffffffff
	.align		4
        /*0008*/ 	.word	0x00000000
	.align		4
        /*000c*/ 	.word	0xfffffffe
	.align		4
        /*0010*/ 	.word	0x00000000
	.align		4
        /*0014*/ 	.word	0xfffffffd
	.align		4
        /*0018*/ 	.word	0x00000000
	.align		4
        /*001c*/ 	.word	0xfffffffc


//--------------------- .nv.constant3             --------------------------
	.section	.nv.constant3,"a",@progbits
	.align	8
.nv.constant3:
	.type		scodon,@object
	.size		scodon,(character_count - scodon)
scodon:
	.zero		8
	.type		character_count,@object
	.size		character_count,(overlapping_character_count - character_count)
character_count:
	.zero		4
	.type		overlapping_character_count,@object
	.size		overlapping_character_count,(overlapping_scodon_count - overlapping_character_count)
overlapping_character_count:
	.zero		4
	.type		overlapping_scodon_count,@object
	.size		overlapping_scodon_count,(mask_array_32 - overlapping_scodon_count)
overlapping_scodon_count:
	.zero		4
	.type		mask_array_32,@object
	.size		mask_array_32,(.L_4 - mask_array_32)
mask_array_32:
	.zero		16
.L_4:
	.zero		4
	.type		mask_array_64,@object
	.size		mask_array_64,(test_bit_32 - mask_array_64)
mask_array_64:
	.zero		32
	.type		test_bit_32,@object
	.size		test_bit_32,(.L_6 - test_bit_32)
test_bit_32:
	.zero		4
.L_6:
	.zero		4
	.type		test_bit_64,@object
	.size		test_bit_64,(max_match_count - test_bit_64)
test_bit_64:
	.zero		8
	.type		max_match_count,@object
	.size		max_match_count,(.L_8 - max_match_count)
max_match_count:
	.zero		4
.L_8:
	.zero		4
	.type		match,@object
	.size		match,(.L_9 - match)
match:
	.zero		8
.L_9:


//--------------------- .nv.constant4             --------------------------
	.section	.nv.constant4,"a",@progbits
	.align	8
	.align		8
.nv.constant4:
        /*0000*/ 	.dword	match_count


//--------------------- .text._Z13agrepKernel64ILj9EEvv --------------------------
	.section	.text._Z13agrepKernel64ILj9EEvv,"ax",@progbits
	.align	128
        .global         _Z13agrepKernel64ILj9EEvv
        .type           _Z13agrepKernel64ILj9EEvv,@function
        .size           _Z13agrepKernel64ILj9EEvv,(.L_x_2046 - _Z13agrepKernel64ILj9EEvv)
        .other          _Z13agrepKernel64ILj9EEvv,@"STO_CUDA_ENTRY STV_DEFAULT"
_Z13agrepKernel64ILj9EEvv:
.text._Z13agrepKernel64ILj9EEvv:
[----:B------:R-:W-:Y:S01]  /*0000*/  LDC R1, c[0x0][0x37c] ;  /* 0x0000df00ff017b82 */ /* 0x000fe20000000800 */
[----:B------:R-:W0:Y:S01]  /*0010*/  LDCU UR4, c[0x3][0x10] ;  /* 0x00c00200ff0477ac */ /* 0x000e220008000800 */
[----:B------:R-:W1:Y:S01]  /*0020*/  S2R R0, SR_CTAID.X ;  /* 0x0000000000007919 */ /* 0x000e620000002500 */
[----:B------:R-:W-:Y:S02]  /*0030*/  IMAD.MOV.U32 R2, RZ, RZ, RZ ;  /* 0x000000ffff027224 */ /* 0x000fe400078e00ff */
[----:B------:R-:W-:Y:S01]  /*0040*/  IMAD.MOV.U32 R37, RZ, RZ, -0x1 ;  /* 0xffffffffff257424 */ /* 0x000fe200078e00ff */
[----:B------:R-:W2:Y:S01]  /*0050*/  LDCU.64 UR6, c[0x0][0x358] ;  /* 0x00006b00ff0677ac */ /* 0x000ea20008000a00 */
[----:B------:R-:W-:Y:S02]  /*0060*/  IMAD.MOV.U32 R38, RZ, RZ, -0x1 ;  /* 0xffffffffff267424 */ /* 0x000fe400078e00ff */
[----:B------:R-:W-:Y:S02]  /*0070*/  IMAD.MOV.U32 R35, RZ, RZ, -0x2 ;  /* 0xfffffffeff237424 */ /* 0x000fe400078e00ff */
[----:B------:R-:W-:-:S02]  /*0080*/  IMAD.MOV.U32 R36, RZ, RZ, -0x1 ;  /* 0xffffffffff247424 */ /* 0x000fc400078e00ff */
[----:B------:R-:W-:Y:S02]  /*0090*/  IMAD.MOV.U32 R9, RZ, RZ, -0x4 ;  /* 0xfffffffcff097424 */ /* 0x000fe400078e00ff */
[----:B------:R-:W-:Y:S02]  /*00a0*/  IMAD.MOV.U32 R34, RZ, RZ, -0x1 ;  /* 0xffffffffff227424 */ /* 0x000fe400078e00ff */
[----:B------:R-:W-:Y:S01]  /*00b0*/  IMAD.MOV.U32 R33, RZ, RZ, -0x8 ;  /* 0xfffffff8ff217424 */ /* 0x000fe200078e00ff */
[----:B0-----:R-:W-:Y:S01]  /*00c0*/  UISETP.NE.AND UP0, UPT, UR4, 0x1, UPT ;  /* 0x000000010400788c */ /* 0x001fe2000bf05270 */
[----:B------:R-:W-:Y:S02]  /*00d0*/  IMAD.MOV.U32 R30, RZ, RZ, -0x1 ;  /* 0xffffffffff1e7424 */ /* 0x000fe400078e00ff */
[----:B------:R-:W-:Y:S02]  /*00e0*/  IMAD.MOV.U32 R29, RZ, RZ, -0x10 ;  /* 0xfffffff0ff1d7424 */ /* 0x000fe400078e00ff */
[----:B------:R-:W-:-:S02]  /*00f0*/  IMAD.MOV.U32 R28, RZ, RZ, -0x1 ;  /* 0xffffffffff1c7424 */ /* 0x000fc400078e00ff */
[----:B------:R-:W-:Y:S02]  /*0100*/  IMAD.MOV.U32 R15, RZ, RZ, -0x20 ;  /* 0xffffffe0ff0f7424 */ /* 0x000fe400078e00ff */
[----:B------:R-:W-:Y:S02]  /*0110*/  IMAD.MOV.U32 R26, RZ, RZ, -0x1 ;  /* 0xffffffffff1a7424 */ /* 0x000fe400078e00ff */
[----:B------:R-:W-:Y:S02]  /*0120*/  IMAD.MOV.U32 R27, RZ, RZ, -0x40 ;  /* 0xffffffc0ff1b7424 */ /* 0x000fe400078e00ff */
[----:B------:R-:W-:Y:S02]  /*0130*/  IMAD.MOV.U32 R24, RZ, RZ, -0x1 ;  /* 0xffffffffff187424 */ /* 0x000fe400078e00ff */
[----:B------:R-:W-:Y:S02]  /*0140*/  IMAD.MOV.U32 R11, RZ, RZ, -0x80 ;  /* 0xffffff80ff0b7424 */ /* 0x000fe400078e00ff */
[----:B------:R-:W-:-:S02]  /*0150*/  IMAD.MOV.U32 R10, RZ, RZ, -0x1 ;  /* 0xffffffffff0a7424 */ /* 0x000fc400078e00ff */
[----:B------:R-:W-:Y:S02]  /*0160*/  IMAD.MOV.U32 R21, RZ, RZ, -0x100 ;  /* 0xffffff00ff157424 */ /* 0x000fe400078e00ff */
[----:B------:R-:W-:Y:S02]  /*0170*/  IMAD.MOV.U32 R40, RZ, RZ, -0x1 ;  /* 0xffffffffff287424 */ /* 0x000fe400078e00ff */
[----:B------:R-:W-:Y:S02]  /*0180*/  IMAD.MOV.U32 R23, RZ, RZ, -0x200 ;  /* 0xfffffe00ff177424 */ /* 0x000fe400078e00ff */
[----:B------:R-:W-:Y:S01]  /*0190*/  IMAD.MOV.U32 R42, RZ, RZ, -0x1 ;  /* 0xffffffffff2a7424 */ /* 0x000fe200078e00ff */
[----:B-12---:R-:W-:Y:S06]  /*01a0*/  BRA.U !UP0, `(.L_x_0) ;  /* 0x0000001908f47547 */ /* 0x006fec000b800000 */
[----:B------:R-:W-:Y:S01]  /*01b0*/  UIADD3 UR4, UPT, UPT, UR4, -0x1, URZ ;  /* 0xffffffff04047890 */ /* 0x000fe2000fffe0ff */
[----:B------:R-:W-:Y:S02]  /*01c0*/  IMAD.MOV.U32 R3, RZ, RZ, RZ ;  /* 0x000000ffff037224 */ /* 0x000fe400078e00ff */
        /* <DEDUP_REMOVED lines=20> */
[----:B------:R-:W-:-:S07]  /*0310*/  IMAD.U32 R2, RZ, RZ, UR4 ;  /* 0x00000004ff027e24 */ /* 0x000fce000f8e00ff */
.L_x_2:
[----:B------:R-:W0:Y:S01]  /*0320*/  S2R R6, SR_TID.X ;  /* 0x0000000000067919 */ /* 0x000e220000002100 */
[----:B------:R-:W1:Y:S01]  /*0330*/  LDC.64 R4, c[0x3][RZ] ;  /* 0x00c00000ff047b82 */ /* 0x000e620000000a00 */
[----:B------:R-:W-:-:S05]  /*0340*/  IMAD.SHL.U32 R7, R0, 0x8000, RZ ;  /* 0x0000800000077824 */ /* 0x000fca00078e00ff */
[----:B0-----:R-:W-:-:S05]  /*0350*/  LOP3.LUT R6, R7, R6, RZ, 0xfc, !PT ;  /* 0x0000000607067212 */ /* 0x001fca00078efcff */
[----:B------:R-:W-:-:S04]  /*0360*/  IMAD R7, R3, 0x80, R6 ;  /* 0x0000008003077824 */ /* 0x000fc800078e0206 */
[----:B-1----:R-:W-:-:S05]  /*0370*/  IMAD.WIDE.U32 R4, R7, 0x4, R4 ;  /* 0x0000000407047825 */ /* 0x002fca00078e0004 */
[----:B------:R0:W5:Y:S01]  /*0380*/  LDG.E R12, desc[UR6][R4.64] ;  /* 0x00000006040c7981 */ /* 0x000162000c1e1900 */
[----:B------:R-:W-:-:S05]  /*0390*/  UMOV UR4, URZ ;  /* 0x000000ff00047c82 */ /* 0x000fca0008000000 */
.L_x_1:
[----:B------:R-:W-:Y:S01]  /*03a0*/  USHF.L.U32 UR5, UR4, 0x1, URZ ;  /* 0x0000000104057899 */ /* 0x000fe200080006ff */
[C---:B------:R-:W-:Y:S01]  /*03b0*/  IMAD.SHL.U32 R7, R37.reuse, 0x2, RZ ;  /* 0x0000000225077824 */ /* 0x040fe200078e00ff */
[----:B------:R-:W-:Y:S01]  /*03c0*/  SHF.L.U64.HI R13, R37, 0x1, R38 ;  /* 0x00000001250d7819 */ /* 0x000fe20000010226 */
[----:B------:R-:W-:Y:S01]  /*03d0*/  IMAD.SHL.U32 R22, R35, 0x2, RZ ;  /* 0x0000000223167824 */ /* 0x000fe200078e00ff */
[C---:B------:R-:W-:Y:S01]  /*03e0*/  SHF.L.U64.HI R16, R9.reuse, 0x1, R34 ;  /* 0x0000000109107819 */ /* 0x040fe20000010222 */
[----:B------:R-:W-:Y:S01]  /*03f0*/  IMAD.SHL.U32 R14, R9, 0x2, RZ ;  /* 0x00000002090e7824 */ /* 0x000fe200078e00ff */
[----:B0----5:R-:W-:Y:S01]  /*0400*/  SHF.R.U32.HI R4, RZ, UR5, R12 ;  /* 0x00000005ff047c19 */ /* 0x021fe2000801160c */
[----:B------:R-:W-:Y:S01]  /*0410*/  UIADD3 UR5, UPT, UPT, UR4, 0x1, URZ ;  /* 0x0000000104057890 */ /* 0x000fe2000fffe0ff */
[----:B------:R-:W-:-:S03]  /*0420*/  IMAD.SHL.U32 R32, R27, 0x2, RZ ;  /* 0x000000021b207824 */ /* 0x000fc600078e00ff */
[----:B------:R-:W-:Y:S01]  /*0430*/  IMAD.SHL.U32 R4, R4, 0x8, RZ ;  /* 0x0000000804047824 */ /* 0x000fe200078e00ff */
[----:B------:R-:W-:-:S04]  /*0440*/  USHF.L.U32 UR5, UR5, 0x1, URZ ;  /* 0x0000000105057899 */ /* 0x000fc800080006ff */
[----:B------:R-:W-:Y:S02]  /*0450*/  LOP3.LUT R44, R4, 0x18, RZ, 0xc0, !PT ;  /* 0x00000018042c7812 */ /* 0x000fe400078ec0ff */
[----:B------:R-:W-:Y:S01]  /*0460*/  SHF.R.U32.HI R4, RZ, UR5, R12 ;  /* 0x00000005ff047c19 */ /* 0x000fe2000801160c */
[----:B------:R-:W-:-:S03]  /*0470*/  UIADD3 UR5, UPT, UPT, UR4, 0x2, URZ ;  /* 0x0000000204057890 */ /* 0x000fc6000fffe0ff */
[----:B------:R-:W0:Y:S01]  /*0480*/  LDC.64 R44, c[0x3][R44+0x28] ;  /* 0x00c00a002c2c7b82 */ /* 0x000e220000000a00 */
[----:B------:R-:W-:Y:S01]  /*0490*/  IMAD.SHL.U32 R4, R4, 0x8, RZ ;  /* 0x0000000804047824 */ /* 0x000fe200078e00ff */
[----:B------:R-:W-:-:S04]  /*04a0*/  USHF.L.U32 UR5, UR5, 0x1, URZ ;  /* 0x0000000105057899 */ /* 0x000fc800080006ff */
[----:B------:R-:W-:-:S06]  /*04b0*/  LOP3.LUT R4, R4, 0x18, RZ, 0xc0, !PT ;  /* 0x0000001804047812 */ /* 0x000fcc00078ec0ff */
[----:B------:R-:W1:Y:S01]  /*04c0*/  LDC.64 R4, c[0x3][R4+0x28] ;  /* 0x00c00a0004047b82 */ /* 0x000e620000000a00 */
[----:B0-----:R-:W-:Y:S02]  /*04d0*/  LOP3.LUT R6, R7, R44, RZ, 0xfc, !PT ;  /* 0x0000002c07067212 */ /* 0x001fe400078efcff */
[----:B------:R-:W-:Y:S02]  /*04e0*/  LOP3.LUT R7, R13, R45, RZ, 0xfc, !PT ;  /* 0x0000002d0d077212 */ /* 0x000fe400078efcff */
[----:B------:R-:W-:Y:S02]  /*04f0*/  LOP3.LUT R13, R37, R6, RZ, 0xc0, !PT ;  /* 0x00000006250d7212 */ /* 0x000fe400078ec0ff */
[----:B------:R-:W-:-:S04]  /*0500*/  LOP3.LUT R8, R38, R7, RZ, 0xc0, !PT ;  /* 0x0000000726087212 */ /* 0x000fc800078ec0ff */
[C---:B------:R-:W-:Y:S01]  /*0510*/  SHF.L.U64.HI R25, R13.reuse, 0x1, R8 ;  /* 0x000000010d197819 */ /* 0x040fe20000010208 */
[----:B------:R-:W-:Y:S01]  /*0520*/  IMAD.SHL.U32 R13, R13, 0x2, RZ ;  /* 0x000000020d0d7824 */ /* 0x000fe200078e00ff */
[----:B------:R-:W-:-:S04]  /*0530*/  SHF.L.U64.HI R8, R35, 0x1, R36 ;  /* 0x0000000123087819 */ /* 0x000fc80000010224 */
[----:B------:R-:W-:Y:S02]  /*0540*/  LOP3.LUT R22, R13, R22, R44, 0xe0, !PT ;  /* 0x000000160d167212 */ /* 0x000fe400078ee02c */
[----:B------:R-:W-:Y:S02]  /*0550*/  LOP3.LUT R25, R25, R8, R45, 0xe0, !PT ;  /* 0x0000000819197212 */ /* 0x000fe400078ee02d */
[----:B------:R-:W-:Y:S02]  /*0560*/  LOP3.LUT R22, R22, R37, RZ, 0xc0, !PT ;  /* 0x0000002516167212 */ /* 0x000fe400078ec0ff */
[----:B------:R-:W-:Y:S02]  /*0570*/  LOP3.LUT R25, R25, R38, RZ, 0xc0, !PT ;  /* 0x0000002619197212 */ /* 0x000fe400078ec0ff */
[----:B------:R-:W-:Y:S02]  /*0580*/  LOP3.LUT R13, R35, R22, RZ, 0xc0, !PT ;  /* 0x00000016230d7212 */ /* 0x000fe400078ec0ff */
[----:B------:R-:W-:-:S02]  /*0590*/  LOP3.LUT R8, R36, R25, RZ, 0xc0, !PT ;  /* 0x0000001924087212 */ /* 0x000fc400078ec0ff */
[----:B------:R-:W-:Y:S02]  /*05a0*/  SHF.L.U64.HI R20, R22, 0x1, R25 ;  /* 0x0000000116147819 */ /* 0x000fe40000010219 */
[C---:B------:R-:W-:Y:S01]  /*05b0*/  SHF.L.U64.HI R17, R13.reuse, 0x1, R8 ;  /* 0x000000010d117819 */ /* 0x040fe20000010208 */
[----:B------:R-:W-:-:S05]  /*05c0*/  IMAD.SHL.U32 R13, R13, 0x2, RZ ;  /* 0x000000020d0d7824 */ /* 0x000fca00078e00ff */
[----:B------:R-:W-:Y:S01]  /*05d0*/  LOP3.LUT R8, R13, R14, R44, 0xe0, !PT ;  /* 0x0000000e0d087212 */ /* 0x000fe200078ee02c */
[----:B------:R-:W-:Y:S01]  /*05e0*/  IMAD.SHL.U32 R14, R33, 0x2, RZ ;  /* 0x00000002210e7824 */ /* 0x000fe200078e00ff */
[----:B------:R-:W-:Y:S01]  /*05f0*/  LOP3.LUT R13, R17, R16, R45, 0xe0, !PT ;  /* 0x00000010110d7212 */ /* 0x000fe200078ee02d */
[----:B------:R-:W-:Y:S01]  /*0600*/  IMAD.SHL.U32 R17, R6, 0x2, RZ ;  /* 0x0000000206117824 */ /* 0x000fe200078e00ff */
[----:B------:R-:W-:Y:S02]  /*0610*/  LOP3.LUT R35, R8, R35, RZ, 0xc0, !PT ;  /* 0x0000002308237212 */ /* 0x000fe400078ec0ff */
[----:B------:R-:W-:Y:S02]  /*0620*/  LOP3.LUT R36, R13, R36, RZ, 0xc0, !PT ;  /* 0x000000240d247212 */ /* 0x000fe400078ec0ff */
[----:B------:R-:W-:Y:S02]  /*0630*/  SHF.L.U64.HI R13, R6, 0x1, R7 ;  /* 0x00000001060d7819 */ /* 0x000fe40000010207 */
[----:B------:R-:W-:-:S02]  /*0640*/  LOP3.LUT R8, R9, R35, RZ, 0xc0, !PT ;  /* 0x0000002309087212 */ /* 0x000fc400078ec0ff */
[----:B-1----:R-:W-:Y:S02]  /*0650*/  LOP3.LUT R18, R13, R5, RZ, 0xfc, !PT ;  /* 0x000000050d127212 */ /* 0x002fe400078efcff */
[----:B------:R-:W-:Y:S01]  /*0660*/  LOP3.LUT R31, R34, R36, RZ, 0xc0, !PT ;  /* 0x00000024221f7212 */ /* 0x000fe200078ec0ff */
[C---:B------:R-:W-:Y:S01]  /*0670*/  IMAD.SHL.U32 R13, R8.reuse, 0x2, RZ ;  /* 0x00000002080d7824 */ /* 0x040fe200078e00ff */
[----:B------:R-:W-:Y:S02]  /*0680*/  LOP3.LUT R17, R17, R4, RZ, 0xfc, !PT ;  /* 0x0000000411117212 */ /* 0x000fe400078efcff */
[----:B------:R-:W-:Y:S02]  /*0690*/  SHF.L.U64.HI R31, R8, 0x1, R31 ;  /* 0x00000001081f7819 */ /* 0x000fe4000001021f */
[----:B------:R-:W-:Y:S02]  /*06a0*/  LOP3.LUT R14, R13, R14, R44, 0xe0, !PT ;  /* 0x0000000e0d0e7212 */ /* 0x000fe400078ee02c */
[----:B------:R-:W-:-:S02]  /*06b0*/  SHF.L.U64.HI R16, R33, 0x1, R30 ;  /* 0x0000000121107819 */ /* 0x000fc4000001021e */
[----:B------:R-:W-:Y:S02]  /*06c0*/  LOP3.LUT R19, R6, R17, RZ, 0xc0, !PT ;  /* 0x0000001106137212 */ /* 0x000fe400078ec0ff */
[----:B------:R-:W-:Y:S02]  /*06d0*/  LOP3.LUT R8, R7, R18, RZ, 0xc0, !PT ;  /* 0x0000001207087212 */ /* 0x000fe400078ec0ff */
[----:B------:R-:W-:Y:S02]  /*06e0*/  LOP3.LUT R9, R14, R9, RZ, 0xc0, !PT ;  /* 0x000000090e097212 */ /* 0x000fe400078ec0ff */
[----:B------:R-:W-:Y:S02]  /*06f0*/  LOP3.LUT R31, R31, R16, R45, 0xe0, !PT ;  /* 0x000000101f1f7212 */ /* 0x000fe400078ee02d */
[C---:B------:R-:W-:Y:S01]  /*0700*/  SHF.L.U64.HI R13, R19.reuse, 0x1, R8 ;  /* 0x00000001130d7819 */ /* 0x040fe20000010208 */
[----:B------:R-:W-:Y:S01]  /*0710*/  IMAD.SHL.U32 R19, R19, 0x2, RZ ;  /* 0x0000000213137824 */ /* 0x000fe200078e00ff */
[----:B------:R-:W-:Y:S01]  /*0720*/  LOP3.LUT R14, R33, R9, RZ, 0xc0, !PT ;  /* 0x00000009210e7212 */ /* 0x000fe200078ec0ff */
[----:B------:R-:W-:Y:S01]  /*0730*/  IMAD.SHL.U32 R8, R22, 0x2, RZ ;  /* 0x0000000216087824 */ /* 0x000fe200078e00ff */
[----:B------:R-:W-:-:S02]  /*0740*/  LOP3.LUT R34, R31, R34, RZ, 0xc0, !PT ;  /* 0x000000221f227212 */ /* 0x000fc400078ec0ff */
[----:B------:R-:W-:Y:S01]  /*0750*/  LOP3.LUT R20, R13, R20, R5, 0xe0, !PT ;  /* 0x000000140d147212 */ /* 0x000fe200078ee005 */
[----:B------:R-:W-:Y:S01]  /*0760*/  IMAD.SHL.U32 R13, R14, 0x2, RZ ;  /* 0x000000020e0d7824 */ /* 0x000fe200078e00ff */
[----:B------:R-:W-:Y:S01]  /*0770*/  LOP3.LUT R19, R19, R8, R4, 0xe0, !PT ;  /* 0x0000000813137212 */ /* 0x000fe200078ee004 */
[----:B------:R-:W-:Y:S01]  /*0780*/  IMAD.SHL.U32 R8, R29, 0x2, RZ ;  /* 0x000000021d087824 */ /* 0x000fe200078e00ff */
[----:B------:R-:W-:Y:S02]  /*0790*/  LOP3.LUT R31, R30, R34, RZ, 0xc0, !PT ;  /* 0x000000221e1f7212 */ /* 0x000fe400078ec0ff */
[----:B------:R-:W-:Y:S02]  /*07a0*/  LOP3.LUT R19, R19, R6, RZ, 0xc0, !PT ;  /* 0x0000000613137212 */ /* 0x000fe400078ec0ff */
[----:B------:R-:W-:Y:S02]  /*07b0*/  LOP3.LUT R20, R20, R7, RZ, 0xc0, !PT ;  /* 0x0000000714147212 */ /* 0x000fe400078ec0ff */
[----:B------:R-:W-:-:S02]  /*07c0*/  SHF.L.U64.HI R31, R14, 0x1, R31 ;  /* 0x000000010e1f7819 */ /* 0x000fc4000001021f */
[----:B------:R-:W-:Y:S02]  /*07d0*/  SHF.L.U64.HI R14, R29, 0x1, R28 ;  /* 0x000000011d0e7819 */ /* 0x000fe4000001021c */
[----:B------:R-:W-:Y:S02]  /*07e0*/  LOP3.LUT R6, R13, R8, R44, 0xe0, !PT ;  /* 0x000000080d067212 */ /* 0x000fe400078ee02c */
[----:B------:R-:W-:Y:S02]  /*07f0*/  LOP3.LUT R13, R22, R19, RZ, 0xc0, !PT ;  /* 0x00000013160d7212 */ /* 0x000fe400078ec0ff */
[----:B------:R-:W-:Y:S02]  /*0800*/  LOP3.LUT R8, R25, R20, RZ, 0xc0, !PT ;  /* 0x0000001419087212 */ /* 0x000fe400078ec0ff */
[----:B------:R-:W-:Y:S01]  /*0810*/  LOP3.LUT R7, R31, R14, R45, 0xe0, !PT ;  /* 0x0000000e1f077212 */ /* 0x000fe200078ee02d */
[----:B------:R-:W-:Y:S01]  /*0820*/  IMAD.SHL.U32 R14, R35, 0x2, RZ ;  /* 0x00000002230e7824 */ /* 0x000fe200078e00ff */
[----:B------:R-:W-:-:S02]  /*0830*/  LOP3.LUT R6, R6, R33, RZ, 0xc0, !PT ;  /* 0x0000002106067212 */ /* 0x000fc400078ec0ff */
[C---:B------:R-:W-:Y:S01]  /*0840*/  SHF.L.U64.HI R31, R13.reuse, 0x1, R8 ;  /* 0x000000010d1f7819 */ /* 0x040fe20000010208 */
[----:B------:R-:W-:Y:S01]  /*0850*/  IMAD.SHL.U32 R13, R13, 0x2, RZ ;  /* 0x000000020d0d7824 */ /* 0x000fe200078e00ff */
[----:B------:R-:W-:Y:S02]  /*0860*/  SHF.L.U64.HI R8, R35, 0x1, R36 ;  /* 0x0000000123087819 */ /* 0x000fe40000010224 */
[----:B------:R-:W-:Y:S02]  /*0870*/  LOP3.LUT R16, R29, R6, RZ, 0xc0, !PT ;  /* 0x000000061d107212 */ /* 0x000fe400078ec0ff */
[----:B------:R-:W-:Y:S02]  /*0880*/  LOP3.LUT R7, R7, R30, RZ, 0xc0, !PT ;  /* 0x0000001e07077212 */ /* 0x000fe400078ec0ff */
[----:B------:R-:W-:Y:S01]  /*0890*/  LOP3.LUT R13, R13, R14, R4, 0xe0, !PT ;  /* 0x0000000e0d0d7212 */ /* 0x000fe200078ee004 */
[----:B------:R-:W-:Y:S01]  /*08a0*/  IMAD.SHL.U32 R14, R15, 0x2, RZ ;  /* 0x000000020f0e7824 */ /* 0x000fe200078e00ff */
[----:B------:R-:W-:Y:S01]  /*08b0*/  LOP3.LUT R8, R31, R8, R5, 0xe0, !PT ;  /* 0x000000081f087212 */ /* 0x000fe200078ee005 */
[----:B------:R-:W-:Y:S01]  /*08c0*/  IMAD.SHL.U32 R31, R16, 0x2, RZ ;  /* 0x00000002101f7824 */ /* 0x000fe200078e00ff */
[----:B------:R-:W-:-:S02]  /*08d0*/  LOP3.LUT R33, R28, R7, RZ, 0xc0, !PT ;  /* 0x000000071c217212 */ /* 0x000fc400078ec0ff */
[----:B------:R-:W-:Y:S02]  /*08e0*/  LOP3.LUT R22, R13, R22, RZ, 0xc0, !PT ;  /* 0x000000160d167212 */ /* 0x000fe400078ec0ff */
[----:B------:R-:W-:Y:S02]  /*08f0*/  LOP3.LUT R14, R31, R14, R44, 0xe0, !PT ;  /* 0x0000000e1f0e7212 */ /* 0x000fe400078ee02c */
[----:B------:R-:W-:Y:S02]  /*0900*/  SHF.L.U64.HI R33, R16, 0x1, R33 ;  /* 0x0000000110217819 */ /* 0x000fe40000010221 */
[----:B------:R-:W-:Y:S02]  /*0910*/  LOP3.LUT R31, R35, R22, RZ, 0xc0, !PT ;  /* 0x00000016231f7212 */ /* 0x000fe400078ec0ff */
[----:B------:R-:W-:Y:S02]  /*0920*/  SHF.L.U64.HI R16, R15, 0x1, R26 ;  /* 0x000000010f107819 */ /* 0x000fe4000001021a */
[----:B------:R-:W-:-:S02]  /*0930*/  LOP3.LUT R25, R8, R25, RZ, 0xc0, !PT ;  /* 0x0000001908197212 */ /* 0x000fc400078ec0ff */
[----:B------:R-:W-:Y:S01]  /*0940*/  LOP3.LUT R13, R14, R29, RZ, 0xc0, !PT ;  /* 0x0000001d0e0d7212 */ /* 0x000fe200078ec0ff */
[----:B------:R-:W-:Y:S01]  /*0950*/  IMAD.SHL.U32 R14, R9, 0x2, RZ ;  /* 0x00000002090e7824 */ /* 0x000fe200078e00ff */
[----:B------:R-:W-:Y:S01]  /*0960*/  LOP3.LUT R33, R33, R16, R45, 0xe0, !PT ;  /* 0x0000001021217212 */ /* 0x000fe200078ee02d */
[----:B------:R-:W-:Y:S01]  /*0970*/  IMAD.SHL.U32 R29, R31, 0x2, RZ ;  /* 0x000000021f1d7824 */ /* 0x000fe200078e00ff */
[----:B------:R-:W-:Y:S02]  /*0980*/  LOP3.LUT R8, R36, R25, RZ, 0xc0, !PT ;  /* 0x0000001924087212 */ /* 0x000fe400078ec0ff */
[----:B------:R-:W-:Y:S02]  /*0990*/  LOP3.LUT R16, R33, R28, RZ, 0xc0, !PT ;  /* 0x0000001c21107212 */ /* 0x000fe400078ec0ff */
[----:B------:R-:W-:Y:S02]  /*09a0*/  SHF.L.U64.HI R31, R31, 0x1, R8 ;  /* 0x000000011f1f7819 */ /* 0x000fe40000010208 */
[----:B------:R-:W-:-:S02]  /*09b0*/  LOP3.LUT R28, R29, R14, R4, 0xe0, !PT ;  /* 0x0000000e1d1c7212 */ /* 0x000fc400078ee004 */
[----:B------:R-:W-:Y:S02]  /*09c0*/  SHF.L.U64.HI R8, R9, 0x1, R34 ;  /* 0x0000000109087819 */ /* 0x000fe40000010222 */
[----:B------:R-:W-:Y:S02]  /*09d0*/  LOP3.LUT R14, R15, R13, RZ, 0xc0, !PT ;  /* 0x0000000d0f0e7212 */ /* 0x000fe400078ec0ff */
[----:B------:R-:W-:Y:S02]  /*09e0*/  LOP3.LUT R33, R26, R16, RZ, 0xc0, !PT ;  /* 0x000000101a217212 */ /* 0x000fe400078ec0ff */
[----:B------:R-:W-:Y:S02]  /*09f0*/  LOP3.LUT R28, R28, R35, RZ, 0xc0, !PT ;  /* 0x000000231c1c7212 */ /* 0x000fe400078ec0ff */
[----:B------:R-:W-:Y:S01]  /*0a00*/  LOP3.LUT R29, R31, R8, R5, 0xe0, !PT ;  /* 0x000000081f1d7212 */ /* 0x000fe200078ee005 */
[C---:B------:R-:W-:Y:S01]  /*0a10*/  IMAD.SHL.U32 R31, R14.reuse, 0x2, RZ ;  /* 0x000000020e1f7824 */ /* 0x040fe200078e00ff */
[----:B------:R-:W-:Y:S01]  /*0a20*/  SHF.L.U64.HI R35, R14, 0x1, R33 ;  /* 0x000000010e237819 */ /* 0x000fe20000010221 */
[----:B------:R-:W-:Y:S01]  /*0a30*/  IMAD.SHL.U32 R14, R6, 0x2, RZ ;  /* 0x00000002060e7824 */ /* 0x000fe200078e00ff */
[----:B------:R-:W-:-:S02]  /*0a40*/  LOP3.LUT R33, R9, R28, RZ, 0xc0, !PT ;  /* 0x0000001c09217212 */ /* 0x000fc400078ec0ff */
[----:B------:R-:W-:Y:S02]  /*0a50*/  LOP3.LUT R29, R29, R36, RZ, 0xc0, !PT ;  /* 0x000000241d1d7212 */ /* 0x000fe400078ec0ff */
[----:B------:R-:W-:Y:S01]  /*0a60*/  LOP3.LUT R32, R31, R32, R44, 0xe0, !PT ;  /* 0x000000201f207212 */ /* 0x000fe200078ee02c */
[----:B------:R-:W-:Y:S01]  /*0a70*/  IMAD.SHL.U32 R31, R33, 0x2, RZ ;  /* 0x00000002211f7824 */ /* 0x000fe200078e00ff */
[----:B------:R-:W-:Y:S02]  /*0a80*/  SHF.L.U64.HI R30, R27, 0x1, R24 ;  /* 0x000000011b1e7819 */ /* 0x000fe40000010218 */
[----:B------:R-:W-:Y:S02]  /*0a90*/  LOP3.LUT R8, R34, R29, RZ, 0xc0, !PT ;  /* 0x0000001d22087212 */ /* 0x000fe400078ec0ff */
[----:B------:R-:W-:Y:S02]  /*0aa0*/  LOP3.LUT R35, R35, R30, R45, 0xe0, !PT ;  /* 0x0000001e23237212 */ /* 0x000fe400078ee02d */
[----:B------:R-:W-:-:S02]  /*0ab0*/  SHF.L.U64.HI R33, R33, 0x1, R8 ;  /* 0x0000000121217819 */ /* 0x000fc40000010208 */
[----:B------:R-:W-:Y:S02]  /*0ac0*/  SHF.L.U64.HI R30, R6, 0x1, R7 ;  /* 0x00000001061e7819 */ /* 0x000fe40000010207 */
[----:B------:R-:W-:Y:S02]  /*0ad0*/  LOP3.LUT R8, R31, R14, R4, 0xe0, !PT ;  /* 0x0000000e1f087212 */ /* 0x000fe400078ee004 */
[----:B------:R-:W-:Y:S01]  /*0ae0*/  LOP3.LUT R14, R32, R15, RZ, 0xc0, !PT ;  /* 0x0000000f200e7212 */ /* 0x000fe200078ec0ff */
[----:B------:R-:W-:Y:S01]  /*0af0*/  IMAD.SHL.U32 R32, R11, 0x2, RZ ;  /* 0x000000020b207824 */ /* 0x000fe200078e00ff */
[----:B------:R-:W-:Y:S02]  /*0b00*/  LOP3.LUT R31, R35, R26, RZ, 0xc0, !PT ;  /* 0x0000001a231f7212 */ /* 0x000fe400078ec0ff */
[----:B------:R-:W-:Y:S01]  /*0b10*/  LOP3.LUT R33, R33, R30, R5, 0xe0, !PT ;  /* 0x0000001e21217212 */ /* 0x000fe200078ee005 */
[----:B------:R-:W-:Y:S01]  /*0b20*/  IMAD.SHL.U32 R30, R13, 0x2, RZ ;  /* 0x000000020d1e7824 */ /* 0x000fe200078e00ff */
[----:B------:R-:W-:-:S02]  /*0b30*/  LOP3.LUT R35, R27, R14, RZ, 0xc0, !PT ;  /* 0x0000000e1b237212 */ /* 0x000fc400078ec0ff */
[----:B------:R-:W-:Y:S02]  /*0b40*/  LOP3.LUT R15, R8, R9, RZ, 0xc0, !PT ;  /* 0x00000009080f7212 */ /* 0x000fe400078ec0ff */
[----:B------:R-:W-:Y:S02]  /*0b50*/  LOP3.LUT R8, R24, R31, RZ, 0xc0, !PT ;  /* 0x0000001f18087212 */ /* 0x000fe400078ec0ff */
[----:B------:R-:W-:Y:S01]  /*0b60*/  LOP3.LUT R26, R33, R34, RZ, 0xc0, !PT ;  /* 0x00000022211a7212 */ /* 0x000fe200078ec0ff */
[C---:B------:R-:W-:Y:S01]  /*0b70*/  IMAD.SHL.U32 R33, R35.reuse, 0x2, RZ ;  /* 0x0000000223217824 */ /* 0x040fe200078e00ff */
[----:B------:R-:W-:Y:S02]  /*0b80*/  SHF.L.U64.HI R35, R35, 0x1, R8 ;  /* 0x0000000123237819 */ /* 0x000fe40000010208 */
[----:B------:R-:W-:Y:S02]  /*0b90*/  LOP3.LUT R9, R6, R15, RZ, 0xc0, !PT ;  /* 0x0000000f06097212 */ /* 0x000fe400078ec0ff */
[----:B------:R-:W-:-:S02]  /*0ba0*/  LOP3.LUT R8, R7, R26, RZ, 0xc0, !PT ;  /* 0x0000001a07087212 */ /* 0x000fc400078ec0ff */
[----:B------:R-:W-:Y:S02]  /*0bb0*/  LOP3.LUT R32, R33, R32, R44, 0xe0, !PT ;  /* 0x0000002021207212 */ /* 0x000fe400078ee02c */
[C---:B------:R-:W-:Y:S01]  /*0bc0*/  SHF.L.U64.HI R33, R9.reuse, 0x1, R8 ;  /* 0x0000000109217819 */ /* 0x040fe20000010208 */
[----:B------:R-:W-:Y:S01]  /*0bd0*/  IMAD.SHL.U32 R9, R9, 0x2, RZ ;  /* 0x0000000209097824 */ /* 0x000fe200078e00ff */
[----:B------:R-:W-:Y:S02]  /*0be0*/  SHF.L.U64.HI R34, R11, 0x1, R10 ;  /* 0x000000010b227819 */ /* 0x000fe4000001020a */
[----:B------:R-:W-:Y:S02]  /*0bf0*/  SHF.L.U64.HI R8, R13, 0x1, R16 ;  /* 0x000000010d087819 */ /* 0x000fe40000010210 */
[----:B------:R-:W-:Y:S01]  /*0c00*/  LOP3.LUT R35, R35, R34, R45, 0xe0, !PT ;  /* 0x0000002223237212 */ /* 0x000fe200078ee02d */
[----:B------:R-:W-:Y:S01]  /*0c10*/  IMAD.SHL.U32 R34, R21, 0x2, RZ ;  /* 0x0000000215227824 */ /* 0x000fe200078e00ff */
[----:B------:R-:W-:Y:S01]  /*0c20*/  LOP3.LUT R9, R9, R30, R4, 0xe0, !PT ;  /* 0x0000001e09097212 */ /* 0x000fe200078ee004 */
[----:B------:R-:W-:Y:S01]  /*0c30*/  IMAD.SHL.U32 R30, R14, 0x2, RZ ;  /* 0x000000020e1e7824 */ /* 0x000fe200078e00ff */
[----:B------:R-:W-:-:S02]  /*0c40*/  LOP3.LUT R8, R33, R8, R5, 0xe0, !PT ;  /* 0x0000000821087212 */ /* 0x000fc400078ee005 */
[----:B------:R-:W-:Y:S02]  /*0c50*/  LOP3.LUT R33, R35, R24, RZ, 0xc0, !PT ;  /* 0x0000001823217212 */ /* 0x000fe400078ec0ff */
[----:B------:R-:W-:Y:S02]  /*0c60*/  LOP3.LUT R24, R9, R6, RZ, 0xc0, !PT ;  /* 0x0000000609187212 */ /* 0x000fe400078ec0ff */
[----:B------:R-:W-:Y:S02]  /*0c70*/  LOP3.LUT R32, R32, R27, RZ, 0xc0, !PT ;  /* 0x0000001b20207212 */ /* 0x000fe400078ec0ff */
[----:B------:R-:W-:Y:S02]  /*0c80*/  LOP3.LUT R27, R8, R7, RZ, 0xc0, !PT ;  /* 0x00000007081b7212 */ /* 0x000fe400078ec0ff */
[----:B------:R-:W-:Y:S02]  /*0c90*/  LOP3.LUT R35, R13, R24, RZ, 0xc0, !PT ;  /* 0x000000180d237212 */ /* 0x000fe400078ec0ff */
[----:B------:R-:W-:-:S02]  /*0ca0*/  LOP3.LUT R6, R16, R27, RZ, 0xc0, !PT ;  /* 0x0000001b10067212 */ /* 0x000fc400078ec0ff */
[----:B------:R-:W-:Y:S01]  /*0cb0*/  LOP3.LUT R9, R11, R32, RZ, 0xc0, !PT ;  /* 0x000000200b097212 */ /* 0x000fe200078ec0ff */
[C---:B------:R-:W-:Y:S01]  /*0cc0*/  IMAD.SHL.U32 R7, R35.reuse, 0x2, RZ ;  /* 0x0000000223077824 */ /* 0x040fe200078e00ff */
[----:B------:R-:W-:Y:S02]  /*0cd0*/  SHF.L.U64.HI R35, R35, 0x1, R6 ;  /* 0x0000000123237819 */ /* 0x000fe40000010206 */
[----:B------:R-:W-:Y:S01]  /*0ce0*/  SHF.R.U32.HI R6, RZ, UR5, R12 ;  /* 0x00000005ff067c19 */ /* 0x000fe2000801160c */
[----:B------:R-:W-:Y:S01]  /*0cf0*/  UIADD3 UR5, UPT, UPT, UR4, 0x3, URZ ;  /* 0x0000000304057890 */ /* 0x000fe2000fffe0ff */
[----:B------:R-:W-:Y:S01]  /*0d00*/  LOP3.LUT R30, R7, R30, R4, 0xe0, !PT ;  /* 0x0000001e071e7212 */ /* 0x000fe200078ee004 */
[----:B------:R-:W-:Y:S01]  /*0d10*/  IMAD.SHL.U32 R37, R9, 0x2, RZ ;  /* 0x0000000209257824 */ /* 0x000fe200078e00ff */
[----:B------:R-:W-:Y:S01]  /*0d20*/  SHF.L.U64.HI R7, R14, 0x1, R31 ;  /* 0x000000010e077819 */ /* 0x000fe2000001021f */
[----:B------:R-:W-:Y:S01]  /*0d30*/  IMAD.SHL.U32 R6, R6, 0x8, RZ ;  /* 0x0000000806067824 */ /* 0x000fe200078e00ff */
[----:B------:R-:W-:Y:S01]  /*0d40*/  LOP3.LUT R8, R10, R33, RZ, 0xc0, !PT ;  /* 0x000000210a087212 */ /* 0x000fe200078ec0ff */
[----:B------:R-:W-:Y:S01]  /*0d50*/  USHF.L.U32 UR5, UR5, 0x1, URZ ;  /* 0x0000000105057899 */ /* 0x000fe200080006ff */
[----:B------:R-:W-:Y:S01]  /*0d60*/  LOP3.LUT R7, R35, R7, R5, 0xe0, !PT ;  /* 0x0000000723077212 */ /* 0x000fe200078ee005 */
[----:B------:R-:W-:Y:S01]  /*0d70*/  UIADD3 UR4, UPT, UPT, UR4, 0x4, URZ ;  /* 0x0000000404047890 */ /* 0x000fe2000fffe0ff */
[----:B------:R-:W-:-:S02]  /*0d80*/  LOP3.LUT R6, R6, 0x18, RZ, 0xc0, !PT ;  /* 0x0000001806067812 */ /* 0x000fc400078ec0ff */
[----:B------:R-:W-:Y:S01]  /*0d90*/  LOP3.LUT R13, R30, R13, RZ, 0xc0, !PT ;  /* 0x0000000d1e0d7212 */ /* 0x000fe200078ec0ff */
[----:B------:R-:W-:Y:S01]  /*0da0*/  UISETP.NE.AND UP0, UPT, UR4, 0x10, UPT ;  /* 0x000000100400788c */ /* 0x000fe2000bf05270 */
[----:B------:R-:W-:Y:S02]  /*0db0*/  LOP3.LUT R16, R7, R16, RZ, 0xc0, !PT ;  /* 0x0000001007107212 */ /* 0x000fe400078ec0ff */
[----:B------:R-:W-:Y:S01]  /*0dc0*/  SHF.L.U64.HI R9, R9, 0x1, R8 ;  /* 0x0000000109097819 */ /* 0x000fe20000010208 */
[----:B------:R-:W0:Y:S01]  /*0dd0*/  LDC.64 R6, c[0x3][R6+0x28] ;  /* 0x00c00a0006067b82 */ /* 0x000e220000000a00 */
[----:B------:R-:W-:Y:S02]  /*0de0*/  LOP3.LUT R8, R37, R34, R44, 0xe0, !PT ;  /* 0x0000002225087212 */ /* 0x000fe400078ee02c */
[----:B------:R-:W-:Y:S02]  /*0df0*/  SHF.L.U64.HI R34, R21, 0x1, R40 ;  /* 0x0000000115227819 */ /* 0x000fe40000010228 */
[----:B------:R-:W-:-:S02]  /*0e00*/  SHF.R.U32.HI R30, RZ, UR5, R12 ;  /* 0x00000005ff1e7c19 */ /* 0x000fc4000801160c */
[----:B------:R-:W-:Y:S02]  /*0e10*/  LOP3.LUT R37, R14, R13, RZ, 0xc0, !PT ;  /* 0x0000000d0e257212 */ /* 0x000fe400078ec0ff */
[----:B------:R-:W-:Y:S01]  /*0e20*/  LOP3.LUT R11, R8, R11, RZ, 0xc0, !PT ;  /* 0x0000000b080b7212 */ /* 0x000fe200078ec0ff */
[----:B------:R-:W-:Y:S01]  /*0e30*/  IMAD.SHL.U32 R30, R30, 0x8, RZ ;  /* 0x000000081e1e7824 */ /* 0x000fe200078e00ff */
[----:B------:R-:W-:Y:S01]  /*0e40*/  LOP3.LUT R8, R31, R16, RZ, 0xc0, !PT ;  /* 0x000000101f087212 */ /* 0x000fe200078ec0ff */
[----:B------:R-:W-:Y:S01]  /*0e50*/  IMAD.SHL.U32 R35, R37, 0x2, RZ ;  /* 0x0000000225237824 */ /* 0x000fe200078e00ff */
[----:B------:R-:W-:Y:S01]  /*0e60*/  LOP3.LUT R9, R9, R34, R45, 0xe0, !PT ;  /* 0x0000002209097212 */ /* 0x000fe200078ee02d */
[C---:B------:R-:W-:Y:S01]  /*0e70*/  IMAD.SHL.U32 R34, R32.reuse, 0x2, RZ ;  /* 0x0000000220227824 */ /* 0x040fe200078e00ff */
[----:B------:R-:W-:Y:S02]  /*0e80*/  SHF.L.U64.HI R37, R37, 0x1, R8 ;  /* 0x0000000125257819 */ /* 0x000fe40000010208 */
[----:B------:R-:W-:-:S02]  /*0e90*/  SHF.L.U64.HI R8, R32, 0x1, R33 ;  /* 0x0000000120087819 */ /* 0x000fc40000010221 */
[----:B------:R-:W-:Y:S02]  /*0ea0*/  LOP3.LUT R36, R21, R11, RZ, 0xc0, !PT ;  /* 0x0000000b15247212 */ /* 0x000fe400078ec0ff */
[----:B------:R-:W-:Y:S02]  /*0eb0*/  LOP3.LUT R38, R30, 0x18, RZ, 0xc0, !PT ;  /* 0x000000181e267812 */ /* 0x000fe400078ec0ff */
[----:B------:R-:W-:Y:S01]  /*0ec0*/  LOP3.LUT R35, R35, R34, R4, 0xe0, !PT ;  /* 0x0000002223237212 */ /* 0x000fe200078ee004 */
[----:B------:R-:W-:Y:S01]  /*0ed0*/  IMAD.SHL.U32 R34, R23, 0x2, RZ ;  /* 0x0000000217227824 */ /* 0x000fe200078e00ff */
[----:B------:R-:W-:Y:S02]  /*0ee0*/  LOP3.LUT R10, R9, R10, RZ, 0xc0, !PT ;  /* 0x0000000a090a7212 */ /* 0x000fe400078ec0ff */
[----:B------:R-:W-:Y:S01]  /*0ef0*/  LOP3.LUT R30, R37, R8, R5, 0xe0, !PT ;  /* 0x00000008251e7212 */ /* 0x000fe200078ee005 */
[----:B------:R-:W-:Y:S01]  /*0f00*/  IMAD.SHL.U32 R37, R36, 0x2, RZ ;  /* 0x0000000224257824 */ /* 0x000fe200078e00ff */
[----:B------:R-:W1:Y:S01]  /*0f10*/  LDC.64 R8, c[0x3][R38+0x28] ;  /* 0x00c00a0026087b82 */ /* 0x000e620000000a00 */
[----:B------:R-:W-:-:S02]  /*0f20*/  LOP3.LUT R14, R35, R14, RZ, 0xc0, !PT ;  /* 0x0000000e230e7212 */ /* 0x000fc400078ec0ff */
[----:B------:R-:W-:Y:S02]  /*0f30*/  SHF.L.U64.HI R35, R23, 0x1, R42 ;  /* 0x0000000117237819 */ /* 0x000fe4000001022a */
[----:B------:R-:W-:Y:S02]  /*0f40*/  LOP3.LUT R39, R40, R10, RZ, 0xc0, !PT ;  /* 0x0000000a28277212 */ /* 0x000fe400078ec0ff */
[----:B------:R-:W-:Y:S02]  /*0f50*/  LOP3.LUT R23, R30, R31, RZ, 0xc0, !PT ;  /* 0x0000001f1e177212 */ /* 0x000fe400078ec0ff */
[----:B------:R-:W-:Y:S02]  /*0f60*/  SHF.L.U64.HI R36, R36, 0x1, R39 ;  /* 0x0000000124247819 */ /* 0x000fe40000010227 */
[----:B------:R-:W-:Y:S02]  /*0f70*/  LOP3.LUT R30, R37, R34, R44, 0xe0, !PT ;  /* 0x00000022251e7212 */ /* 0x000fe400078ee02c */
[----:B------:R-:W-:-:S02]  /*0f80*/  LOP3.LUT R31, R32, R14, RZ, 0xc0, !PT ;  /* 0x0000000e201f7212 */ /* 0x000fc400078ec0ff */
[----:B------:R-:W-:Y:S02]  /*0f90*/  LOP3.LUT R34, R33, R23, RZ, 0xc0, !PT ;  /* 0x0000001721227212 */ /* 0x000fe400078ec0ff */
[----:B------:R-:W-:Y:S01]  /*0fa0*/  LOP3.LUT R45, R36, R35, R45, 0xe0, !PT ;  /* 0x00000023242d7212 */ /* 0x000fe200078ee02d */
[----:B------:R-:W-:Y:S01]  /*0fb0*/  IMAD.SHL.U32 R36, R11, 0x2, RZ ;  /* 0x000000020b247824 */ /* 0x000fe200078e00ff */
[C---:B------:R-:W-:Y:S01]  /*0fc0*/  SHF.L.U64.HI R35, R31.reuse, 0x1, R34 ;  /* 0x000000011f237819 */ /* 0x040fe20000010222 */
[----:B------:R-:W-:Y:S01]  /*0fd0*/  IMAD.SHL.U32 R31, R31, 0x2, RZ ;  /* 0x000000021f1f7824 */ /* 0x000fe200078e00ff */
[----:B------:R-:W-:-:S04]  /*0fe0*/  SHF.L.U64.HI R34, R11, 0x1, R10 ;  /* 0x000000010b227819 */ /* 0x000fc8000001020a */
[----:B------:R-:W-:Y:S02]  /*0ff0*/  LOP3.LUT R31, R31, R36, R4, 0xe0, !PT ;  /* 0x000000241f1f7212 */ /* 0x000fe400078ee004 */
[----:B------:R-:W-:Y:S02]  /*1000*/  LOP3.LUT R34, R35, R34, R5, 0xe0, !PT ;  /* 0x0000002223227212 */ /* 0x000fe400078ee005 */
[----:B------:R-:W-:Y:S02]  /*1010*/  LOP3.LUT R32, R31, R32, RZ, 0xc0, !PT ;  /* 0x000000201f207212 */ /* 0x000fe400078ec0ff */
[----:B------:R-:W-:Y:S02]  /*1020*/  LOP3.LUT R31, R34, R33, RZ, 0xc0, !PT ;  /* 0x00000021221f7212 */ /* 0x000fe400078ec0ff */
[----:B------:R-:W-:Y:S01]  /*1030*/  LOP3.LUT R35, R30, R21, RZ, 0xc0, !PT ;  /* 0x000000151e237212 */ /* 0x000fe200078ec0ff */
[----:B------:R-:W-:Y:S01]  /*1040*/  IMAD.SHL.U32 R21, R17, 0x2, RZ ;  /* 0x0000000211157824 */ /* 0x000fe200078e00ff */
[----:B------:R-:W-:-:S02]  /*1050*/  LOP3.LUT R36, R45, R40, RZ, 0xc0, !PT ;  /* 0x000000282d247212 */ /* 0x000fc400078ec0ff */
[----:B------:R-:W-:Y:S01]  /*1060*/  LOP3.LUT R37, R11, R32, RZ, 0xc0, !PT ;  /* 0x000000200b257212 */ /* 0x000fe200078ec0ff */
[----:B------:R-:W-:Y:S01]  /*1070*/  IMAD.SHL.U32 R34, R35, 0x2, RZ ;  /* 0x0000000223227824 */ /* 0x000fe200078e00ff */
[----:B------:R-:W-:Y:S02]  /*1080*/  LOP3.LUT R30, R10, R31, RZ, 0xc0, !PT ;  /* 0x0000001f0a1e7212 */ /* 0x000fe400078ec0ff */
[----:B------:R-:W-:Y:S02]  /*1090*/  SHF.L.U64.HI R33, R17, 0x1, R18 ;  /* 0x0000000111217819 */ /* 0x000fe40000010212 */
[----:B------:R-:W-:Y:S01]  /*10a0*/  SHF.L.U64.HI R36, R35, 0x1, R36 ;  /* 0x0000000123247819 */ /* 0x000fe20000010224 */
[C---:B------:R-:W-:Y:S01]  /*10b0*/  IMAD.SHL.U32 R35, R37.reuse, 0x2, RZ ;  /* 0x0000000225237824 */ /* 0x040fe200078e00ff */
[----:B------:R-:W-:Y:S02]  /*10c0*/  SHF.L.U64.HI R37, R37, 0x1, R30 ;  /* 0x0000000125257819 */ /* 0x000fe4000001021e */
[----:B0-----:R-:W-:-:S02]  /*10d0*/  LOP3.LUT R30, R21, R6, RZ, 0xfc, !PT ;  /* 0x00000006151e7212 */ /* 0x001fc400078efcff */
[----:B------:R-:W-:Y:S02]  /*10e0*/  LOP3.LUT R21, R33, R7, RZ, 0xfc, !PT ;  /* 0x0000000721157212 */ /* 0x000fe400078efcff */
[----:B------:R-:W-:Y:S02]  /*10f0*/  LOP3.LUT R34, R35, R34, R4, 0xe0, !PT ;  /* 0x0000002223227212 */ /* 0x000fe400078ee004 */
[----:B------:R-:W-:Y:S02]  /*1100*/  LOP3.LUT R4, R17, R30, RZ, 0xc0, !PT ;  /* 0x0000001e11047212 */ /* 0x000fe400078ec0ff */
[----:B------:R-:W-:Y:S02]  /*1110*/  LOP3.LUT R35, R18, R21, RZ, 0xc0, !PT ;  /* 0x0000001512237212 */ /* 0x000fe400078ec0ff */
[----:B------:R-:W-:Y:S01]  /*1120*/  LOP3.LUT R33, R37, R36, R5, 0xe0, !PT ;  /* 0x0000002425217212 */ /* 0x000fe200078ee005 */
[----:B------:R-:W-:Y:S01]  /*1130*/  IMAD.SHL.U32 R37, R30, 0x2, RZ ;  /* 0x000000021e257824 */ /* 0x000fe200078e00ff */
[----:B------:R-:W-:Y:S01]  /*1140*/  LOP3.LUT R5, R34, R11, RZ, 0xc0, !PT ;  /* 0x0000000b22057212 */ /* 0x000fe200078ec0ff */
[C---:B------:R-:W-:Y:S01]  /*1150*/  IMAD.SHL.U32 R11, R4.reuse, 0x2, RZ ;  /* 0x00000002040b7824 */ /* 0x040fe200078e00ff */
[----:B------:R-:W-:Y:S01]  /*1160*/  SHF.L.U64.HI R35, R4, 0x1, R35 ;  /* 0x0000000104237819 */ /* 0x000fe20000010223 */
[C---:B------:R-:W-:Y:S01]  /*1170*/  IMAD.SHL.U32 R4, R19.reuse, 0x2, RZ ;  /* 0x0000000213047824 */ /* 0x040fe200078e00ff */
[----:B------:R-:W-:-:S02]  /*1180*/  SHF.L.U64.HI R34, R19, 0x1, R20 ;  /* 0x0000000113227819 */ /* 0x000fc40000010214 */
[----:B------:R-:W-:Y:S02]  /*1190*/  SHF.L.U64.HI R39, R30, 0x1, R21 ;  /* 0x000000011e277819 */ /* 0x000fe40000010215 */
[----:B------:R-:W-:Y:S02]  /*11a0*/  LOP3.LUT R4, R11, R4, R6, 0xe0, !PT ;  /* 0x000000040b047212 */ /* 0x000fe400078ee006 */
[----:B------:R-:W-:Y:S02]  /*11b0*/  LOP3.LUT R11, R35, R34, R7, 0xe0, !PT ;  /* 0x00000022230b7212 */ /* 0x000fe400078ee007 */
[----:B-1----:R-:W-:Y:S02]  /*11c0*/  LOP3.LUT R37, R37, R8, RZ, 0xfc, !PT ;  /* 0x0000000825257212 */ /* 0x002fe400078efcff */
[----:B------:R-:W-:Y:S02]  /*11d0*/  LOP3.LUT R38, R39, R9, RZ, 0xfc, !PT ;  /* 0x0000000927267212 */ /* 0x000fe400078efcff */
[----:B------:R-:W-:-:S02]  /*11e0*/  LOP3.LUT R4, R4, R17, RZ, 0xc0, !PT ;  /* 0x0000001104047212 */ /* 0x000fc400078ec0ff */
[----:B------:R-:W-:Y:S01]  /*11f0*/  LOP3.LUT R11, R11, R18, RZ, 0xc0, !PT ;  /* 0x000000120b0b7212 */ /* 0x000fe200078ec0ff */
[----:B------:R-:W-:Y:S01]  /*1200*/  IMAD.SHL.U32 R18, R22, 0x2, RZ ;  /* 0x0000000216127824 */ /* 0x000fe200078e00ff */
[----:B------:R-:W-:Y:S01]  /*1210*/  LOP3.LUT R35, R30, R37, RZ, 0xc0, !PT ;  /* 0x000000251e237212 */ /* 0x000fe200078ec0ff */
[----:B------:R-:W-:Y:S01]  /*1220*/  IMAD.SHL.U32 R36, R4, 0x2, RZ ;  /* 0x0000000204247824 */ /* 0x000fe200078e00ff */
[----:B------:R-:W-:Y:S02]  /*1230*/  LOP3.LUT R34, R21, R38, RZ, 0xc0, !PT ;  /* 0x0000002615227212 */ /* 0x000fe400078ec0ff */
[----:B------:R-:W-:Y:S02]  /*1240*/  LOP3.LUT R40, R33, R10, RZ, 0xc0, !PT ;  /* 0x0000000a21287212 */ /* 0x000fe400078ec0ff */
[----:B------:R-:W-:Y:S02]  /*1250*/  LOP3.LUT R17, R19, R4, RZ, 0xc0, !PT ;  /* 0x0000000413117212 */ /* 0x000fe400078ec0ff */
[----:B------:R-:W-:-:S02]  /*1260*/  LOP3.LUT R10, R20, R11, RZ, 0xc0, !PT ;  /* 0x0000000b140a7212 */ /* 0x000fc400078ec0ff */
[C---:B------:R-:W-:Y:S01]  /*1270*/  SHF.L.U64.HI R39, R35.reuse, 0x1, R34 ;  /* 0x0000000123277819 */ /* 0x040fe20000010222 */
[----:B------:R-:W-:Y:S01]  /*1280*/  IMAD.SHL.U32 R35, R35, 0x2, RZ ;  /* 0x0000000223237824 */ /* 0x000fe200078e00ff */
[----:B------:R-:W-:Y:S02]  /*1290*/  SHF.L.U64.HI R41, R4, 0x1, R11 ;  /* 0x0000000104297819 */ /* 0x000fe4000001020b */
[C---:B------:R-:W-:Y:S01]  /*12a0*/  SHF.L.U64.HI R33, R17.reuse, 0x1, R10 ;  /* 0x0000000111217819 */ /* 0x040fe2000001020a */
[----:B------:R-:W-:Y:S01]  /*12b0*/  IMAD.SHL.U32 R17, R17, 0x2, RZ ;  /* 0x0000000211117824 */ /* 0x000fe200078e00ff */
[----:B------:R-:W-:Y:S02]  /*12c0*/  SHF.L.U64.HI R34, R22, 0x1, R25 ;  /* 0x0000000116227819 */ /* 0x000fe40000010219 */
[----:B------:R-:W-:Y:S02]  /*12d0*/  LOP3.LUT R35, R35, R36, R8, 0xe0, !PT ;  /* 0x0000002423237212 */ /* 0x000fe400078ee008 */
[----:B------:R-:W-:-:S02]  /*12e0*/  LOP3.LUT R36, R39, R41, R9, 0xe0, !PT ;  /* 0x0000002927247212 */ /* 0x000fc400078ee009 */
[----:B------:R-:W-:Y:S02]  /*12f0*/  LOP3.LUT R10, R17, R18, R6, 0xe0, !PT ;  /* 0x00000012110a7212 */ /* 0x000fe400078ee006 */
[----:B------:R-:W-:Y:S02]  /*1300*/  LOP3.LUT R17, R33, R34, R7, 0xe0, !PT ;  /* 0x0000002221117212 */ /* 0x000fe400078ee007 */
[----:B------:R-:W-:Y:S02]  /*1310*/  LOP3.LUT R35, R35, R30, RZ, 0xc0, !PT ;  /* 0x0000001e23237212 */ /* 0x000fe400078ec0ff */
[----:B------:R-:W-:Y:S02]  /*1320*/  LOP3.LUT R36, R36, R21, RZ, 0xc0, !PT ;  /* 0x0000001524247212 */ /* 0x000fe400078ec0ff */
[----:B------:R-:W-:Y:S02]  /*1330*/  LOP3.LUT R19, R10, R19, RZ, 0xc0, !PT ;  /* 0x000000130a137212 */ /* 0x000fe400078ec0ff */
[----:B------:R-:W-:-:S02]  /*1340*/  LOP3.LUT R20, R17, R20, RZ, 0xc0, !PT ;  /* 0x0000001411147212 */ /* 0x000fc400078ec0ff */
[----:B------:R-:W-:Y:S01]  /*1350*/  LOP3.LUT R33, R4, R35, RZ, 0xc0, !PT ;  /* 0x0000002304217212 */ /* 0x000fe200078ec0ff */
[----:B------:R-:W-:Y:S01]  /*1360*/  IMAD.SHL.U32 R30, R19, 0x2, RZ ;  /* 0x00000002131e7824 */ /* 0x000fe200078e00ff */
[----:B------:R-:W-:Y:S02]  /*1370*/  LOP3.LUT R18, R11, R36, RZ, 0xc0, !PT ;  /* 0x000000240b127212 */ /* 0x000fe400078ec0ff */
[----:B------:R-:W-:Y:S02]  /*1380*/  LOP3.LUT R17, R22, R19, RZ, 0xc0, !PT ;  /* 0x0000001316117212 */ /* 0x000fe400078ec0ff */
[----:B------:R-:W-:Y:S02]  /*1390*/  LOP3.LUT R10, R25, R20, RZ, 0xc0, !PT ;  /* 0x00000014190a7212 */ /* 0x000fe400078ec0ff */
[C---:B------:R-:W-:Y:S01]  /*13a0*/  SHF.L.U64.HI R39, R33.reuse, 0x1, R18 ;  /* 0x0000000121277819 */ /* 0x040fe20000010212 */
[----:B------:R-:W-:Y:S01]  /*13b0*/  IMAD.SHL.U32 R33, R33, 0x2, RZ ;  /* 0x0000000221217824 */ /* 0x000fe200078e00ff */
[----:B------:R-:W-:Y:S01]  /*13c0*/  SHF.L.U64.HI R34, R19, 0x1, R20 ;  /* 0x0000000113227819 */ /* 0x000fe20000010214 */
[C---:B------:R-:W-:Y:S01]  /*13d0*/  IMAD.SHL.U32 R18, R28.reuse, 0x2, RZ ;  /* 0x000000021c127824 */ /* 0x040fe200078e00ff */
[C---:B------:R-:W-:Y:S01]  /*13e0*/  SHF.L.U64.HI R21, R17.reuse, 0x1, R10 ;  /* 0x0000000111157819 */ /* 0x040fe2000001020a */
[----:B------:R-:W-:Y:S01]  /*13f0*/  IMAD.SHL.U32 R17, R17, 0x2, RZ ;  /* 0x0000000211117824 */ /* 0x000fe200078e00ff */
[----:B------:R-:W-:-:S02]  /*1400*/  SHF.L.U64.HI R10, R28, 0x1, R29 ;  /* 0x000000011c0a7819 */ /* 0x000fc4000001021d */
[----:B------:R-:W-:Y:S02]  /*1410*/  LOP3.LUT R33, R33, R30, R8, 0xe0, !PT ;  /* 0x0000001e21217212 */ /* 0x000fe400078ee008 */
[----:B------:R-:W-:Y:S02]  /*1420*/  LOP3.LUT R34, R39, R34, R9, 0xe0, !PT ;  /* 0x0000002227227212 */ /* 0x000fe400078ee009 */
[----:B------:R-:W-:Y:S02]  /*1430*/  LOP3.LUT R17, R17, R18, R6, 0xe0, !PT ;  /* 0x0000001211117212 */ /* 0x000fe400078ee006 */
[----:B------:R-:W-:Y:S02]  /*1440*/  LOP3.LUT R10, R21, R10, R7, 0xe0, !PT ;  /* 0x0000000a150a7212 */ /* 0x000fe400078ee007 */
[----:B------:R-:W-:Y:S02]  /*1450*/  LOP3.LUT R4, R33, R4, RZ, 0xc0, !PT ;  /* 0x0000000421047212 */ /* 0x000fe400078ec0ff */
[----:B------:R-:W-:-:S02]  /*1460*/  LOP3.LUT R34, R34, R11, RZ, 0xc0, !PT ;  /* 0x0000000b22227212 */ /* 0x000fc400078ec0ff */
[----:B------:R-:W-:Y:S02]  /*1470*/  LOP3.LUT R22, R17, R22, RZ, 0xc0, !PT ;  /* 0x0000001611167212 */ /* 0x000fe400078ec0ff */
[----:B------:R-:W-:Y:S02]  /*1480*/  LOP3.LUT R25, R10, R25, RZ, 0xc0, !PT ;  /* 0x000000190a197212 */ /* 0x000fe400078ec0ff */
[----:B------:R-:W-:Y:S01]  /*1490*/  LOP3.LUT R21, R19, R4, RZ, 0xc0, !PT ;  /* 0x0000000413157212 */ /* 0x000fe200078ec0ff */
[----:B------:R-:W-:Y:S01]  /*14a0*/  IMAD.SHL.U32 R30, R22, 0x2, RZ ;  /* 0x00000002161e7824 */ /* 0x000fe200078e00ff */
[----:B------:R-:W-:Y:S02]  /*14b0*/  LOP3.LUT R18, R20, R34, RZ, 0xc0, !PT ;  /* 0x0000002214127212 */ /* 0x000fe400078ec0ff */
[----:B------:R-:W-:Y:S02]  /*14c0*/  LOP3.LUT R11, R28, R22, RZ, 0xc0, !PT ;  /* 0x000000161c0b7212 */ /* 0x000fe400078ec0ff */
[----:B------:R-:W-:-:S02]  /*14d0*/  LOP3.LUT R10, R29, R25, RZ, 0xc0, !PT ;  /* 0x000000191d0a7212 */ /* 0x000fc400078ec0ff */
[C---:B------:R-:W-:Y:S01]  /*14e0*/  SHF.L.U64.HI R33, R21.reuse, 0x1, R18 ;  /* 0x0000000115217819 */ /* 0x040fe20000010212 */
[----:B------:R-:W-:Y:S01]  /*14f0*/  IMAD.SHL.U32 R21, R21, 0x2, RZ ;  /* 0x0000000215157824 */ /* 0x000fe200078e00ff */
[----:B------:R-:W-:Y:S01]  /*1500*/  SHF.L.U64.HI R39, R22, 0x1, R25 ;  /* 0x0000000116277819 */ /* 0x000fe20000010219 */
[----:B------:R-:W-:Y:S01]  /*1510*/  IMAD.SHL.U32 R18, R15, 0x2, RZ ;  /* 0x000000020f127824 */ /* 0x000fe200078e00ff */
        /* <DEDUP_REMOVED lines=26> */
[----:B------:R-:W-:Y:S01]  /*16c0*/  LOP3.LUT R11, R19, R21, R7, 0xe0, !PT ;  /* 0x00000015130b7212 */ /* 0x000fe200078ee007 */
[----:B------:R-:W-:Y:S01]  /*16d0*/  IMAD.SHL.U32 R21, R13, 0x2, RZ ;  /* 0x000000020d157824 */ /* 0x000fe200078e00ff */
        /* <DEDUP_REMOVED lines=51> */
[C---:B------:R-:W-:Y:S01]  /*1a10*/  IMAD.SHL.U32 R20, R32.reuse, 0x2, RZ ;  /* 0x0000000220147824 */ /* 0x040fe200078e00ff */
        /* <DEDUP_REMOVED lines=15> */
[C---:B------:R-:W-:Y:S01]  /*1b10*/  SHF.L.U64.HI R23, R21.reuse, 0x1, R20 ;  /* 0x0000000115177819 */ /* 0x040fe20000010214 */
[----:B------:R-:W-:Y:S01]  /*1b20*/  IMAD.SHL.U32 R21, R21, 0x2, RZ ;  /* 0x0000000215157824 */ /* 0x000fe200078e00ff */
[----:B------:R-:W-:Y:S01]  /*1b30*/  LOP3.LUT R18, R31, R17, RZ, 0xc0, !PT ;  /* 0x000000111f127212 */ /* 0x000fe200078ec0ff */
[C---:B------:R-:W-:Y:S01]  /*1b40*/  IMAD.SHL.U32 R20, R5.reuse, 0x2, RZ ;  /* 0x0000000205147824 */ /* 0x040fe200078e00ff */
[----:B------:R-:W-:Y:S01]  /*1b50*/  SHF.L.U64.HI R40, R5, 0x1, R40 ;  /* 0x0000000105287819 */ /* 0x000fe20000010228 */
[----:B------:R-:W-:Y:S01]  /*1b60*/  IMAD.SHL.U32 R5, R19, 0x2, RZ ;  /* 0x0000000213057824 */ /* 0x000fe200078e00ff */
[----:B------:R-:W-:-:S02]  /*1b70*/  SHF.L.U64.HI R25, R14, 0x1, R17 ;  /* 0x000000010e197819 */ /* 0x000fc40000010211 */
[----:B------:R-:W-:Y:S02]  /*1b80*/  SHF.L.U64.HI R19, R19, 0x1, R18 ;  /* 0x0000000113137819 */ /* 0x000fe40000010212 */
[----:B------:R-:W-:Y:S02]  /*1b90*/  LOP3.LUT R18, R21, R22, R8, 0xe0, !PT ;  /* 0x0000001615127212 */ /* 0x000fe400078ee008 */
[----:B------:R-:W-:Y:S02]  /*1ba0*/  LOP3.LUT R5, R5, R20, R6, 0xe0, !PT ;  /* 0x0000001405057212 */ /* 0x000fe400078ee006 */
[----:B------:R-:W-:Y:S02]  /*1bb0*/  LOP3.LUT R23, R23, R25, R9, 0xe0, !PT ;  /* 0x0000001917177212 */ /* 0x000fe400078ee009 */
[----:B------:R-:W-:Y:S02]  /*1bc0*/  LOP3.LUT R6, R19, R40, R7, 0xe0, !PT ;  /* 0x0000002813067212 */ /* 0x000fe400078ee007 */
[----:B------:R-:W-:-:S02]  /*1bd0*/  LOP3.LUT R21, R18, R13, RZ, 0xc0, !PT ;  /* 0x0000000d12157212 */ /* 0x000fc400078ec0ff */
[----:B------:R-:W-:Y:S02]  /*1be0*/  LOP3.LUT R32, R5, R32, RZ, 0xc0, !PT ;  /* 0x0000002005207212 */ /* 0x000fe400078ec0ff */
[----:B------:R-:W-:Y:S02]  /*1bf0*/  LOP3.LUT R40, R23, R16, RZ, 0xc0, !PT ;  /* 0x0000001017287212 */ /* 0x000fe400078ec0ff */
[----:B------:R-:W-:Y:S02]  /*1c00*/  LOP3.LUT R31, R6, R31, RZ, 0xc0, !PT ;  /* 0x0000001f061f7212 */ /* 0x000fe400078ec0ff */
[----:B------:R-:W-:Y:S02]  /*1c10*/  LOP3.LUT R5, R14, R21, RZ, 0xc0, !PT ;  /* 0x000000150e057212 */ /* 0x000fe400078ec0ff */
[----:B------:R-:W-:Y:S02]  /*1c20*/  LOP3.LUT R6, R17, R40, RZ, 0xc0, !PT ;  /* 0x0000002811067212 */ /* 0x000fe400078ec0ff */
[C---:B------:R-:W-:Y:S01]  /*1c30*/  SHF.L.U64.HI R31, R32.reuse, 0x1, R31 ;  /* 0x00000001201f7819 */ /* 0x040fe2000001021f */
[----:B------:R-:W-:-:S02]  /*1c40*/  IMAD.SHL.U32 R32, R32, 0x2, RZ ;  /* 0x0000000220207824 */ /* 0x000fc400078e00ff */
[C---:B------:R-:W-:Y:S01]  /*1c50*/  IMAD.SHL.U32 R23, R5.reuse, 0x2, RZ ;  /* 0x0000000205177824 */ /* 0x040fe200078e00ff */
[----:B------:R-:W-:-:S04]  /*1c60*/  SHF.L.U64.HI R5, R5, 0x1, R6 ;  /* 0x0000000105057819 */ /* 0x000fc80000010206 */
[----:B------:R-:W-:Y:S02]  /*1c70*/  LOP3.LUT R23, R23, R32, R8, 0xe0, !PT ;  /* 0x0000002017177212 */ /* 0x000fe400078ee008 */
[----:B------:R-:W-:Y:S01]  /*1c80*/  LOP3.LUT R8, R5, R31, R9, 0xe0, !PT ;  /* 0x0000001f05087212 */ /* 0x000fe200078ee009 */
[----:B------:R-:W-:Y:S01]  /*1c90*/  IMAD.MOV.U32 R9, RZ, RZ, R4 ;  /* 0x000000ffff097224 */ /* 0x000fe200078e0004 */
[----:B------:R-:W-:Y:S02]  /*1ca0*/  LOP3.LUT R23, R23, R14, RZ, 0xc0, !PT ;  /* 0x0000000e17177212 */ /* 0x000fe400078ec0ff */
[----:B------:R-:W-:Y:S01]  /*1cb0*/  LOP3.LUT R42, R8, R17, RZ, 0xc0, !PT ;  /* 0x00000011082a7212 */ /* 0x000fe200078ec0ff */
[----:B------:R-:W-:Y:S06]  /*1cc0*/  BRA.U UP0, `(.L_x_1) ;  /* 0xffffffe500b47547 */ /* 0x000fec000b83ffff */
[----:B------:R-:W0:Y:S01]  /*1cd0*/  S2R R6, SR_TID.X ;  /* 0x0000000000067919 */ /* 0x000e220000002100 */
[----:B------:R-:W1:Y:S01]  /*1ce0*/  S2UR UR5, SR_CgaCtaId ;  /* 0x00000000000579c3 */ /* 0x000e620000008800 */
[----:B------:R-:W-:Y:S01]  /*1cf0*/  UMOV UR4, 0x400 ;  /* 0x0000040000047882 */ /* 0x000fe20000000000 */
[----:B------:R-:W-:Y:S01]  /*1d00*/  IMAD.MOV.U32 R9, RZ, RZ, R4 ;  /* 0x000000ffff097224 */ /* 0x000fe200078e0004 */
[----:B-1----:R-:W-:-:S06]  /*1d10*/  ULEA UR4, UR5, UR4, 0x18 ;  /* 0x0000000405047291 */ /* 0x002fcc000f8ec0ff */
[----:B0-----:R-:W-:-:S05]  /*1d20*/  LEA R6, R6, UR4, 0x2 ;  /* 0x0000000406067c11 */ /* 0x001fca000f8e10ff */
[C---:B------:R-:W-:Y:S02]  /*1d30*/  IMAD R5, R3.reuse, 0x200, R6 ;  /* 0x0000020003057824 */ /* 0x040fe400078e0206 */
[----:B------:R-:W-:-:S03]  /*1d40*/  VIADD R3, R3, 0x1 ;  /* 0x0000000103037836 */ /* 0x000fc60000000000 */
[----:B------:R0:W-:Y:S02]  /*1d50*/  STS [R5], R12 ;  /* 0x0000000c05007388 */ /* 0x0001e40000000800 */
[----:B------:R-:W-:-:S13]  /*1d60*/  ISETP.NE.AND P0, PT, R3, R2, PT ;  /* 0x000000020300720c */ /* 0x000fda0003f05270 */
[----:B0-----:R-:W-:Y:S05]  /*1d70*/  @P0 BRA `(.L_x_2) ;  /* 0xffffffe400680947 */ /* 0x001fea000383ffff */
.L_x_0:
[----:B------:R-:W0:Y:S01]  /*1d80*/  S2R R6, SR_TID.X ;  /* 0x0000000000067919 */ /* 0x000e220000002100 */
[----:B------:R-:W1:Y:S01]  /*1d90*/  LDC.64 R4, c[0x3][RZ] ;  /* 0x00c00000ff047b82 */ /* 0x000e620000000a00 */
[----:B------:R-:W-:-:S05]  /*1da0*/  IMAD.SHL.U32 R3, R0, 0x8000, RZ ;  /* 0x0000800000037824 */ /* 0x000fca00078e00ff */
[----:B0-----:R-:W-:Y:S02]  /*1db0*/  LOP3.LUT R3, R3, R6, RZ, 0xfc, !PT ;  /* 0x0000000603037212 */ /* 0x001fe400078efcff */
[----:B------:R-:W0:Y:S03]  /*1dc0*/  LDC R6, c[0x3][0x10] ;  /* 0x00c00400ff067b82 */ /* 0x000e260000000800 */
[----:B------:R-:W-:-:S04]  /*1dd0*/  IMAD R3, R2, 0x80, R3 ;  /* 0x0000008002037824 */ /* 0x000fc800078e0203 */
[----:B-1----:R-:W-:Y:S02]  /*1de0*/  IMAD.WIDE.U32 R4, R3, 0x4, R4 ;  /* 0x0000000403047825 */ /* 0x002fe400078e0004 */
[----:B------:R-:W1:Y:S03]  /*1df0*/  LDC R3, c[0x3][0xc] ;  /* 0x00c00300ff037b82 */ /* 0x000e660000000800 */
[----:B------:R2:W5:Y:S01]  /*1e00*/  LDG.E R7, desc[UR6][R4.64] ;  /* 0x0000000604077981 */ /* 0x000562000c1e1900 */
[----:B------:R-:W-:Y:S02]  /*1e10*/  IMAD.MOV.U32 R46, RZ, RZ, RZ ;  /* 0x000000ffff2e7224 */ /* 0x000fe400078e00ff */
[----:B0-----:R-:W-:Y:S02]  /*1e20*/  IMAD.SHL.U32 R6, R6, 0x10, RZ ;  /* 0x0000001006067824 */ /* 0x001fe400078e00ff */
[----:B-1----:R-:W-:-:S05]  /*1e30*/  VIADD R3, R3, 0x10 ;  /* 0x0000001003037836 */ /* 0x002fca0000000000 */
[----:B------:R-:W-:-:S13]  /*1e40*/  ISETP.NE.AND P0, PT, R3, R6, PT ;  /* 0x000000060300720c */ /* 0x000fda0003f05270 */
[----:B--2---:R-:W-:Y:S05]  /*1e50*/  @!P0 BRA `(.L_x_3) ;  /* 0x0000000800308947 */ /* 0x004fea0003800000 */
[----:B------:R-:W-:Y:S01]  /*1e60*/  VIADDMNMX.U32 R46, R3, -R6, 0x1, !PT ;  /* 0x00000001032e7446 */ /* 0x000fe20007800806 */
[----:B------:R-:W-:Y:S01]  /*1e70*/  IMAD.MOV.U32 R3, RZ, RZ, R40 ;  /* 0x000000ffff037224 */ /* 0x000fe200078e0028 */
[----:B------:R-:W-:Y:S01]  /*1e80*/  UMOV UR4, URZ ;  /* 0x000000ff00047c82 */ /* 0x000fe20008000000 */
[----:B------:R-:W-:Y:S02]  /*1e90*/  IMAD.MOV.U32 R8, RZ, RZ, R10 ;  /* 0x000000ffff087224 */ /* 0x000fe400078e000a */
[----:B------:R-:W-:Y:S02]  /*1ea0*/  IMAD.MOV.U32 R13, RZ, RZ, R24 ;  /* 0x000000ffff0d7224 */ /* 0x000fe400078e0018 */
[----:B------:R-:W-:Y:S02]  /*1eb0*/  IMAD.MOV.U32 R16, RZ, RZ, R26 ;  /* 0x000000ffff107224 */ /* 0x000fe400078e001a */
[----:B------:R-:W-:Y:S02]  /*1ec0*/  IMAD.MOV.U32 R17, RZ, RZ, R28 ;  /* 0x000000ffff117224 */ /* 0x000fe400078e001c */
[----:B------:R-:W-:-:S02]  /*1ed0*/  IMAD.MOV.U32 R19, RZ, RZ, R30 ;  /* 0x000000ffff137224 */ /* 0x000fc400078e001e */
[----:B------:R-:W-:Y:S02]  /*1ee0*/  IMAD.MOV.U32 R25, RZ, RZ, R34 ;  /* 0x000000ffff197224 */ /* 0x000fe400078e0022 */
[----:B------:R-:W-:-:S07]  /*1ef0*/  IMAD.MOV.U32 R31, RZ, RZ, R36 ;  /* 0x000000ffff1f7224 */ /* 0x000fce00078e0024 */
.L_x_4:
[----:B------:R-:W-:Y:S01]  /*1f00*/  USHF.L.U32 UR5, UR4, 0x1, URZ ;  /* 0x0000000104057899 */ /* 0x000fe200080006ff */
[C---:B------:R-:W-:Y:S01]  /*1f10*/  IMAD.SHL.U32 R39, R37.reuse, 0x2, RZ ;  /* 0x0000000225277824 */ /* 0x040fe200078e00ff */
[----:B------:R-:W-:Y:S01]  /*1f20*/  SHF.L.U64.HI R41, R37, 0x1, R38 ;  /* 0x0000000125297819 */ /* 0x000fe20000010226 */
[----:B------:R-:W-:Y:S01]  /*1f30*/  IMAD.SHL.U32 R44, R35, 0x2, RZ ;  /* 0x00000002232c7824 */ /* 0x000fe200078e00ff */
[C---:B------:R-:W-:Y:S01]  /*1f40*/  SHF.L.U64.HI R34, R9.reuse, 0x1, R25 ;  /* 0x0000000109227819 */ /* 0x040fe20000010219 */
[----:B------:R-:W-:Y:S01]  /*1f50*/  IMAD.SHL.U32 R32, R9, 0x2, RZ ;  /* 0x0000000209207824 */ /* 0x000fe200078e00ff */
[----:B-----5:R-:W-:Y:S01]  /*1f60*/  SHF.R.U32.HI R4, RZ, UR5, R7 ;  /* 0x00000005ff047c19 */ /* 0x020fe20008011607 */
[C---:B------:R-:W-:Y:S01]  /*1f70*/  IMAD.SHL.U32 R22, R33.reuse, 0x2, RZ ;  /* 0x0000000221167824 */ /* 0x040fe200078e00ff */
[----:B------:R-:W-:Y:S01]  /*1f80*/  SHF.L.U64.HI R30, R33, 0x1, R19 ;  /* 0x00000001211e7819 */ /* 0x000fe20000010213 */
[C---:B------:R-:W-:Y:S01]  /*1f90*/  IMAD.SHL.U32 R20, R29.reuse, 0x2, RZ ;  /* 0x000000021d147824 */ /* 0x040fe200078e00ff */
[----:B------:R-:W-:Y:S01]  /*1fa0*/  SHF.L.U64.HI R28, R29, 0x1, R17 ;  /* 0x000000011d1c7819 */ /* 0x000fe20000010211 */
[----:B------:R-:W-:Y:S01]  /*1fb0*/  IMAD.SHL.U32 R4, R4, 0x8, RZ ;  /* 0x0000000804047824 */ /* 0x000fe200078e00ff */
[C---:B------:R-:W-:Y:S01]  /*1fc0*/  SHF.L.U64.HI R26, R15.reuse, 0x1, R16 ;  /* 0x000000010f1a7819 */ /* 0x040fe20000010210 */
[----:B------:R-:W-:Y:S01]  /*1fd0*/  IMAD.SHL.U32 R18, R15, 0x2, RZ ;  /* 0x000000020f127824 */ /* 0x000fe200078e00ff */
[----:B------:R-:W-:Y:S01]  /*1fe0*/  SHF.L.U64.HI R10, R11, 0x1, R8 ;  /* 0x000000010b0a7819 */ /* 0x000fe20000010208 */
[----:B------:R-:W-:Y:S01]  /*1ff0*/  IMAD.SHL.U32 R14, R27, 0x2, RZ ;  /* 0x000000021b0e7824 */ /* 0x000fe200078e00ff */
[----:B------:R-:W-:Y:S01]  /*2000*/  LOP3.LUT R4, R4, 0x18, RZ, 0xc0, !PT ;  /* 0x0000001804047812 */ /* 0x000fe200078ec0ff */
[----:B------:R-:W-:Y:S01]  /*2010*/  IMAD.SHL.U32 R12, R11, 0x2, RZ ;  /* 0x000000020b0c7824 */ /* 0x000fe200078e00ff */
[----:B------:R-:W-:Y:S01]  /*2020*/  UIADD3 UR4, UPT, UPT, UR4, 0x1, URZ ;  /* 0x0000000104047890 */ /* 0x000fe2000fffe0ff */
[C---:B------:R-:W-:Y:S01]  /*2030*/  SHF.L.U64.HI R42, R23.reuse, 0x1, R42 ;  /* 0x00000001172a7819 */ /* 0x040fe2000001022a */
[----:B------:R-:W-:-:S02]  /*2040*/  IMAD.SHL.U32 R23, R23, 0x2, RZ ;  /* 0x0000000217177824 */ /* 0x000fc400078e00ff */
[----:B------:R-:W0:Y:S02]  /*2050*/  LDC.64 R4, c[0x3][R4+0x28] ;  /* 0x00c00a0004047b82 */ /* 0x000e240000000a00 */
[----:B------:R-:W-:Y:S02]  /*2060*/  ISETP.NE.AND P0, PT, R46, UR4, PT ;  /* 0x000000042e007c0c */ /* 0x000fe4000bf05270 */
        /* <DEDUP_REMOVED lines=10> */
[----:B------:R-:W-:Y:S01]  /*2110*/  LOP3.LUT R36, R41, R38, RZ, 0xc0, !PT ;  /* 0x0000002629247212 */ /* 0x000fe200078ec0ff */
[----:B------:R-:W-:Y:S01]  /*2120*/  IMAD.MOV.U32 R38, RZ, RZ, R39 ;  /* 0x000000ffff267224 */ /* 0x000fe200078e0027 */
[----:B------:R-:W-:Y:S02]  /*2130*/  LOP3.LUT R37, R35, R44, RZ, 0xc0, !PT ;  /* 0x0000002c23257212 */ /* 0x000fe400078ec0ff */
[----:B------:R-:W-:-:S04]  /*2140*/  LOP3.LUT R6, R31, R36, RZ, 0xc0, !PT ;  /* 0x000000241f067212 */ /* 0x000fc800078ec0ff */
[C---:B------:R-:W-:Y:S01]  /*2150*/  SHF.L.U64.HI R41, R37.reuse, 0x1, R6 ;  /* 0x0000000125297819 */ /* 0x040fe20000010206 */
[----:B------:R-:W-:-:S03]  /*2160*/  IMAD.SHL.U32 R37, R37, 0x2, RZ ;  /* 0x0000000225257824 */ /* 0x000fc600078e00ff */
[----:B------:R-:W-:Y:S02]  /*2170*/  LOP3.LUT R34, R41, R34, R5, 0xe0, !PT ;  /* 0x0000002229227212 */ /* 0x000fe400078ee005 */
[----:B------:R-:W-:Y:S01]  /*2180*/  LOP3.LUT R32, R37, R32, R4, 0xe0, !PT ;  /* 0x0000002025207212 */ /* 0x000fe200078ee004 */
[----:B------:R-:W-:Y:S01]  /*2190*/  IMAD.MOV.U32 R37, RZ, RZ, R48 ;  /* 0x000000ffff257224 */ /* 0x000fe200078e0030 */
[----:B------:R-:W-:Y:S02]  /*21a0*/  LOP3.LUT R34, R34, R31, RZ, 0xc0, !PT ;  /* 0x0000001f22227212 */ /* 0x000fe400078ec0ff */
[----:B------:R-:W-:Y:S02]  /*21b0*/  LOP3.LUT R32, R32, R35, RZ, 0xc0, !PT ;  /* 0x0000002320207212 */ /* 0x000fe400078ec0ff */
[----:B------:R-:W-:Y:S02]  /*21c0*/  LOP3.LUT R6, R25, R34, RZ, 0xc0, !PT ;  /* 0x0000002219067212 */ /* 0x000fe400078ec0ff */
[----:B------:R-:W-:-:S04]  /*21d0*/  LOP3.LUT R31, R9, R32, RZ, 0xc0, !PT ;  /* 0x00000020091f7212 */ /* 0x000fc800078ec0ff */
[C---:B------:R-:W-:Y:S01]  /*21e0*/  SHF.L.U64.HI R35, R31.reuse, 0x1, R6 ;  /* 0x000000011f237819 */ /* 0x040fe20000010206 */
[----:B------:R-:W-:-:S03]  /*21f0*/  IMAD.SHL.U32 R31, R31, 0x2, RZ ;  /* 0x000000021f1f7824 */ /* 0x000fc600078e00ff */
[----:B------:R-:W-:Y:S01]  /*2200*/  LOP3.LUT R30, R35, R30, R5, 0xe0, !PT ;  /* 0x0000001e231e7212 */ /* 0x000fe200078ee005 */
[----:B------:R-:W-:Y:S01]  /*2210*/  IMAD.MOV.U32 R35, RZ, RZ, R44 ;  /* 0x000000ffff237224 */ /* 0x000fe200078e002c */
        /* <DEDUP_REMOVED lines=27> */
[----:B------:R-:W-:Y:S01]  /*23d0*/  IMAD.SHL.U32 R9, R9, 0x2, RZ ;  /* 0x0000000209097824 */ /* 0x000fe200078e00ff */
[----:B------:R-:W-:-:S04]  /*23e0*/  SHF.L.U64.HI R6, R27, 0x1, R13 ;  /* 0x000000011b067819 */ /* 0x000fc8000001020d */
[----:B------:R-:W-:Y:S02]  /*23f0*/  LOP3.LUT R14, R9, R14, R4, 0xe0, !PT ;  /* 0x0000000e090e7212 */ /* 0x000fe400078ee004 */
[----:B------:R-:W-:Y:S01]  /*2400*/  LOP3.LUT R9, R17, R6, R5, 0xe0, !PT ;  /* 0x0000000611097212 */ /* 0x000fe200078ee005 */
[----:B------:R-:W-:Y:S01]  /*2410*/  IMAD.MOV.U32 R17, RZ, RZ, R28 ;  /* 0x000000ffff117224 */ /* 0x000fe200078e001c */
[----:B------:R-:W-:Y:S02]  /*2420*/  LOP3.LUT R14, R14, R15, RZ, 0xc0, !PT ;  /* 0x0000000f0e0e7212 */ /* 0x000fe400078ec0ff */
[----:B------:R-:W-:Y:S02]  /*2430*/  LOP3.LUT R24, R9, R16, RZ, 0xc0, !PT ;  /* 0x0000001009187212 */ /* 0x000fe400078ec0ff */
[----:B------:R-:W-:Y:S02]  /*2440*/  LOP3.LUT R9, R27, R14, RZ, 0xc0, !PT ;  /* 0x0000000e1b097212 */ /* 0x000fe400078ec0ff */
[----:B------:R-:W-:-:S02]  /*2450*/  LOP3.LUT R6, R13, R24, RZ, 0xc0, !PT ;  /* 0x000000180d067212 */ /* 0x000fc400078ec0ff */
[----:B------:R-:W-:Y:S02]  /*2460*/  SHF.L.U64.HI R16, R21, 0x1, R3 ;  /* 0x0000000115107819 */ /* 0x000fe40000010203 */
[C---:B------:R-:W-:Y:S01]  /*2470*/  SHF.L.U64.HI R15, R9.reuse, 0x1, R6 ;  /* 0x00000001090f7819 */ /* 0x040fe20000010206 */
[----:B------:R-:W-:-:S03]  /*2480*/  IMAD.SHL.U32 R9, R9, 0x2, RZ ;  /* 0x0000000209097824 */ /* 0x000fc600078e00ff */
[----:B------:R-:W-:Y:S01]  /*2490*/  LOP3.LUT R10, R15, R10, R5, 0xe0, !PT ;  /* 0x0000000a0f0a7212 */ /* 0x000fe200078ee005 */
[----:B------:R-:W-:Y:S01]  /*24a0*/  IMAD.SHL.U32 R15, R21, 0x2, RZ ;  /* 0x00000002150f7824 */ /* 0x000fe200078e00ff */
[----:B------:R-:W-:Y:S02]  /*24b0*/  LOP3.LUT R12, R9, R12, R4, 0xe0, !PT ;  /* 0x0000000c090c7212 */ /* 0x000fe400078ee004 */
[----:B------:R-:W-:Y:S02]  /*24c0*/  LOP3.LUT R10, R10, R13, RZ, 0xc0, !PT ;  /* 0x0000000d0a0a7212 */ /* 0x000fe400078ec0ff */
[----:B------:R-:W-:Y:S01]  /*24d0*/  LOP3.LUT R12, R12, R27, RZ, 0xc0, !PT ;  /* 0x0000001b0c0c7212 */ /* 0x000fe200078ec0ff */
[----:B------:R-:W-:Y:S01]  /*24e0*/  IMAD.MOV.U32 R27, RZ, RZ, R14 ;  /* 0x000000ffff1b7224 */ /* 0x000fe200078e000e */
[----:B------:R-:W-:Y:S02]  /*24f0*/  LOP3.LUT R6, R8, R10, RZ, 0xc0, !PT ;  /* 0x0000000a08067212 */ /* 0x000fe400078ec0ff */
[----:B------:R-:W-:-:S04]  /*2500*/  LOP3.LUT R9, R11, R12, RZ, 0xc0, !PT ;  /* 0x0000000c0b097212 */ /* 0x000fc800078ec0ff */
[C---:B------:R-:W-:Y:S01]  /*2510*/  SHF.L.U64.HI R13, R9.reuse, 0x1, R6 ;  /* 0x00000001090d7819 */ /* 0x040fe20000010206 */
[----:B------:R-:W-:-:S05]  /*2520*/  IMAD.SHL.U32 R9, R9, 0x2, RZ ;  /* 0x0000000209097824 */ /* 0x000fca00078e00ff */
[----:B------:R-:W-:Y:S01]  /*2530*/  LOP3.LUT R6, R9, R15, R4, 0xe0, !PT ;  /* 0x0000000f09067212 */ /* 0x000fe200078ee004 */
[----:B------:R-:W-:Y:S01]  /*2540*/  IMAD.MOV.U32 R15, RZ, RZ, R18 ;  /* 0x000000ffff0f7224 */ /* 0x000fe200078e0012 */
[----:B------:R-:W-:Y:S01]  /*2550*/  LOP3.LUT R9, R13, R16, R5, 0xe0, !PT ;  /* 0x000000100d097212 */ /* 0x000fe200078ee005 */
[----:B------:R-:W-:Y:S01]  /*2560*/  IMAD.MOV.U32 R16, RZ, RZ, R26 ;  /* 0x000000ffff107224 */ /* 0x000fe200078e001a */
[----:B------:R-:W-:Y:S01]  /*2570*/  LOP3.LUT R6, R6, R11, RZ, 0xc0, !PT ;  /* 0x0000000b06067212 */ /* 0x000fe200078ec0ff */
[----:B------:R-:W-:Y:S01]  /*2580*/  IMAD.MOV.U32 R13, RZ, RZ, R24 ;  /* 0x000000ffff0d7224 */ /* 0x000fe200078e0018 */
[----:B------:R-:W-:Y:S02]  /*2590*/  LOP3.LUT R40, R9, R8, RZ, 0xc0, !PT ;  /* 0x0000000809287212 */ /* 0x000fe400078ec0ff */
[----:B------:R-:W-:Y:S02]  /*25a0*/  LOP3.LUT R9, R21, R6, RZ, 0xc0, !PT ;  /* 0x0000000615097212 */ /* 0x000fe400078ec0ff */
[----:B------:R-:W-:-:S04]  /*25b0*/  LOP3.LUT R8, R3, R40, RZ, 0xc0, !PT ;  /* 0x0000002803087212 */ /* 0x000fc800078ec0ff */
[C---:B------:R-:W-:Y:S01]  /*25c0*/  SHF.L.U64.HI R11, R9.reuse, 0x1, R8 ;  /* 0x00000001090b7819 */ /* 0x040fe20000010208 */
[----:B------:R-:W-:Y:S02]  /*25d0*/  IMAD.SHL.U32 R9, R9, 0x2, RZ ;  /* 0x0000000209097824 */ /* 0x000fe400078e00ff */
[----:B------:R-:W-:Y:S01]  /*25e0*/  IMAD.MOV.U32 R8, RZ, RZ, R10 ;  /* 0x000000ffff087224 */ /* 0x000fe200078e000a */
[----:B------:R-:W-:Y:S01]  /*25f0*/  LOP3.LUT R42, R11, R42, R5, 0xe0, !PT ;  /* 0x0000002a0b2a7212 */ /* 0x000fe200078ee005 */
[----:B------:R-:W-:Y:S01]  /*2600*/  IMAD.MOV.U32 R11, RZ, RZ, R12 ;  /* 0x000000ffff0b7224 */ /* 0x000fe200078e000c */
[----:B------:R-:W-:Y:S01]  /*2610*/  LOP3.LUT R4, R9, R23, R4, 0xe0, !PT ;  /* 0x0000001709047212 */ /* 0x000fe200078ee004 */
[----:B------:R-:W-:Y:S01]  /*2620*/  IMAD.MOV.U32 R9, RZ, RZ, R32 ;  /* 0x000000ffff097224 */ /* 0x000fe200078e0020 */
[----:B------:R-:W-:Y:S01]  /*2630*/  LOP3.LUT R42, R42, R3, RZ, 0xc0, !PT ;  /* 0x000000032a2a7212 */ /* 0x000fe200078ec0ff */
[----:B------:R-:W-:Y:S01]  /*2640*/  IMAD.MOV.U32 R3, RZ, RZ, R40 ;  /* 0x000000ffff037224 */ /* 0x000fe200078e0028 */
[----:B------:R-:W-:Y:S01]  /*2650*/  LOP3.LUT R23, R4, R21, RZ, 0xc0, !PT ;  /* 0x0000001504177212 */ /* 0x000fe200078ec0ff */
[----:B------:R-:W-:Y:S01]  /*2660*/  IMAD.MOV.U32 R21, RZ, RZ, R6 ;  /* 0x000000ffff157224 */ /* 0x000fe200078e0006 */
[----:B------:R-:W-:Y:S06]  /*2670*/  @P0 BRA `(.L_x_4) ;  /* 0xfffffff800200947 */ /* 0x000fec000383ffff */
[----:B------:R-:W-:Y:S02]  /*2680*/  IMAD.MOV.U32 R37, RZ, RZ, R48 ;  /* 0x000000ffff257224 */ /* 0x000fe400078e0030 */
[----:B------:R-:W-:Y:S02]  /*2690*/  IMAD.MOV.U32 R38, RZ, RZ, R39 ;  /* 0x000000ffff267224 */ /* 0x000fe400078e0027 */
[----:B------:R-:W-:Y:S02]  /*26a0*/  IMAD.MOV.U32 R35, RZ, RZ, R44 ;  /* 0x000000ffff237224 */ /* 0x000fe400078e002c */
[----:B------:R-:W-:Y:S02]  /*26b0*/  IMAD.MOV.U32 R9, RZ, RZ, R32 ;  /* 0x000000ffff097224 */ /* 0x000fe400078e0020 */
[----:B------:R-:W-:Y:S02]  /*26c0*/  IMAD.MOV.U32 R33, RZ, RZ, R22 ;  /* 0x000000ffff217224 */ /* 0x000fe400078e0016 */
[----:B------:R-:W-:-:S02]  /*26d0*/  IMAD.MOV.U32 R29, RZ, RZ, R20 ;  /* 0x000000ffff1d7224 */ /* 0x000fc400078e0014 */
[----:B------:R-:W-:Y:S02]  /*26e0*/  IMAD.MOV.U32 R15, RZ, RZ, R18 ;  /* 0x000000ffff0f7224 */ /* 0x000fe400078e0012 */
[----:B------:R-:W-:Y:S02]  /*26f0*/  IMAD.MOV.U32 R27, RZ, RZ, R14 ;  /* 0x000000ffff1b7224 */ /* 0x000fe400078e000e */
[----:B------:R-:W-:Y:S02]  /*2700*/  IMAD.MOV.U32 R11, RZ, RZ, R12 ;  /* 0x000000ffff0b7224 */ /* 0x000fe400078e000c */
[----:B------:R-:W-:-:S07]  /*2710*/  IMAD.MOV.U32 R21, RZ, RZ, R6 ;  /* 0x000000ffff157224 */ /* 0x000fce00078e0006 */
.L_x_3:
[----:B------:R-:W0:Y:S01]  /*2720*/  S2R R3, SR_TID.X ;  /* 0x0000000000037919 */ /* 0x000e220000002100 */
[----:B------:R-:W-:Y:S01]  /*2730*/  ISETP.GT.U32.AND P0, PT, R46, 0xf, PT ;  /* 0x0000000f2e00780c */ /* 0x000fe20003f04070 */
[----:B------:R-:W-:Y:S01]  /*2740*/  IMAD.SHL.U32 R4, R0, 0x8000, RZ ;  /* 0x0000800000047824 */ /* 0x000fe200078e00ff */
[----:B------:R-:W1:Y:S01]  /*2750*/  LDCU UR5, c[0x3][0x58] ;  /* 0x00c00b00ff0577ac */ /* 0x000e620008000800 */
[----:B------:R-:W2:Y:S01]  /*2760*/  LDCU UR10, c[0x3][0x8] ;  /* 0x00c00100ff0a77ac */ /* 0x000ea20008000800 */
[----:B------:R-:W3:Y:S02]  /*2770*/  LDCU.64 UR8, c[0x3][0x50] ;  /* 0x00c00a00ff0877ac */ /* 0x000ee40008000a00 */
[----:B0-----:R-:W-:-:S05]  /*2780*/  LOP3.LUT R6, R4, R3, RZ, 0xfc, !PT ;  /* 0x0000000304067212 */ /* 0x001fca00078efcff */
[----:B------:R-:W-:Y:S02]  /*2790*/  IMAD R5, R3, 0xff, R6 ;  /* 0x000000ff03057824 */ /* 0x000fe400078e0206 */
[----:B-123--:R-:W-:Y:S05]  /*27a0*/  @P0 BRA `(.L_x_5) ;  /* 0x00000008004c0947 */ /* 0x00efea0003800000 */
.L_x_8:
[----:B------:R-:W-:Y:S01]  /*27b0*/  IMAD.SHL.U32 R8, R46, 0x2, RZ ;  /* 0x000000022e087824 */ /* 0x000fe200078e00ff */
[C---:B------:R-:W-:Y:S01]  /*27c0*/  SHF.L.U64.HI R17, R37.reuse, 0x1, R38 ;  /* 0x0000000125117819 */ /* 0x040fe20000010226 */
[----:B0-----:R-:W-:Y:S01]  /*27d0*/  IMAD.SHL.U32 R13, R37, 0x2, RZ ;  /* 0x00000002250d7824 */ /* 0x001fe200078e00ff */
[C---:B------:R-:W-:Y:S01]  /*27e0*/  SHF.L.U64.HI R16, R35.reuse, 0x1, R36 ;  /* 0x0000000123107819 */ /* 0x040fe20000010224 */
[----:B------:R-:W-:Y:S01]  /*27f0*/  IMAD.SHL.U32 R14, R35, 0x2, RZ ;  /* 0x00000002230e7824 */ /* 0x000fe200078e00ff */
[----:B-----5:R-:W-:Y:S01]  /*2800*/  SHF.R.U32.HI R8, RZ, R8, R7 ;  /* 0x00000008ff087219 */ /* 0x020fe20000011607 */
[----:B------:R-:W-:Y:S01]  /*2810*/  IMAD.SHL.U32 R32, R11, 0x2, RZ ;  /* 0x000000020b207824 */ /* 0x000fe200078e00ff */
[----:B------:R-:W-:Y:S01]  /*2820*/  SHF.L.U64.HI R18, R9, 0x1, R34 ;  /* 0x0000000109127819 */ /* 0x000fe20000010222 */
[----:B------:R-:W-:Y:S01]  /*2830*/  IMAD.SHL.U32 R44, R21, 0x2, RZ ;  /* 0x00000002152c7824 */ /* 0x000fe200078e00ff */
[----:B------:R-:W-:Y:S01]  /*2840*/  SHF.L.U64.HI R20, R33, 0x1, R30 ;  /* 0x0000000121147819 */ /* 0x000fe2000001021e */
[----:B------:R-:W-:Y:S01]  /*2850*/  IMAD.SHL.U32 R8, R8, 0x8, RZ ;  /* 0x0000000808087824 */ /* 0x000fe200078e00ff */
[----:B------:R-:W-:Y:S01]  /*2860*/  SHF.L.U64.HI R22, R29, 0x1, R28 ;  /* 0x000000011d167819 */ /* 0x000fe2000001021c */
[----:B------:R-:W-:Y:S01]  /*2870*/  BSSY.RECONVERGENT B0, `(.L_x_6) ;  /* 0x0000083000007945 */ /* 0x000fe20003800200 */
[C---:B------:R-:W-:Y:S01]  /*2880*/  SHF.L.U64.HI R42, R23.reuse, 0x1, R42 ;  /* 0x00000001172a7819 */ /* 0x040fe2000001022a */
[----:B------:R-:W-:Y:S01]  /*2890*/  IMAD.SHL.U32 R23, R23, 0x2, RZ ;  /* 0x0000000217177824 */ /* 0x000fe200078e00ff */
[----:B------:R-:W-:-:S06]  /*28a0*/  LOP3.LUT R48, R8, 0x18, RZ, 0xc0, !PT ;  /* 0x0000001808307812 */ /* 0x000fcc00078ec0ff */
[----:B------:R-:W0:Y:S02]  /*28b0*/  LDC.64 R48, c[0x3][R48+0x28] ;  /* 0x00c00a0030307b82 */ /* 0x000e240000000a00 */
[----:B0-----:R-:W-:Y:S02]  /*28c0*/  LOP3.LUT R8, R13, R48, RZ, 0xfc, !PT ;  /* 0x000000300d087212 */ /* 0x001fe400078efcff */
[----:B------:R-:W-:Y:S02]  /*28d0*/  LOP3.LUT R13, R17, R49, RZ, 0xfc, !PT ;  /* 0x00000031110d7212 */ /* 0x000fe400078efcff */
[----:B------:R-:W-:Y:S02]  /*28e0*/  LOP3.LUT R17, R37, R8, RZ, 0xc0, !PT ;  /* 0x0000000825117212 */ /* 0x000fe400078ec0ff */
[----:B------:R-:W-:-:S04]  /*28f0*/  LOP3.LUT R12, R38, R13, RZ, 0xc0, !PT ;  /* 0x0000000d260c7212 */ /* 0x000fc800078ec0ff */
[C---:B------:R-:W-:Y:S01]  /*2900*/  SHF.L.U64.HI R19, R17.reuse, 0x1, R12 ;  /* 0x0000000111137819 */ /* 0x040fe2000001020c */
[----:B------:R-:W-:-:S05]  /*2910*/  IMAD.SHL.U32 R17, R17, 0x2, RZ ;  /* 0x0000000211117824 */ /* 0x000fca00078e00ff */
[----:B------:R-:W-:Y:S02]  /*2920*/  LOP3.LUT R12, R17, R14, R48, 0xe0, !PT ;  /* 0x0000000e110c7212 */ /* 0x000fe400078ee030 */
[----:B------:R-:W-:Y:S01]  /*2930*/  LOP3.LUT R17, R19, R16, R49, 0xe0, !PT ;  /* 0x0000001013117212 */ /* 0x000fe200078ee031 */
[----:B------:R-:W-:Y:S01]  /*2940*/  IMAD.SHL.U32 R16, R9, 0x2, RZ ;  /* 0x0000000209107824 */ /* 0x000fe200078e00ff */
[----:B------:R-:W-:Y:S01]  /*2950*/  LOP3.LUT R12, R12, R37, RZ, 0xc0, !PT ;  /* 0x000000250c0c7212 */ /* 0x000fe200078ec0ff */
[----:B------:R-:W-:Y:S01]  /*2960*/  IMAD.MOV.U32 R37, RZ, RZ, R8 ;  /* 0x000000ffff257224 */ /* 0x000fe200078e0008 */
[----:B------:R-:W-:Y:S01]  /*2970*/  LOP3.LUT R17, R17, R38, RZ, 0xc0, !PT ;  /* 0x0000002611117212 */ /* 0x000fe200078ec0ff */
[----:B------:R-:W-:Y:S01]  /*2980*/  IMAD.MOV.U32 R38, RZ, RZ, R13 ;  /* 0x000000ffff267224 */ /* 0x000fe200078e000d */
        /* <DEDUP_REMOVED lines=32> */
[----:B------:R-:W-:-:S02]  /*2b90*/  LOP3.LUT R9, R29, R18, RZ, 0xc0, !PT ;  /* 0x000000121d097212 */ /* 0x000fc400078ec0ff */
[----:B------:R-:W-:Y:S02]  /*2ba0*/  SHF.L.U64.HI R30, R15, 0x1, R26 ;  /* 0x000000010f1e7819 */ /* 0x000fe4000001021a */
[C---:B------:R-:W-:Y:S01]  /*2bb0*/  SHF.L.U64.HI R39, R9.reuse, 0x1, R20 ;  /* 0x0000000109277819 */ /* 0x040fe20000010214 */
[----:B------:R-:W-:-:S03]  /*2bc0*/  IMAD.SHL.U32 R9, R9, 0x2, RZ ;  /* 0x0000000209097824 */ /* 0x000fc600078e00ff */
[----:B------:R-:W-:Y:S01]  /*2bd0*/  LOP3.LUT R39, R39, R30, R49, 0xe0, !PT ;  /* 0x0000001e27277212 */ /* 0x000fe200078ee031 */
[----:B------:R-:W-:Y:S01]  /*2be0*/  IMAD.MOV.U32 R30, RZ, RZ, R25 ;  /* 0x000000ffff1e7224 */ /* 0x000fe200078e0019 */
[----:B------:R-:W-:Y:S02]  /*2bf0*/  LOP3.LUT R20, R9, R22, R48, 0xe0, !PT ;  /* 0x0000001609147212 */ /* 0x000fe400078ee030 */
[----:B------:R-:W-:Y:S01]  /*2c00*/  LOP3.LUT R39, R39, R28, RZ, 0xc0, !PT ;  /* 0x0000001c27277212 */ /* 0x000fe200078ec0ff */
[----:B------:R-:W-:Y:S01]  /*2c10*/  IMAD.SHL.U32 R28, R27, 0x2, RZ ;  /* 0x000000021b1c7824 */ /* 0x000fe200078e00ff */
[----:B------:R-:W-:Y:S02]  /*2c20*/  LOP3.LUT R20, R20, R29, RZ, 0xc0, !PT ;  /* 0x0000001d14147212 */ /* 0x000fe400078ec0ff */
[----:B------:R-:W-:Y:S02]  /*2c30*/  LOP3.LUT R22, R26, R39, RZ, 0xc0, !PT ;  /* 0x000000271a167212 */ /* 0x000fe400078ec0ff */
[----:B------:R-:W-:-:S02]  /*2c40*/  LOP3.LUT R9, R15, R20, RZ, 0xc0, !PT ;  /* 0x000000140f097212 */ /* 0x000fc400078ec0ff */
[----:B------:R-:W-:Y:S02]  /*2c50*/  SHF.L.U64.HI R29, R27, 0x1, R24 ;  /* 0x000000011b1d7819 */ /* 0x000fe40000010218 */
        /* <DEDUP_REMOVED lines=12> */
[----:B------:R-:W-:Y:S02]  /*2d20*/  IMAD.SHL.U32 R9, R9, 0x2, RZ ;  /* 0x0000000209097824 */ /* 0x000fe400078e00ff */
[----:B------:R-:W-:Y:S01]  /*2d30*/  IMAD.MOV.U32 R26, RZ, RZ, R39 ;  /* 0x000000ffff1a7224 */ /* 0x000fe200078e0027 */
[----:B------:R-:W-:Y:S02]  /*2d40*/  LOP3.LUT R43, R43, R15, R49, 0xe0, !PT ;  /* 0x0000000f2b2b7212 */ /* 0x000fe400078ee031 */
[----:B------:R-:W-:Y:S02]  /*2d50*/  LOP3.LUT R32, R9, R32, R48, 0xe0, !PT ;  /* 0x0000002009207212 */ /* 0x000fe400078ee030 */
[----:B------:R-:W-:-:S02]  /*2d60*/  LOP3.LUT R43, R43, R24, RZ, 0xc0, !PT ;  /* 0x000000182b2b7212 */ /* 0x000fc400078ec0ff */
[----:B------:R-:W-:Y:S01]  /*2d70*/  LOP3.LUT R32, R32, R27, RZ, 0xc0, !PT ;  /* 0x0000001b20207212 */ /* 0x000fe200078ec0ff */
[----:B------:R-:W-:Y:S01]  /*2d80*/  IMAD.MOV.U32 R27, RZ, RZ, R22 ;  /* 0x000000ffff1b7224 */ /* 0x000fe200078e0016 */
[----:B------:R-:W-:Y:S02]  /*2d90*/  LOP3.LUT R24, R10, R43, RZ, 0xc0, !PT ;  /* 0x0000002b0a187212 */ /* 0x000fe400078ec0ff */
[----:B------:R-:W-:Y:S02]  /*2da0*/  LOP3.LUT R9, R11, R32, RZ, 0xc0, !PT ;  /* 0x000000200b097212 */ /* 0x000fe400078ec0ff */
[----:B------:R-:W-:Y:S02]  /*2db0*/  SHF.L.U64.HI R15, R21, 0x1, R40 ;  /* 0x00000001150f7819 */ /* 0x000fe40000010228 */
[C---:B------:R-:W-:Y:S01]  /*2dc0*/  SHF.L.U64.HI R45, R9.reuse, 0x1, R24 ;  /* 0x00000001092d7819 */ /* 0x040fe20000010218 */
[----:B------:R-:W-:Y:S02]  /*2dd0*/  IMAD.SHL.U32 R9, R9, 0x2, RZ ;  /* 0x0000000209097824 */ /* 0x000fe400078e00ff */
[----:B------:R-:W-:Y:S01]  /*2de0*/  IMAD.MOV.U32 R24, RZ, RZ, R41 ;  /* 0x000000ffff187224 */ /* 0x000fe200078e0029 */
[----:B------:R-:W-:Y:S01]  /*2df0*/  LOP3.LUT R45, R45, R15, R49, 0xe0, !PT ;  /* 0x0000000f2d2d7212 */ /* 0x000fe200078ee031 */
[----:B------:R-:W-:Y:S01]  /*2e00*/  IMAD.MOV.U32 R15, RZ, RZ, R20 ;  /* 0x000000ffff0f7224 */ /* 0x000fe200078e0014 */
[----:B------:R-:W-:-:S02]  /*2e10*/  LOP3.LUT R44, R9, R44, R48, 0xe0, !PT ;  /* 0x0000002c092c7212 */ /* 0x000fc400078ee030 */
[----:B------:R-:W-:Y:S02]  /*2e20*/  LOP3.LUT R45, R45, R10, RZ, 0xc0, !PT ;  /* 0x0000000a2d2d7212 */ /* 0x000fe400078ec0ff */
[----:B------:R-:W-:Y:S02]  /*2e30*/  LOP3.LUT R44, R44, R11, RZ, 0xc0, !PT ;  /* 0x0000000b2c2c7212 */ /* 0x000fe400078ec0ff */
[----:B------:R-:W-:Y:S02]  /*2e40*/  LOP3.LUT R10, R40, R45, RZ, 0xc0, !PT ;  /* 0x0000002d280a7212 */ /* 0x000fe400078ec0ff */
[----:B------:R-:W-:-:S05]  /*2e50*/  LOP3.LUT R11, R21, R44, RZ, 0xc0, !PT ;  /* 0x0000002c150b7212 */ /* 0x000fca00078ec0ff */
[C---:B------:R-:W-:Y:S01]  /*2e60*/  IMAD.SHL.U32 R9, R11.reuse, 0x2, RZ ;  /* 0x000000020b097824 */ /* 0x040fe200078e00ff */
[----:B------:R-:W-:-:S04]  /*2e70*/  SHF.L.U64.HI R11, R11, 0x1, R10 ;  /* 0x000000010b0b7819 */ /* 0x000fc8000001020a */
        /* <DEDUP_REMOVED lines=8> */
[----:B------:R-:W-:Y:S01]  /*2f00*/  LOP3.LUT P0, RZ, R23, UR8, RZ, 0xc0, !PT ;  /* 0x0000000817ff7c12 */ /* 0x000fe2000f80c0ff */
[----:B------:R-:W-:-:S03]  /*2f10*/  IMAD.MOV.U32 R40, RZ, RZ, R45 ;  /* 0x000000ffff287224 */ /* 0x000fc600078e002d */
[----:B------:R-:W-:-:S13]  /*2f20*/  LOP3.LUT P0, RZ, R42, UR9, RZ, 0xc0, P0 ;  /* 0x000000092aff7c12 */ /* 0x000fda000800c0ff */
[----:B------:R-:W-:Y:S05]  /*2f30*/  @P0 BRA `(.L_x_7) ;  /* 0x0000000000580947 */ /* 0x000fea0003800000 */
[----:B------:R-:W0:Y:S02]  /*2f40*/  LDC.64 R16, c[0x4][RZ] ;  /* 0x01000000ff107b82 */ /* 0x000e240000000a00 */
[----:B0-----:R-:W2:Y:S02]  /*2f50*/  LDG.E.STRONG.SYS R8, desc[UR6][R16.64] ;  /* 0x0000000610087981 */ /* 0x001ea4000c1f5900 */
[----:B--2---:R-:W-:-:S13]  /*2f60*/  ISETP.GE.U32.AND P0, PT, R8, UR5, PT ;  /* 0x0000000508007c0c */ /* 0x004fda000bf06070 */
[----:B------:R-:W-:Y:S05]  /*2f70*/  @P0 BRA `(.L_x_7) ;  /* 0x0000000000480947 */ /* 0x000fea0003800000 */
[----:B------:R-:W-:-:S04]  /*2f80*/  IMAD.IADD R13, R5, 0x1, R2 ;  /* 0x00000001050d7824 */ /* 0x000fc800078e0202 */
[----:B------:R-:W-:-:S05]  /*2f90*/  IMAD R31, R13, 0x10, R46 ;  /* 0x000000100d1f7824 */ /* 0x000fca00078e022e */
[----:B------:R-:W-:-:S13]  /*2fa0*/  ISETP.GT.U32.AND P0, PT, R31, UR10, PT ;  /* 0x0000000a1f007c0c */ /* 0x000fda000bf04070 */
[----:B------:R-:W-:Y:S05]  /*2fb0*/  @P0 BRA `(.L_x_7) ;  /* 0x0000000000380947 */ /* 0x000fea0003800000 */
[----:B------:R-:W0:Y:S01]  /*2fc0*/  S2R R13, SR_LANEID ;  /* 0x00000000000d7919 */ /* 0x000e220000000000 */
[----:B------:R-:W-:Y:S02]  /*2fd0*/  VOTEU.ANY UR4, UPT, PT ;  /* 0x0000000000047886 */ /* 0x000fe400038e0100 */
[----:B------:R-:W0:Y:S08]  /*2fe0*/  FLO.U32 R8, UR4 ;  /* 0x0000000400087d00 */ /* 0x000e3000080e0000 */
[----:B------:R-:W1:Y:S01]  /*2ff0*/  POPC R25, UR4 ;  /* 0x0000000400197d09 */ /* 0x000e620008000000 */
[----:B0-----:R-:W-:Y:S01]  /*3000*/  ISETP.EQ.U32.AND P0, PT, R8, R13, PT ;  /* 0x0000000d0800720c */ /* 0x001fe20003f02070 */
[----:B------:R-:W0:Y:S01]  /*3010*/  S2R R14, SR_LTMASK ;  /* 0x00000000000e7919 */ /* 0x000e220000003900 */
[----:B------:R-:W2:Y:S11]  /*3020*/  LDC.64 R12, c[0x3][0x60] ;  /* 0x00c01800ff0c7b82 */ /* 0x000eb60000000a00 */
[----:B-1----:R-:W3:Y:S01]  /*3030*/  @P0 ATOMG.E.ADD.STRONG.GPU PT, R25, desc[UR6][R16.64], R25 ;  /* 0x80000019101909a8 */ /* 0x002ee200081ef106 */
[----:B0-----:R-:W-:-:S06]  /*3040*/  LOP3.LUT R14, R14, UR4, RZ, 0xc0, !PT ;  /* 0x000000040e0e7c12 */ /* 0x001fcc000f8ec0ff */
[----:B------:R-:W0:Y:S01]  /*3050*/  POPC R14, R14 ;  /* 0x0000000e000e7309 */ /* 0x000e220000000000 */
[----:B---3--:R-:W0:Y:S02]  /*3060*/  SHFL.IDX PT, R19, R25, R8, 0x1f ;  /* 0x00001f0819137589 */ /* 0x008e2400000e0000 */
[----:B0-----:R-:W-:-:S04]  /*3070*/  IMAD.IADD R19, R19, 0x1, R14 ;  /* 0x0000000113137824 */ /* 0x001fc800078e020e */
[----:B--2---:R-:W-:-:S05]  /*3080*/  IMAD.WIDE.U32 R12, R19, 0x4, R12 ;  /* 0x00000004130c7825 */ /* 0x004fca00078e000c */
[----:B------:R0:W-:Y:S02]  /*3090*/  STG.E desc[UR6][R12.64], R31 ;  /* 0x0000001f0c007986 */ /* 0x0001e4000c101906 */
.L_x_7:
[----:B------:R-:W-:Y:S05]  /*30a0*/  BSYNC.RECONVERGENT B0 ;  /* 0x0000000000007941 */ /* 0x000fea0003800200 */
.L_x_6:
[----:B------:R-:W-:-:S05]  /*30b0*/  VIADD R46, R46, 0x1 ;  /* 0x000000012e2e7836 */ /* 0x000fca0000000000 */
[----:B------:R-:W-:-:S13]  /*30c0*/  ISETP.NE.AND P0, PT, R46, 0x10, PT ;  /* 0x000000102e00780c */ /* 0x000fda0003f05270 */
[----:B------:R-:W-:Y:S05]  /*30d0*/  @P0 BRA `(.L_x_8) ;  /* 0xfffffff400b40947 */ /* 0x000fea000383ffff */
.L_x_5:
[----:B0-----:R-:W0:Y:S01]  /*30e0*/  S2R R13, SR_CgaCtaId ;  /* 0x00000000000d7919 */ /* 0x001e220000008800 */
[----:B------:R-:W-:-:S04]  /*30f0*/  MOV R8, 0x400 ;  /* 0x0000040000087802 */ /* 0x000fc80000000f00 */
[----:B0-----:R-:W-:-:S05]  /*3100*/  LEA R13, R13, R8, 0x18 ;  /* 0x000000080d0d7211 */ /* 0x001fca00078ec0ff */
[----:B------:R-:W-:-:S04]  /*3110*/  IMAD R8, R2, 0x200, R13 ;  /* 0x0000020002087824 */ /* 0x000fc800078e020d */
[----:B------:R-:W-:Y:S02]  /*3120*/  IMAD R12, R3, 0x4, R8 ;  /* 0x00000004030c7824 */ /* 0x000fe400078e0208 */
[----:B------:R-:W-:-:S03]  /*3130*/  VIADD R8, R2, 0x1 ;  /* 0x0000000102087836 */ /* 0x000fc60000000000 */
[----:B-----5:R0:W-:Y:S01]  /*3140*/  STS [R12], R7 ;  /* 0x000000070c007388 */ /* 0x0201e20000000800 */
[----:B------:R-:W-:Y:S01]  /*3150*/  BAR.SYNC.DEFER_BLOCKING 0x0 ;  /* 0x0000000000007b1d */ /* 0x000fe20000010000 */
[----:B------:R-:W-:-:S13]  /*3160*/  ISETP.GT.U32.AND P0, PT, R8, 0xff, PT ;  /* 0x000000ff0800780c */ /* 0x000fda0003f04070 */
[----:B0-----:R-:W-:Y:S05]  /*3170*/  @P0 BRA `(.L_x_9) ;  /* 0x000000f800d80947 */ /* 0x001fea0003800000 */
[----:B------:R-:W0:Y:S01]  /*3180*/  LDC.64 R12, c[0x3][RZ] ;  /* 0x00c00000ff0c7b82 */ /* 0x000e220000000a00 */
[----:B------:R-:W-:Y:S02]  /*3190*/  IMAD R7, R8, 0x80, R6 ;  /* 0x0000008008077824 */ /* 0x000fe400078e0206 */
[C---:B------:R-:W-:Y:S01]  /*31a0*/  IMAD.SHL.U32 R17, R37.reuse, 0x2, RZ ;  /* 0x0000000225117824 */ /* 0x040fe200078e00ff */
[----:B------:R-:W-:Y:S01]  /*31b0*/  SHF.L.U64.HI R31, R37, 0x1, R38 ;  /* 0x00000001251f7819 */ /* 0x000fe20000010226 */
[----:B------:R-:W-:Y:S01]  /*31c0*/  IMAD.SHL.U32 R22, R35, 0x2, RZ ;  /* 0x0000000223167824 */ /* 0x000fe200078e00ff */
[----:B------:R-:W-:Y:S01]  /*31d0*/  SHF.L.U64.HI R16, R9, 0x1, R34 ;  /* 0x0000000109107819 */ /* 0x000fe20000010222 */
[----:B------:R-:W-:Y:S01]  /*31e0*/  IMAD.SHL.U32 R20, R33, 0x2, RZ ;  /* 0x0000000221147824 */ /* 0x000fe200078e00ff */
[----:B------:R-:W-:Y:S01]  /*31f0*/  SHF.L.U64.HI R18, R29, 0x1, R28 ;  /* 0x000000011d127819 */ /* 0x000fe2000001021c */
[----:B------:R-:W1:Y:S01]  /*3200*/  LDCU.64 UR4, c[0x3][0x50] ;  /* 0x00c00a00ff0477ac */ /* 0x000e620008000a00 */
[----:B0-----:R-:W-:-:S05]  /*3210*/  IMAD.WIDE.U32 R12, R7, 0x4, R12 ;  /* 0x00000004070c7825 */ /* 0x001fca00078e000c */
[----:B------:R0:W2:Y:S01]  /*3220*/  LDG.E R7, desc[UR6][R12.64] ;  /* 0x000000060c077981 */ /* 0x0000a2000c1e1900 */
[----:B------:R-:W-:Y:S01]  /*3230*/  SHF.L.U64.HI R42, R23, 0x1, R42 ;  /* 0x00000001172a7819 */ /* 0x000fe2000001022a */
[----:B------:R-:W-:Y:S01]  /*3240*/  BSSY.RECONVERGENT B0, `(.L_x_10) ;  /* 0x0000076000007945 */ /* 0x000fe20003800200 */
[----:B0-----:R-:W-:Y:S01]  /*3250*/  SHF.L.U64.HI R12, R35, 0x1, R36 ;  /* 0x00000001230c7819 */ /* 0x001fe20000010224 */
[----:B--2---:R-:W-:-:S05]  /*3260*/  IMAD.SHL.U32 R14, R7, 0x8, RZ ;  /* 0x00000008070e7824 */ /* 0x004fca00078e00ff */
[----:B------:R-:W-:-:S06]  /*3270*/  LOP3.LUT R44, R14, 0x18, RZ, 0xc0, !PT ;  /* 0x000000180e2c7812 */ /* 0x000fcc00078ec0ff */
[----:B------:R-:W0:Y:S02]  /*3280*/  LDC.64 R44, c[0x3][R44+0x28] ;  /* 0x00c00a002c2c7b82 */ /* 0x000e240000000a00 */
[----:B0-----:R-:W-:Y:S02]  /*3290*/  LOP3.LUT R32, R17, R44, RZ, 0xfc, !PT ;  /* 0x0000002c11207212 */ /* 0x001fe400078efcff */
[----:B------:R-:W-:Y:S02]  /*32a0*/  LOP3.LUT R31, R31, R45, RZ, 0xfc, !PT ;  /* 0x0000002d1f1f7212 */ /* 0x000fe400078efcff */
[----:B------:R-:W-:Y:S02]  /*32b0*/  LOP3.LUT R14, R37, R32, RZ, 0xc0, !PT ;  /* 0x00000020250e7212 */ /* 0x000fe400078ec0ff */
[----:B------:R-:W-:-:S03]  /*32c0*/  LOP3.LUT R17, R38, R31, RZ, 0xc0, !PT ;  /* 0x0000001f26117212 */ /* 0x000fc600078ec0ff */
[C---:B------:R-:W-:Y:S01]  /*32d0*/  IMAD.SHL.U32 R13, R14.reuse, 0x2, RZ ;  /* 0x000000020e0d7824 */ /* 0x040fe200078e00ff */
[----:B------:R-:W-:Y:S01]  /*32e0*/  SHF.L.U64.HI R17, R14, 0x1, R17 ;  /* 0x000000010e117819 */ /* 0x000fe20000010211 */
[----:B------:R-:W-:-:S03]  /*32f0*/  IMAD.SHL.U32 R14, R9, 0x2, RZ ;  /* 0x00000002090e7824 */ /* 0x000fc600078e00ff */
[----:B------:R-:W-:Y:S02]  /*3300*/  LOP3.LUT R22, R13, R22, R44, 0xe0, !PT ;  /* 0x000000160d167212 */ /* 0x000fe400078ee02c */
[----:B------:R-:W-:Y:S02]  /*3310*/  LOP3.LUT R17, R17, R12, R45, 0xe0, !PT ;  /* 0x0000000c11117212 */ /* 0x000fe400078ee02d */
[----:B------:R-:W-:Y:S02]  /*3320*/  LOP3.LUT R22, R22, R37, RZ, 0xc0, !PT ;  /* 0x0000002516167212 */ /* 0x000fe400078ec0ff */
        /* <DEDUP_REMOVED lines=33> */
[----:B------:R-:W-:Y:S02]  /*3540*/  LOP3.LUT R16, R19, R18, R44, 0xe0, !PT ;  /* 0x0000001213107212 */ /* 0x000fe400078ee02c */
[----:B------:R-:W-:Y:S02]  /*3550*/  LOP3.LUT R19, R33, R30, R45, 0xe0, !PT ;  /* 0x0000001e21137212 */ /* 0x000fe400078ee02d */
[----:B------:R-:W-:Y:S02]  /*3560*/  LOP3.LUT R16, R16, R29, RZ, 0xc0, !PT ;  /* 0x0000001d10107212 */ /* 0x000fe400078ec0ff */
[----:B------:R-:W-:Y:S01]  /*3570*/  LOP3.LUT R19, R19, R28, RZ, 0xc0, !PT ;  /* 0x0000001c13137212 */ /* 0x000fe200078ec0ff */
[----:B------:R-:W-:Y:S01]  /*3580*/  IMAD.SHL.U32 R28, R27, 0x2, RZ ;  /* 0x000000021b1c7824 */ /* 0x000fe200078e00ff */
[----:B------:R-:W-:Y:S02]  /*3590*/  LOP3.LUT R29, R15, R16, RZ, 0xc0, !PT ;  /* 0x000000100f1d7212 */ /* 0x000fe400078ec0ff */
[----:B------:R-:W-:-:S02]  /*35a0*/  LOP3.LUT R18, R26, R19, RZ, 0xc0, !PT ;  /* 0x000000131a127212 */ /* 0x000fc400078ec0ff */
[----:B------:R-:W-:Y:S02]  /*35b0*/  SHF.L.U64.HI R30, R11, 0x1, R10 ;  /* 0x000000010b1e7819 */ /* 0x000fe4000001020a */
[C---:B------:R-:W-:Y:S01]  /*35c0*/  SHF.L.U64.HI R33, R29.reuse, 0x1, R18 ;  /* 0x000000011d217819 */ /* 0x040fe20000010212 */
[----:B------:R-:W-:Y:S01]  /*35d0*/  IMAD.SHL.U32 R29, R29, 0x2, RZ ;  /* 0x000000021d1d7824 */ /* 0x000fe200078e00ff */
[----:B------:R-:W-:-:S04]  /*35e0*/  SHF.L.U64.HI R18, R27, 0x1, R24 ;  /* 0x000000011b127819 */ /* 0x000fc80000010218 */
[----:B------:R-:W-:Y:S02]  /*35f0*/  LOP3.LUT R28, R29, R28, R44, 0xe0, !PT ;  /* 0x0000001c1d1c7212 */ /* 0x000fe400078ee02c */
[----:B------:R-:W-:Y:S02]  /*3600*/  LOP3.LUT R29, R33, R18, R45, 0xe0, !PT ;  /* 0x00000012211d7212 */ /* 0x000fe400078ee02d */
[----:B------:R-:W-:Y:S02]  /*3610*/  LOP3.LUT R28, R28, R15, RZ, 0xc0, !PT ;  /* 0x0000000f1c1c7212 */ /* 0x000fe400078ec0ff */
[----:B------:R-:W-:Y:S01]  /*3620*/  LOP3.LUT R15, R29, R26, RZ, 0xc0, !PT ;  /* 0x0000001a1d0f7212 */ /* 0x000fe200078ec0ff */
[----:B------:R-:W-:Y:S01]  /*3630*/  IMAD.SHL.U32 R26, R11, 0x2, RZ ;  /* 0x000000020b1a7824 */ /* 0x000fe200078e00ff */
[----:B------:R-:W-:Y:S02]  /*3640*/  LOP3.LUT R33, R27, R28, RZ, 0xc0, !PT ;  /* 0x0000001c1b217212 */ /* 0x000fe400078ec0ff */
[----:B------:R-:W-:-:S03]  /*3650*/  LOP3.LUT R18, R24, R15, RZ, 0xc0, !PT ;  /* 0x0000000f18127212 */ /* 0x000fc600078ec0ff */
[C---:B------:R-:W-:Y:S01]  /*3660*/  IMAD.SHL.U32 R29, R33.reuse, 0x2, RZ ;  /* 0x00000002211d7824 */ /* 0x040fe200078e00ff */
[----:B------:R-:W-:-:S04]  /*3670*/  SHF.L.U64.HI R33, R33, 0x1, R18 ;  /* 0x0000000121217819 */ /* 0x000fc80000010212 */
[----:B------:R-:W-:Y:S01]  /*3680*/  LOP3.LUT R18, R29, R26, R44, 0xe0, !PT ;  /* 0x0000001a1d127212 */ /* 0x000fe200078ee02c */
[----:B------:R-:W-:Y:S01]  /*3690*/  IMAD.SHL.U32 R26, R21, 0x2, RZ ;  /* 0x00000002151a7824 */ /* 0x000fe200078e00ff */
[----:B------:R-:W-:Y:S02]  /*36a0*/  LOP3.LUT R33, R33, R30, R45, 0xe0, !PT ;  /* 0x0000001e21217212 */ /* 0x000fe400078ee02d */
[----:B------:R-:W-:Y:S02]  /*36b0*/  LOP3.LUT R18, R18, R27, RZ, 0xc0, !PT ;  /* 0x0000001b12127212 */ /* 0x000fe400078ec0ff */
[----:B------:R-:W-:Y:S02]  /*36c0*/  LOP3.LUT R33, R33, R24, RZ, 0xc0, !PT ;  /* 0x0000001821217212 */ /* 0x000fe400078ec0ff */
[----:B------:R-:W-:Y:S02]  /*36d0*/  LOP3.LUT R29, R11, R18, RZ, 0xc0, !PT ;  /* 0x000000120b1d7212 */ /* 0x000fe400078ec0ff */
[----:B------:R-:W-:-:S02]  /*36e0*/  LOP3.LUT R24, R10, R33, RZ, 0xc0, !PT ;  /* 0x000000210a187212 */ /* 0x000fc400078ec0ff */
[----:B------:R-:W-:Y:S01]  /*36f0*/  SHF.L.U64.HI R30, R21, 0x1, R40 ;  /* 0x00000001151e7819 */ /* 0x000fe20000010228 */
        /* <DEDUP_REMOVED lines=8> */
[----:B------:R-:W-:-:S03]  /*3780*/  LOP3.LUT R29, R40, R27, RZ, 0xc0, !PT ;  /* 0x0000001b281d7212 */ /* 0x000fc600078ec0ff */
[C---:B------:R-:W-:Y:S01]  /*3790*/  IMAD.SHL.U32 R11, R10.reuse, 0x2, RZ ;  /* 0x000000020a0b7824 */ /* 0x040fe200078e00ff */
[----:B------:R-:W-:-:S04]  /*37a0*/  SHF.L.U64.HI R23, R10, 0x1, R29 ;  /* 0x000000010a177819 */ /* 0x000fc8000001021d */
[----:B------:R-:W-:Y:S02]  /*37b0*/  LOP3.LUT R10, R11, R26, R44, 0xe0, !PT ;  /* 0x0000001a0b0a7212 */ /* 0x000fe400078ee02c */
[----:B------:R-:W-:Y:S02]  /*37c0*/  LOP3.LUT R45, R23, R42, R45, 0xe0, !PT ;  /* 0x0000002a172d7212 */ /* 0x000fe400078ee02d */
[----:B------:R-:W-:Y:S02]  /*37d0*/  LOP3.LUT R21, R10, R21, RZ, 0xc0, !PT ;  /* 0x000000150a157212 */ /* 0x000fe400078ec0ff */
[----:B------:R-:W-:Y:S02]  /*37e0*/  LOP3.LUT R26, R45, R40, RZ, 0xc0, !PT ;  /* 0x000000282d1a7212 */ /* 0x000fe400078ec0ff */
[----:B-1----:R-:W-:-:S04]  /*37f0*/  LOP3.LUT P0, RZ, R21, UR4, RZ, 0xc0, !PT ;  /* 0x0000000415ff7c12 */ /* 0x002fc8000f80c0ff */
[----:B------:R-:W-:-:S13]  /*3800*/  LOP3.LUT P0, RZ, R26, UR5, RZ, 0xc0, P0 ;  /* 0x000000051aff7c12 */ /* 0x000fda000800c0ff */
[----:B------:R-:W-:Y:S05]  /*3810*/  @P0 BRA `(.L_x_11) ;  /* 0x0000000000600947 */ /* 0x000fea0003800000 */
[----:B------:R-:W0:Y:S01]  /*3820*/  LDC.64 R34, c[0x4][RZ] ;  /* 0x01000000ff227b82 */ /* 0x000e220000000a00 */
[----:B------:R-:W1:Y:S01]  /*3830*/  LDCU UR8, c[0x3][0x58] ;  /* 0x00c00b00ff0877ac */ /* 0x000e620008000800 */
[----:B0-----:R-:W1:Y:S02]  /*3840*/  LDG.E.STRONG.SYS R10, desc[UR6][R34.64] ;  /* 0x00000006220a7981 */ /* 0x001e64000c1f5900 */
[----:B-1----:R-:W-:-:S13]  /*3850*/  ISETP.GE.U32.AND P0, PT, R10, UR8, PT ;  /* 0x000000080a007c0c */ /* 0x002fda000bf06070 */
[----:B------:R-:W-:Y:S05]  /*3860*/  @P0 BRA `(.L_x_11) ;  /* 0x00000000004c0947 */ /* 0x000fea0003800000 */
[----:B------:R-:W0:Y:S01]  /*3870*/  LDCU UR8, c[0x3][0x8] ;  /* 0x00c00100ff0877ac */ /* 0x000e220008000800 */
[----:B------:R-:W-:-:S04]  /*3880*/  IMAD.IADD R10, R5, 0x1, R8 ;  /* 0x00000001050a7824 */ /* 0x000fc800078e0208 */
[----:B------:R-:W-:-:S05]  /*3890*/  IMAD.SHL.U32 R37, R10, 0x10, RZ ;  /* 0x000000100a257824 */ /* 0x000fca00078e00ff */
[----:B0-----:R-:W-:-:S13]  /*38a0*/  ISETP.GT.U32.AND P0, PT, R37, UR8, PT ;  /* 0x0000000825007c0c */ /* 0x001fda000bf04070 */
        /* <DEDUP_REMOVED lines=15> */
.L_x_11:
[----:B------:R-:W-:Y:S05]  /*39a0*/  BSYNC.RECONVERGENT B0 ;  /* 0x0000000000007941 */ /* 0x000fea0003800200 */
.L_x_10:
[----:B0-----:R-:W-:Y:S01]  /*39b0*/  IMAD.SHL.U32 R10, R7, 0x2, RZ ;  /* 0x00000002070a7824 */ /* 0x001fe200078e00ff */
[C---:B------:R-:W-:Y:S01]  /*39c0*/  SHF.L.U64.HI R23, R32.reuse, 0x1, R31 ;  /* 0x0000000120177819 */ /* 0x040fe2000001021f */
[----:B------:R-:W-:Y:S01]  /*39d0*/  IMAD.SHL.U32 R29, R32, 0x2, RZ ;  /* 0x00000002201d7824 */ /* 0x000fe200078e00ff */
[----:B------:R-:W-:Y:S01]  /*39e0*/  SHF.L.U64.HI R26, R21, 0x1, R26 ;  /* 0x00000001151a7819 */ /* 0x000fe2000001021a */
[----:B------:R-:W-:Y:S01]  /*39f0*/  IMAD.SHL.U32 R36, R22, 0x2, RZ ;  /* 0x0000000216247824 */ /* 0x000fe200078e00ff */
[----:B------:R-:W-:Y:S01]  /*3a00*/  LOP3.LUT R10, R10, 0x18, RZ, 0xc0, !PT ;  /* 0x000000180a0a7812 */ /* 0x000fe200078ec0ff */
[----:B------:R-:W-:Y:S05]  /*3a10*/  BSSY.RECONVERGENT B0, `(.L_x_12) ;  /* 0x0000078000007945 */ /* 0x000fea0003800200 */
[----:B------:R-:W0:Y:S02]  /*3a20*/  LDC.64 R10, c[0x3][R10+0x28] ;  /* 0x00c00a000a0a7b82 */ /* 0x000e240000000a00 */
[----:B0-----:R-:W-:-:S02]  /*3a30*/  LOP3.LUT R29, R29, R10, RZ, 0xfc, !PT ;  /* 0x0000000a1d1d7212 */ /* 0x001fc400078efcff */
[----:B------:R-:W-:Y:S02]  /*3a40*/  LOP3.LUT R30, R23, R11, RZ, 0xfc, !PT ;  /* 0x0000000b171e7212 */ /* 0x000fe400078efcff */
[----:B------:R-:W-:Y:S02]  /*3a50*/  LOP3.LUT R23, R32, R29, RZ, 0xc0, !PT ;  /* 0x0000001d20177212 */ /* 0x000fe400078ec0ff */
[----:B------:R-:W-:-:S04]  /*3a60*/  LOP3.LUT R34, R31, R30, RZ, 0xc0, !PT ;  /* 0x0000001e1f227212 */ /* 0x000fc800078ec0ff */
[C---:B------:R-:W-:Y:S01]  /*3a70*/  SHF.L.U64.HI R35, R23.reuse, 0x1, R34 ;  /* 0x0000000117237819 */ /* 0x040fe20000010222 */
[----:B------:R-:W-:Y:S01]  /*3a80*/  IMAD.SHL.U32 R23, R23, 0x2, RZ ;  /* 0x0000000217177824 */ /* 0x000fe200078e00ff */
[----:B------:R-:W-:-:S04]  /*3a90*/  SHF.L.U64.HI R34, R22, 0x1, R17 ;  /* 0x0000000116227819 */ /* 0x000fc80000010211 */
[----:B------:R-:W-:Y:S01]  /*3aa0*/  LOP3.LUT R23, R23, R36, R10, 0xe0, !PT ;  /* 0x0000002417177212 */ /* 0x000fe200078ee00a */
[----:B------:R-:W-:Y:S01]  /*3ab0*/  IMAD.SHL.U32 R36, R12, 0x2, RZ ;  /* 0x000000020c247824 */ /* 0x000fe200078e00ff */
[----:B------:R-:W-:Y:S02]  /*3ac0*/  LOP3.LUT R34, R35, R34, R11, 0xe0, !PT ;  /* 0x0000002223227212 */ /* 0x000fe400078ee00b */
[----:B------:R-:W-:Y:S02]  /*3ad0*/  LOP3.LUT R23, R23, R32, RZ, 0xc0, !PT ;  /* 0x0000002017177212 */ /* 0x000fe400078ec0ff */
        /* <DEDUP_REMOVED lines=54> */
[----:B------:R-:W-:Y:S02]  /*3e40*/  SHF.L.U64.HI R35, R35, 0x1, R34 ;  /* 0x0000000123237819 */ /* 0x000fe40000010222 */
[----:B------:R-:W-:Y:S02]  /*3e50*/  SHF.L.U64.HI R34, R18, 0x1, R33 ;  /* 0x0000000112227819 */ /* 0x000fe40000010221 */
[----:B------:R-:W-:Y:S01]  /*3e60*/  LOP3.LUT R19, R19, R36, R10, 0xe0, !PT ;  /* 0x0000002413137212 */ /* 0x000fe200078ee00a */
[----:B------:R-:W-:Y:S01]  /*3e70*/  IMAD.SHL.U32 R36, R24, 0x2, RZ ;  /* 0x0000000218247824 */ /* 0x000fe200078e00ff */
[----:B------:R-:W-:Y:S02]  /*3e80*/  LOP3.LUT R34, R35, R34, R11, 0xe0, !PT ;  /* 0x0000002223227212 */ /* 0x000fe400078ee00b */
[----:B------:R-:W-:Y:S02]  /*3e90*/  LOP3.LUT R19, R19, R28, RZ, 0xc0, !PT ;  /* 0x0000001c13137212 */ /* 0x000fe400078ec0ff */
[----:B------:R-:W-:-:S02]  /*3ea0*/  LOP3.LUT R34, R34, R15, RZ, 0xc0, !PT ;  /* 0x0000000f22227212 */ /* 0x000fc400078ec0ff */
        /* <DEDUP_REMOVED lines=18> */
[----:B------:R-:W-:-:S04]  /*3fd0*/  LOP3.LUT P0, RZ, R21, UR4, RZ, 0xc0, !PT ;  /* 0x0000000415ff7c12 */ /* 0x000fc8000f80c0ff */
        /* <DEDUP_REMOVED lines=10> */
[----:B0-----:R-:W-:-:S13]  /*4080*/  ISETP.GE.U32.AND P0, PT, R33, UR8, PT ;  /* 0x0000000821007c0c */ /* 0x001fda000bf06070 */
        /* <DEDUP_REMOVED lines=9> */
[----:B------:R-:W-:Y:S01]  /*4120*/  VIADD R33, R33, 0x1 ;  /* 0x0000000121217836 */ /* 0x000fe20000000000 */
[----:B0-----:R-:W-:-:S06]  /*4130*/  LOP3.LUT R36, R36, UR8, RZ, 0xc0, !PT ;  /* 0x0000000824247c12 */ /* 0x001fcc000f8ec0ff */
[----:B------:R-:W0:Y:S01]  /*4140*/  POPC R36, R36 ;  /* 0x0000002400247309 */ /* 0x000e220000000000 */
[----:B---3--:R-:W0:Y:S02]  /*4150*/  SHFL.IDX PT, R35, R37, R28, 0x1f ;  /* 0x00001f1c25237589 */ /* 0x008e2400000e0000 */
[----:B0-----:R-:W-:-:S04]  /*4160*/  IMAD.IADD R35, R35, 0x1, R36 ;  /* 0x0000000123237824 */ /* 0x001fc800078e0224 */
[----:B--2---:R-:W-:-:S05]  /*4170*/  IMAD.WIDE.U32 R10, R35, 0x4, R10 ;  /* 0x00000004230a7825 */ /* 0x004fca00078e000a */
[----:B------:R0:W-:Y:S02]  /*4180*/  STG.E desc[UR6][R10.64], R33 ;  /* 0x000000210a007986 */ /* 0x0001e4000c101906 */
.L_x_13:
[----:B------:R-:W-:Y:S05]  /*4190*/  BSYNC.RECONVERGENT B0 ;  /* 0x0000000000007941 */ /* 0x000fea0003800200 */
.L_x_12:
[----:B0-----:R-:W-:Y:S01]  /*41a0*/  SHF.R.U32.HI R10, RZ, 0x1, R7 ;  /* 0x00000001ff0a7819 */ /* 0x001fe20000011607 */
[C---:B------:R-:W-:Y:S01]  /*41b0*/  IMAD.SHL.U32 R27, R29.reuse, 0x2, RZ ;  /* 0x000000021d1b7824 */ /* 0x040fe200078e00ff */
[----:B------:R-:W-:Y:S01]  /*41c0*/  SHF.L.U64.HI R33, R29, 0x1, R30 ;  /* 0x000000011d217819 */ /* 0x000fe2000001021e */
[C---:B------:R-:W-:Y:S01]  /*41d0*/  IMAD.SHL.U32 R36, R23.reuse, 0x2, RZ ;  /* 0x0000000217247824 */ /* 0x040fe200078e00ff */
[----:B------:R-:W-:Y:S01]  /*41e0*/  LOP3.LUT R10, R10, 0x18, RZ, 0xc0, !PT ;  /* 0x000000180a0a7812 */ /* 0x000fe200078ec0ff */
[----:B------:R-:W-:Y:S01]  /*41f0*/  BSSY.RECONVERGENT B0, `(.L_x_14) ;  /* 0x0000078000007945 */ /* 0x000fe20003800200 */
[----:B------:R-:W-:Y:S02]  /*4200*/  SHF.L.U64.HI R37, R23, 0x1, R32 ;  /* 0x0000000117257819 */ /* 0x000fe40000010220 */
[----:B------:R-:W-:Y:S02]  /*4210*/  SHF.L.U64.HI R24, R21, 0x1, R24 ;  /* 0x0000000115187819 */ /* 0x000fe40000010218 */
[----:B------:R-:W0:Y:S02]  /*4220*/  LDC.64 R10, c[0x3][R10+0x28] ;  /* 0x00c00a000a0a7b82 */ /* 0x000e240000000a00 */
[----:B0-----:R-:W-:-:S02]  /*4230*/  LOP3.LUT R26, R27, R10, RZ, 0xfc, !PT ;  /* 0x0000000a1b1a7212 */ /* 0x001fc400078efcff */
[----:B------:R-:W-:Y:S02]  /*4240*/  LOP3.LUT R27, R33, R11, RZ, 0xfc, !PT ;  /* 0x0000000b211b7212 */ /* 0x000fe400078efcff */
[----:B------:R-:W-:Y:S02]  /*4250*/  LOP3.LUT R33, R29, R26, RZ, 0xc0, !PT ;  /* 0x0000001a1d217212 */ /* 0x000fe400078ec0ff */
[----:B------:R-:W-:-:S04]  /*4260*/  LOP3.LUT R28, R30, R27, RZ, 0xc0, !PT ;  /* 0x0000001b1e1c7212 */ /* 0x000fc800078ec0ff */
[C---:B------:R-:W-:Y:S01]  /*4270*/  SHF.L.U64.HI R35, R33.reuse, 0x1, R28 ;  /* 0x0000000121237819 */ /* 0x040fe2000001021c */
[----:B------:R-:W-:-:S05]  /*4280*/  IMAD.SHL.U32 R33, R33, 0x2, RZ ;  /* 0x0000000221217824 */ /* 0x000fca00078e00ff */
        /* <DEDUP_REMOVED lines=92> */
[----:B------:R-:W-:-:S05]  /*4850*/  IMAD.IADD R37, R5, 0x1, R8 ;  /* 0x0000000105257824 */ /* 0x000fca00078e0208 */
[----:B------:R-:W-:-:S04]  /*4860*/  LEA R37, R37, 0x2, 0x4 ;  /* 0x0000000225257811 */ /* 0x000fc800078e20ff */
        /* <DEDUP_REMOVED lines=16> */
.L_x_15:
[----:B------:R-:W-:Y:S05]  /*4970*/  BSYNC.RECONVERGENT B0 ;  /* 0x0000000000007941 */ /* 0x000fea0003800200 */
.L_x_14:
[----:B0-----:R-:W-:Y:S01]  /*4980*/  SHF.R.U32.HI R10, RZ, 0x3, R7 ;  /* 0x00000003ff0a7819 */ /* 0x001fe20000011607 */
[C---:B------:R-:W-:Y:S01]  /*4990*/  IMAD.SHL.U32 R21, R26.reuse, 0x2, RZ ;  /* 0x000000021a157824 */ /* 0x040fe200078e00ff */
[----:B------:R-:W-:Y:S01]  /*49a0*/  SHF.L.U64.HI R25, R26, 0x1, R27 ;  /* 0x000000011a197819 */ /* 0x000fe2000001021b */
[----:B------:R-:W-:Y:S01]  /*49b0*/  IMAD.SHL.U32 R36, R28, 0x2, RZ ;  /* 0x000000021c247824 */ /* 0x000fe200078e00ff */
[----:B------:R-:W-:Y:S01]  /*49c0*/  LOP3.LUT R10, R10, 0x18, RZ, 0xc0, !PT ;  /* 0x000000180a0a7812 */ /* 0x000fe200078ec0ff */
[----:B------:R-:W-:Y:S01]  /*49d0*/  BSSY.RECONVERGENT B0, `(.L_x_16) ;  /* 0x0000078000007945 */ /* 0x000fe20003800200 */
[----:B------:R-:W-:-:S04]  /*49e0*/  SHF.L.U64.HI R18, R15, 0x1, R18 ;  /* 0x000000010f127819 */ /* 0x000fc80000010212 */
[----:B------:R-:W0:Y:S02]  /*49f0*/  LDC.64 R10, c[0x3][R10+0x28] ;  /* 0x00c00a000a0a7b82 */ /* 0x000e240000000a00 */
[----:B0-----:R-:W-:Y:S02]  /*4a00*/  LOP3.LUT R21, R21, R10, RZ, 0xfc, !PT ;  /* 0x0000000a15157212 */ /* 0x001fe400078efcff */
        /* <DEDUP_REMOVED lines=116> */
.L_x_17:
[----:B------:R-:W-:Y:S05]  /*5150*/  BSYNC.RECONVERGENT B0 ;  /* 0x0000000000007941 */ /* 0x000fea0003800200 */
.L_x_16:
        /* <DEDUP_REMOVED lines=125> */
.L_x_19:
[----:B------:R-:W-:Y:S05]  /*5930*/  BSYNC.RECONVERGENT B0 ;  /* 0x0000000000007941 */ /* 0x000fea0003800200 */
.L_x_18:
        /* <DEDUP_REMOVED lines=125> */
.L_x_21:
[----:B------:R-:W-:Y:S05]  /*6110*/  BSYNC.RECONVERGENT B0 ;  /* 0x0000000000007941 */ /* 0x000fea0003800200 */
.L_x_20:
        /* <DEDUP_REMOVED lines=112> */
[----:B------:R-:W-:Y:S01]  /*6820*/  VOTEU.ANY UR8, UPT, PT ;  /* 0x0000000000087886 */ /* 0x000fe200038e0100 */
[----:B------:R-:W1:Y:S01]  /*6830*/  LDC.64 R10, c[0x3][0x60] ;  /* 0x00c01800ff0a7b82 */ /* 0x000e620000000a00 */
[----:B------:R-:W0:Y:S08]  /*6840*/  FLO.U32 R34, UR8 ;  /* 0x0000000800227d00 */ /* 0x000e3000080e0000 */
[----:B------:R-:W2:Y:S01]  /*6850*/  POPC R35, UR8 ;  /* 0x0000000800237d09 */ /* 0x000ea20008000000 */
[----:B0-----:R-:W-:-:S13]  /*6860*/  ISETP.EQ.U32.AND P0, PT, R34, R9, PT ;  /* 0x000000092200720c */ /* 0x001fda0003f02070 */
[----:B--2---:R-:W2:Y:S01]  /*6870*/  @P0 ATOMG.E.ADD.STRONG.GPU PT, R35, desc[UR6][R22.64], R35 ;  /* 0x80000023162309a8 */ /* 0x004ea200081ef106 */
[----:B------:R-:W0:Y:S02]  /*6880*/  S2R R36, SR_LTMASK ;  /* 0x0000000000247919 */ /* 0x000e240000003900 */
[----:B0-----:R-:W-:-:S06]  /*6890*/  LOP3.LUT R36, R36, UR8, RZ, 0xc0, !PT ;  /* 0x0000000824247c12 */ /* 0x001fcc000f8ec0ff */
[----:B------:R-:W0:Y:S01]  /*68a0*/  POPC R36, R36 ;  /* 0x0000002400247309 */ /* 0x000e220000000000 */
[----:B--2---:R-:W0:Y:S02]  /*68b0*/  SHFL.IDX PT, R9, R35, R34, 0x1f ;  /* 0x00001f2223097589 */ /* 0x004e2400000e0000 */
[----:B0-----:R-:W-:-:S04]  /*68c0*/  IMAD.IADD R9, R9, 0x1, R36 ;  /* 0x0000000109097824 */ /* 0x001fc800078e0224 */
[----:B-1----:R-:W-:-:S05]  /*68d0*/  IMAD.WIDE.U32 R10, R9, 0x4, R10 ;  /* 0x00000004090a7825 */ /* 0x002fca00078e000a */
[----:B------:R0:W-:Y:S02]  /*68e0*/  STG.E desc[UR6][R10.64], R37 ;  /* 0x000000250a007986 */ /* 0x0001e4000c101906 */
.L_x_23:
[----:B------:R-:W-:Y:S05]  /*68f0*/  BSYNC.RECONVERGENT B0 ;  /* 0x0000000000007941 */ /* 0x000fea0003800200 */
.L_x_22:
[----:B------:R-:W-:Y:S01]  /*6900*/  SHF.R.U32.HI R9, RZ, 0xb, R7 ;  /* 0x0000000bff097819 */ /* 0x000fe20000011607 */
[----:B------:R-:W-:Y:S01]  /*6910*/  IMAD.SHL.U32 R36, R14, 0x2, RZ ;  /* 0x000000020e247824 */ /* 0x000fe200078e00ff */
[C---:B0-----:R-:W-:Y:S01]  /*6920*/  SHF.L.U64.HI R11, R12.reuse, 0x1, R13 ;  /* 0x000000010c0b7819 */ /* 0x041fe2000001020d */
[----:B------:R-:W-:Y:S01]  /*6930*/  BSSY.RECONVERGENT B0, `(.L_x_24) ;  /* 0x000007a000007945 */ /* 0x000fe20003800200 */
[----:B------:R-:W-:Y:S01]  /*6940*/  LOP3.LUT R22, R9, 0x18, RZ, 0xc0, !PT ;  /* 0x0000001809167812 */ /* 0x000fe200078ec0ff */
[----:B------:R-:W-:Y:S01]  /*6950*/  IMAD.SHL.U32 R9, R12, 0x2, RZ ;  /* 0x000000020c097824 */ /* 0x000fe200078e00ff */
        /* <DEDUP_REMOVED lines=119> */
.L_x_25:
[----:B------:R-:W-:Y:S05]  /*70d0*/  BSYNC.RECONVERGENT B0 ;  /* 0x0000000000007941 */ /* 0x000fea0003800200 */
.L_x_24:
[----:B0-----:R-:W-:Y:S01]  /*70e0*/  SHF.R.U32.HI R22, RZ, 0xd, R7 ;  /* 0x0000000dff167819 */ /* 0x001fe20000011607 */
[C---:B------:R-:W-:Y:S01]  /*70f0*/  IMAD.SHL.U32 R29, R9.reuse, 0x2, RZ ;  /* 0x00000002091d7824 */ /* 0x040fe200078e00ff */
[----:B------:R-:W-:Y:S01]  /*7100*/  SHF.L.U64.HI R33, R9, 0x1, R10 ;  /* 0x0000000109217819 */ /* 0x000fe2000001020a */
[C---:B------:R-:W-:Y:S01]  /*7110*/  IMAD.SHL.U32 R36, R11.reuse, 0x2, RZ ;  /* 0x000000020b247824 */ /* 0x040fe200078e00ff */
        /* <DEDUP_REMOVED lines=70> */
[----:B------:R-:W-:Y:S02]  /*7580*/  LOP3.LUT R36, R33, R36, R22, 0xe0, !PT ;  /* 0x0000002421247212 */ /* 0x000fe400078ee016 */
[----:B------:R-:W-:Y:S02]  /*7590*/  LOP3.LUT R33, R35, R20, R23, 0xe0, !PT ;  /* 0x0000001423217212 */ /* 0x000fe400078ee017 */
[----:B------:R-:W-:Y:S02]  /*75a0*/  LOP3.LUT R36, R36, R21, RZ, 0xc0, !PT ;  /* 0x0000001524247212 */ /* 0x000fe400078ec0ff */
[----:B------:R-:W-:Y:S01]  /*75b0*/  LOP3.LUT R33, R33, R24, RZ, 0xc0, !PT ;  /* 0x0000001821217212 */ /* 0x000fe200078ec0ff */
[----:B------:R-:W-:Y:S01]  /*75c0*/  IMAD.SHL.U32 R24, R27, 0x2, RZ ;  /* 0x000000021b187824 */ /* 0x000fe200078e00ff */
[----:B------:R-:W-:-:S02]  /*75d0*/  LOP3.LUT R35, R25, R36, RZ, 0xc0, !PT ;  /* 0x0000002419237212 */ /* 0x000fc400078ec0ff */
        /* <DEDUP_REMOVED lines=10> */
[----:B------:R-:W-:Y:S02]  /*7680*/  LOP3.LUT R35, R28, R25, RZ, 0xc0, !PT ;  /* 0x000000191c237212 */ /* 0x000fe400078ec0ff */
[----:B------:R-:W-:Y:S01]  /*7690*/  SHF.L.U64.HI R30, R30, 0x1, R31 ;  /* 0x000000011e1e7819 */ /* 0x000fe2000001021f */
        /* <DEDUP_REMOVED lines=33> */
.L_x_27:
[----:B------:R-:W-:Y:S05]  /*78b0*/  BSYNC.RECONVERGENT B0 ;  /* 0x0000000000007941 */ /* 0x000fea0003800200 */
.L_x_26:
        /* <DEDUP_REMOVED lines=17> */
[----:B------:R-:W-:Y:S01]  /*79d0*/  LOP3.LUT R31, R31, R32, RZ, 0xc0, !PT ;  /* 0x000000201f1f7212 */ /* 0x000fe200078ec0ff */
[----:B------:R-:W-:Y:S01]  /*79e0*/  IMAD.SHL.U32 R32, R10, 0x2, RZ ;  /* 0x000000020a207824 */ /* 0x000fe200078e00ff */
        /* <DEDUP_REMOVED lines=66> */
[----:B------:R-:W-:Y:S02]  /*7e10*/  LOP3.LUT R19, R19, R34, R20, 0xe0, !PT ;  /* 0x0000002213137212 */ /* 0x000fe400078ee014 */
[----:B------:R-:W-:Y:S02]  /*7e20*/  LOP3.LUT R34, R17, R16, R21, 0xe0, !PT ;  /* 0x0000001011227212 */ /* 0x000fe400078ee015 */
[----:B------:R-:W-:Y:S01]  /*7e30*/  LOP3.LUT R19, R19, R36, RZ, 0xc0, !PT ;  /* 0x0000002413137212 */ /* 0x000fe200078ec0ff */
[----:B------:R-:W-:Y:S01]  /*7e40*/  IMAD.SHL.U32 R36, R27, 0x2, RZ ;  /* 0x000000021b247824 */ /* 0x000fe200078e00ff */
        /* <DEDUP_REMOVED lines=36> */
.L_x_29:
[----:B------:R-:W-:Y:S05]  /*8090*/  BSYNC.RECONVERGENT B0 ;  /* 0x0000000000007941 */ /* 0x000fea0003800200 */
.L_x_28:
        /* <DEDUP_REMOVED lines=125> */
.L_x_31:
[----:B------:R-:W-:Y:S05]  /*8870*/  BSYNC.RECONVERGENT B0 ;  /* 0x0000000000007941 */ /* 0x000fea0003800200 */
.L_x_30:
        /* <DEDUP_REMOVED lines=125> */
.L_x_33:
[----:B------:R-:W-:Y:S05]  /*9050*/  BSYNC.RECONVERGENT B0 ;  /* 0x0000000000007941 */ /* 0x000fea0003800200 */
.L_x_32:
        /* <DEDUP_REMOVED lines=125> */
.L_x_35:
[----:B------:R-:W-:Y:S05]  /*9830*/  BSYNC.RECONVERGENT B0 ;  /* 0x0000000000007941 */ /* 0x000fea0003800200 */
.L_x_34:
        /* <DEDUP_REMOVED lines=125> */
.L_x_37:
[----:B------:R-:W-:Y:S05]  /*a010*/  BSYNC.RECONVERGENT B0 ;  /* 0x0000000000007941 */ /* 0x000fea0003800200 */
.L_x_36:
[----:B------:R-:W-:Y:S01]  /*a020*/  SHF.R.U32.HI R9, RZ, 0x19, R7 ;  /* 0x00000019ff097819 */ /* 0x000fe20000011607 */
[----:B------:R-:W-:Y:S01]  /*a030*/  IMAD.SHL.U32 R36, R33, 0x2, RZ ;  /* 0x0000000221247824 */ /* 0x000fe200078e00ff */
[----:B------:R-:W-:Y:S01]  /*a040*/  SHF.L.U64.HI R13, R31, 0x1, R12 ;  /* 0x000000011f0d7819 */ /* 0x000fe2000001020c */
[----:B------:R-:W-:Y:S01]  /*a050*/  BSSY.RECONVERGENT B0, `(.L_x_38) ;  /* 0x000007a000007945 */ /* 0x000fe20003800200 */
[----:B0-----:R-:W-:Y:S01]  /*a060*/  LOP3.LUT R10, R9, 0x18, RZ, 0xc0, !PT ;  /* 0x00000018090a7812 */ /* 0x001fe200078ec0ff */
        /* <DEDUP_REMOVED lines=120> */
.L_x_39:
[----:B------:R-:W-:Y:S05]  /*a7f0*/  BSYNC.RECONVERGENT B0 ;  /* 0x0000000000007941 */ /* 0x000fea0003800200 */
.L_x_38:
[----:B------:R-:W-:Y:S01]  /*a800*/  SHF.R.U32.HI R7, RZ, 0x1e, R7 ;  /* 0x0000001eff077819 */ /* 0x000fe20000011607 */
[----:B------:R-:W-:Y:S01]  /*a810*/  UMOV UR8, 0x28 ;  /* 0x0000002800087882 */ /* 0x000fe20000000000 */
[C---:B------:R-:W-:Y:S01]  /*a820*/  IMAD.SHL.U32 R37, R30.reuse, 0x2, RZ ;  /* 0x000000021e257824 */ /* 0x040fe200078e00ff */
[----:B0-----:R-:W-:Y:S01]  /*a830*/  SHF.L.U64.HI R11, R30, 0x1, R9 ;  /* 0x000000011e0b7819 */ /* 0x001fe20000010209 */
[C---:B------:R-:W-:Y:S01]  /*a840*/  IMAD.SHL.U32 R24, R34.reuse, 0x2, RZ ;  /* 0x0000000222187824 */ /* 0x040fe200078e00ff */
[----:B------:R-:W-:Y:S01]  /*a850*/  LEA R7, R7, UR8, 0x3 ;  /* 0x0000000807077c11 */ /* 0x000fe2000f8e18ff */
[----:B------:R-:W-:Y:S01]  /*a860*/  BSSY.RECONVERGENT B0, `(.L_x_40) ;  /* 0x0000078000007945 */ /* 0x000fe20003800200 */
[----:B------:R-:W-:Y:S02]  /*a870*/  SHF.L.U64.HI R36, R34, 0x1, R13 ;  /* 0x0000000122247819 */ /* 0x000fe4000001020d */
[----:B------:R-:W0:Y:S01]  /*a880*/  LDC.64 R44, c[0x3][R7] ;  /* 0x00c00000072c7b82 */ /* 0x000e220000000a00 */
[----:B------:R-:W-:-:S02]  /*a890*/  SHF.L.U64.HI R28, R32, 0x1, R17 ;  /* 0x00000001201c7819 */ /* 0x000fc40000010211 */
[----:B------:R-:W-:Y:S02]  /*a8a0*/  SHF.L.U64.HI R26, R16, 0x1, R19 ;  /* 0x00000001101a7819 */ /* 0x000fe40000010213 */
[----:B------:R-:W-:Y:S02]  /*a8b0*/  SHF.L.U64.HI R40, R22, 0x1, R25 ;  /* 0x0000000116287819 */ /* 0x000fe40000010219 */
[----:B------:R-:W-:Y:S02]  /*a8c0*/  SHF.L.U64.HI R42, R39, 0x1, R42 ;  /* 0x00000001272a7819 */ /* 0x000fe4000001022a */
[----:B0-----:R-:W-:Y:S02]  /*a8d0*/  LOP3.LUT R37, R37, R44, RZ, 0xfc, !PT ;  /* 0x0000002c25257212 */ /* 0x001fe400078efcff */
[----:B------:R-:W-:Y:S02]  /*a8e0*/  LOP3.LUT R38, R11, R45, RZ, 0xfc, !PT ;  /* 0x0000002d0b267212 */ /* 0x000fe400078efcff */
[----:B------:R-:W-:-:S02]  /*a8f0*/  LOP3.LUT R35, R30, R37, RZ, 0xc0, !PT ;  /* 0x000000251e237212 */ /* 0x000fc400078ec0ff */
[----:B------:R-:W-:-:S04]  /*a900*/  LOP3.LUT R10, R9, R38, RZ, 0xc0, !PT ;  /* 0x00000026090a7212 */ /* 0x000fc800078ec0ff */
[C---:B------:R-:W-:Y:S01]  /*a910*/  SHF.L.U64.HI R11, R35.reuse, 0x1, R10 ;  /* 0x00000001230b7819 */ /* 0x040fe2000001020a */
[----:B------:R-:W-:-:S03]  /*a920*/  IMAD.SHL.U32 R35, R35, 0x2, RZ ;  /* 0x0000000223237824 */ /* 0x000fc600078e00ff */
[----:B------:R-:W-:Y:S02]  /*a930*/  LOP3.LUT R36, R11, R36, R45, 0xe0, !PT ;  /* 0x000000240b247212 */ /* 0x000fe400078ee02d */
[----:B------:R-:W-:Y:S01]  /*a940*/  LOP3.LUT R35, R35, R24, R44, 0xe0, !PT ;  /* 0x0000001823237212 */ /* 0x000fe200078ee02c */
[----:B------:R-:W-:Y:S01]  /*a950*/  IMAD.SHL.U32 R24, R12, 0x2, RZ ;  /* 0x000000020c187824 */ /* 0x000fe200078e00ff */
[----:B------:R-:W-:Y:S02]  /*a960*/  LOP3.LUT R36, R36, R9, RZ, 0xc0, !PT ;  /* 0x0000000924247212 */ /* 0x000fe400078ec0ff */
[----:B------:R-:W-:Y:S02]  /*a970*/  LOP3.LUT R35, R35, R30, RZ, 0xc0, !PT ;  /* 0x0000001e23237212 */ /* 0x000fe400078ec0ff */
[----:B------:R-:W-:Y:S02]  /*a980*/  LOP3.LUT R10, R13, R36, RZ, 0xc0, !PT ;  /* 0x000000240d0a7212 */ /* 0x000fe400078ec0ff */
[----:B------:R-:W-:-:S02]  /*a990*/  LOP3.LUT R9, R34, R35, RZ, 0xc0, !PT ;  /* 0x0000002322097212 */ /* 0x000fc400078ec0ff */
[----:B------:R-:W-:Y:S02]  /*a9a0*/  SHF.L.U64.HI R30, R14, 0x1, R15 ;  /* 0x000000010e1e7819 */ /* 0x000fe4000001020f */
[C---:B------:R-:W-:Y:S01]  /*a9b0*/  SHF.L.U64.HI R11, R9.reuse, 0x1, R10 ;  /* 0x00000001090b7819 */ /* 0x040fe2000001020a */
[----:B------:R-:W-:Y:S01]  /*a9c0*/  IMAD.SHL.U32 R9, R9, 0x2, RZ ;  /* 0x0000000209097824 */ /* 0x000fe200078e00ff */
[----:B------:R-:W-:-:S04]  /*a9d0*/  SHF.L.U64.HI R10, R12, 0x1, R31 ;  /* 0x000000010c0a7819 */ /* 0x000fc8000001021f */
[----:B------:R-:W-:Y:S02]  /*a9e0*/  LOP3.LUT R9, R9, R24, R44, 0xe0, !PT ;  /* 0x0000001809097212 */ /* 0x000fe400078ee02c */
[----:B------:R-:W-:Y:S01]  /*a9f0*/  LOP3.LUT R10, R11, R10, R45, 0xe0, !PT ;  /* 0x0000000a0b0a7212 */ /* 0x000fe200078ee02d */
[----:B------:R-:W-:Y:S01]  /*aa00*/  IMAD.SHL.U32 R11, R14, 0x2, RZ ;  /* 0x000000020e0b7824 */ /* 0x000fe200078e00ff */
[----:B------:R-:W-:Y:S02]  /*aa10*/  LOP3.LUT R9, R9, R34, RZ, 0xc0, !PT ;  /* 0x0000002209097212 */ /* 0x000fe400078ec0ff */
[----:B------:R-:W-:Y:S01]  /*aa20*/  LOP3.LUT R34, R10, R13, RZ, 0xc0, !PT ;  /* 0x0000000d0a227212 */ /* 0x000fe200078ec0ff */
[----:B------:R-:W-:Y:S01]  /*aa30*/  IMAD.SHL.U32 R13, R22, 0x2, RZ ;  /* 0x00000002160d7824 */ /* 0x000fe200078e00ff */
[----:B------:R-:W-:Y:S02]  /*aa40*/  LOP3.LUT R33, R12, R9, RZ, 0xc0, !PT ;  /* 0x000000090c217212 */ /* 0x000fe400078ec0ff */
[----:B------:R-:W-:-:S02]  /*aa50*/  LOP3.LUT R10, R31, R34, RZ, 0xc0, !PT ;  /* 0x000000221f0a7212 */ /* 0x000fc400078ec0ff */
[----:B------:R-:W-:Y:S02]  /*aa60*/  SHF.L.U64.HI R24, R18, 0x1, R21 ;  /* 0x0000000112187819 */ /* 0x000fe40000010215 */
[C---:B------:R-:W-:Y:S01]  /*aa70*/  SHF.L.U64.HI R7, R33.reuse, 0x1, R10 ;  /* 0x0000000121077819 */ /* 0x040fe2000001020a */
[----:B------:R-:W-:-:S03]  /*aa80*/  IMAD.SHL.U32 R33, R33, 0x2, RZ ;  /* 0x0000000221217824 */ /* 0x000fc600078e00ff */
[----:B------:R-:W-:Y:S02]  /*aa90*/  LOP3.LUT R30, R7, R30, R45, 0xe0, !PT ;  /* 0x0000001e071e7212 */ /* 0x000fe400078ee02d */
[----:B------:R-:W-:Y:S01]  /*aaa0*/  LOP3.LUT R33, R33, R11, R44, 0xe0, !PT ;  /* 0x0000000b21217212 */ /* 0x000fe200078ee02c */
[----:B------:R-:W-:Y:S01]  /*aab0*/  IMAD.SHL.U32 R11, R32, 0x2, RZ ;  /* 0x00000002200b7824 */ /* 0x000fe200078e00ff */
[----:B------:R-:W-:Y:S02]  /*aac0*/  LOP3.LUT R30, R30, R31, RZ, 0xc0, !PT ;  /* 0x0000001f1e1e7212 */ /* 0x000fe400078ec0ff */
[----:B------:R-:W-:Y:S01]  /*aad0*/  LOP3.LUT R33, R33, R12, RZ, 0xc0, !PT ;  /* 0x0000000c21217212 */ /* 0x000fe200078ec0ff */
[----:B------:R-:W-:Y:S01]  /*aae0*/  IMAD.SHL.U32 R12, R20, 0x2, RZ ;  /* 0x00000002140c7824 */ /* 0x000fe200078e00ff */
[----:B------:R-:W-:Y:S02]  /*aaf0*/  LOP3.LUT R10, R15, R30, RZ, 0xc0, !PT ;  /* 0x0000001e0f0a7212 */ /* 0x000fe400078ec0ff */
        /* <DEDUP_REMOVED lines=22> */
[----:B------:R-:W-:Y:S02]  /*ac60*/  LOP3.LUT R27, R27, R11, R44, 0xe0, !PT ;  /* 0x0000000b1b1b7212 */ /* 0x000fe400078ee02c */
[----:B------:R-:W-:Y:S02]  /*ac70*/  LOP3.LUT R24, R24, R19, RZ, 0xc0, !PT ;  /* 0x0000001318187212 */ /* 0x000fe400078ec0ff */
[----:B------:R-:W-:Y:S02]  /*ac80*/  LOP3.LUT R27, R27, R16, RZ, 0xc0, !PT ;  /* 0x000000101b1b7212 */ /* 0x000fe400078ec0ff */
[----:B------:R-:W-:Y:S02]  /*ac90*/  LOP3.LUT R10, R21, R24, RZ, 0xc0, !PT ;  /* 0x00000018150a7212 */ /* 0x000fe400078ec0ff */
[----:B------:R-:W-:-:S05]  /*aca0*/  LOP3.LUT R7, R18, R27, RZ, 0xc0, !PT ;  /* 0x0000001b12077212 */ /* 0x000fca00078ec0ff */
[C---:B------:R-:W-:Y:S01]  /*acb0*/  IMAD.SHL.U32 R11, R7.reuse, 0x2, RZ ;  /* 0x00000002070b7824 */ /* 0x040fe200078e00ff */
[----:B------:R-:W-:Y:S02]  /*acc0*/  SHF.L.U64.HI R7, R7, 0x1, R10 ;  /* 0x0000000107077819 */ /* 0x000fe4000001020a */
[----:B------:R-:W-:Y:S02]  /*acd0*/  SHF.L.U64.HI R10, R20, 0x1, R23 ;  /* 0x00000001140a7819 */ /* 0x000fe40000010217 */
[----:B------:R-:W-:Y:S02]  /*ace0*/  LOP3.LUT R11, R11, R12, R44, 0xe0, !PT ;  /* 0x0000000c0b0b7212 */ /* 0x000fe400078ee02c */
[----:B------:R-:W-:Y:S02]  /*acf0*/  LOP3.LUT R10, R7, R10, R45, 0xe0, !PT ;  /* 0x0000000a070a7212 */ /* 0x000fe400078ee02d */
[----:B------:R-:W-:Y:S02]  /*ad00*/  LOP3.LUT R11, R11, R18, RZ, 0xc0, !PT ;  /* 0x000000120b0b7212 */ /* 0x000fe400078ec0ff */
[----:B------:R-:W-:-:S02]  /*ad10*/  LOP3.LUT R10, R10, R21, RZ, 0xc0, !PT ;  /* 0x000000150a0a7212 */ /* 0x000fc400078ec0ff */
        /* <DEDUP_REMOVED lines=44> */
.L_x_41:
[----:B------:R-:W-:Y:S05]  /*afe0*/  BSYNC.RECONVERGENT B0 ;  /* 0x0000000000007941 */ /* 0x000fea0003800200 */
.L_x_40:
[----:B------:R-:W-:-:S05]  /*aff0*/  VIADD R14, R2, 0x2 ;  /* 0x00000002020e7836 */ /* 0x000fca0000000000 */
[----:B------:R-:W-:-:S13]  /*b000*/  ISETP.NE.AND P0, PT, R14, 0x100, PT ;  /* 0x000001000e00780c */ /* 0x000fda0003f05270 */
[----:B------:R-:W-:Y:S05]  /*b010*/  @!P0 BRA `(.L_x_9) ;  /* 0x0000007c00308947 */ /* 0x000fea0003800000 */
[----:B------:R-:W1:Y:S01]  /*b020*/  LDCU UR5, c[0x3][0x58] ;  /* 0x00c00b00ff0577ac */ /* 0x000e620008000800 */
[----:B------:R-:W2:Y:S01]  /*b030*/  LDCU UR10, c[0x3][0x8] ;  /* 0x00c00100ff0a77ac */ /* 0x000ea20008000800 */
[----:B------:R-:W3:Y:S02]  /*b040*/  LDCU.64 UR8, c[0x3][0x50] ;  /* 0x00c00a00ff0877ac */ /* 0x000ee40008000a00 */
.L_x_74:
[----:B0-----:R-:W4:Y:S01]  /*b050*/  LDC.64 R12, c[0x3][RZ] ;  /* 0x00c00000ff0c7b82 */ /* 0x001f220000000a00 */
[----:B0-----:R-:W-:-:S04]  /*b060*/  IMAD R17, R14, 0x80, R6 ;  /* 0x000000800e117824 */ /* 0x001fc800078e0206 */
[----:B----4-:R-:W-:-:S05]  /*b070*/  IMAD.WIDE.U32 R16, R17, 0x4, R12 ;  /* 0x0000000411107825 */ /* 0x010fca00078e000c */
[----:B------:R-:W4:Y:S01]  /*b080*/  LDG.E R8, desc[UR6][R16.64] ;  /* 0x0000000610087981 */ /* 0x000f22000c1e1900 */
[C---:B------:R-:W-:Y:S01]  /*b090*/  IMAD.SHL.U32 R19, R37.reuse, 0x2, RZ ;  /* 0x0000000225137824 */ /* 0x040fe200078e00ff */
[----:B------:R-:W-:Y:S01]  /*b0a0*/  SHF.L.U64.HI R7, R37, 0x1, R38 ;  /* 0x0000000125077819 */ /* 0x000fe20000010226 */
[----:B------:R-:W-:Y:S01]  /*b0b0*/  IMAD.SHL.U32 R20, R35, 0x2, RZ ;  /* 0x0000000223147824 */ /* 0x000fe200078e00ff */
[----:B------:R-:W-:Y:S01]  /*b0c0*/  SHF.L.U64.HI R42, R23, 0x1, R42 ;  /* 0x00000001172a7819 */ /* 0x000fe2000001022a */
[----:B------:R-:W-:Y:S01]  /*b0d0*/  IMAD.SHL.U32 R22, R9, 0x2, RZ ;  /* 0x0000000209167824 */ /* 0x000fe200078e00ff */
[----:B------:R-:W-:Y:S01]  /*b0e0*/  BSSY.RECONVERGENT B0, `(.L_x_42) ;  /* 0x0000076000007945 */ /* 0x000fe20003800200 */
[----:B------:R-:W-:Y:S02]  /*b0f0*/  IMAD.SHL.U32 R32, R33, 0x2, RZ ;  /* 0x0000000221207824 */ /* 0x000fe400078e00ff */
[----:B----4-:R-:W-:-:S05]  /*b100*/  IMAD.SHL.U32 R2, R8, 0x8, RZ ;  /* 0x0000000808027824 */ /* 0x010fca00078e00ff */
[----:B------:R-:W-:-:S06]  /*b110*/  LOP3.LUT R12, R2, 0x18, RZ, 0xc0, !PT ;  /* 0x00000018020c7812 */ /* 0x000fcc00078ec0ff */
[----:B------:R-:W0:Y:S02]  /*b120*/  LDC.64 R12, c[0x3][R12+0x28] ;  /* 0x00c00a000c0c7b82 */ /* 0x000e240000000a00 */
[----:B0-----:R-:W-:Y:S02]  /*b130*/  LOP3.LUT R2, R19, R12, RZ, 0xfc, !PT ;  /* 0x0000000c13027212 */ /* 0x001fe400078efcff */
        /* <DEDUP_REMOVED lines=11> */
[----:B------:R-:W-:Y:S02]  /*b1f0*/  LOP3.LUT R18, R36, R17, RZ, 0xc0, !PT ;  /* 0x0000001124127212 */ /* 0x000fe400078ec0ff */
[----:B------:R-:W-:Y:S02]  /*b200*/  SHF.L.U64.HI R20, R9, 0x1, R34 ;  /* 0x0000000109147819 */ /* 0x000fe40000010222 */
[C---:B------:R-:W-:Y:S01]  /*b210*/  SHF.L.U64.HI R25, R19.reuse, 0x1, R18 ;  /* 0x0000000113197819 */ /* 0x040fe20000010212 */
[----:B------:R-:W-:-:S05]  /*b220*/  IMAD.SHL.U32 R19, R19, 0x2, RZ ;  /* 0x0000000213137824 */ /* 0x000fca00078e00ff */
        /* <DEDUP_REMOVED lines=60> */
[----:B------:R-:W-:Y:S01]  /*b5f0*/  LOP3.LUT R31, R33, R32, R13, 0xe0, !PT ;  /* 0x00000020211f7212 */ /* 0x000fe200078ee00d */
[----:B------:R-:W-:Y:S01]  /*b600*/  IMAD.SHL.U32 R32, R23, 0x2, RZ ;  /* 0x0000000217207824 */ /* 0x000fe200078e00ff */
        /* <DEDUP_REMOVED lines=10> */
[----:B---3--:R-:W-:-:S04]  /*b6b0*/  LOP3.LUT P0, RZ, R21, UR8, RZ, 0xc0, !PT ;  /* 0x0000000815ff7c12 */ /* 0x008fc8000f80c0ff */
[----:B------:R-:W-:-:S13]  /*b6c0*/  LOP3.LUT P0, RZ, R40, UR9, RZ, 0xc0, P0 ;  /* 0x0000000928ff7c12 */ /* 0x000fda000800c0ff */
[----:B------:R-:W-:Y:S05]  /*b6d0*/  @P0 BRA `(.L_x_43) ;  /* 0x0000000000580947 */ /* 0x000fea0003800000 */
[----:B------:R-:W0:Y:S02]  /*b6e0*/  LDC.64 R12, c[0x4][RZ] ;  /* 0x01000000ff0c7b82 */ /* 0x000e240000000a00 */
[----:B0-----:R-:W1:Y:S02]  /*b6f0*/  LDG.E.STRONG.SYS R10, desc[UR6][R12.64] ;  /* 0x000000060c0a7981 */ /* 0x001e64000c1f5900 */
[----:B-1----:R-:W-:-:S13]  /*b700*/  ISETP.GE.U32.AND P0, PT, R10, UR5, PT ;  /* 0x000000050a007c0c */ /* 0x002fda000bf06070 */
[----:B------:R-:W-:Y:S05]  /*b710*/  @P0 BRA `(.L_x_43) ;  /* 0x0000000000480947 */ /* 0x000fea0003800000 */
[----:B------:R-:W-:-:S04]  /*b720*/  IMAD.IADD R10, R5, 0x1, R14 ;  /* 0x00000001050a7824 */ /* 0x000fc800078e020e */
[----:B------:R-:W-:-:S05]  /*b730*/  IMAD.SHL.U32 R35, R10, 0x10, RZ ;  /* 0x000000100a237824 */ /* 0x000fca00078e00ff */
[----:B--2---:R-:W-:-:S13]  /*b740*/  ISETP.GT.U32.AND P0, PT, R35, UR10, PT ;  /* 0x0000000a23007c0c */ /* 0x004fda000bf04070 */
        /* <DEDUP_REMOVED lines=15> */
.L_x_43:
[----:B-12---:R-:W-:Y:S05]  /*b840*/  BSYNC.RECONVERGENT B0 ;  /* 0x0000000000007941 */ /* 0x006fea0003800200 */
.L_x_42:
        /* <DEDUP_REMOVED lines=101> */
[----:B------:R-:W0:Y:S02]  /*bea0*/  LDC.64 R32, c[0x4][RZ] ;  /* 0x01000000ff207b82 */ /* 0x000e240000000a00 */
[----:B0-----:R-:W2:Y:S02]  /*beb0*/  LDG.E.STRONG.SYS R10, desc[UR6][R32.64] ;  /* 0x00000006200a7981 */ /* 0x001ea4000c1f5900 */
[----:B--2---:R-:W-:-:S13]  /*bec0*/  ISETP.GE.U32.AND P0, PT, R10, UR5, PT ;  /* 0x000000050a007c0c */ /* 0x004fda000bf06070 */
[----:B------:R-:W-:Y:S05]  /*bed0*/  @P0 BRA `(.L_x_45) ;  /* 0x00000000004c0947 */ /* 0x000fea0003800000 */
[----:B------:R-:W-:-:S04]  /*bee0*/  IMAD.IADD R10, R5, 0x1, R14 ;  /* 0x00000001050a7824 */ /* 0x000fc800078e020e */
[----:B------:R-:W-:-:S05]  /*bef0*/  IMAD.SHL.U32 R21, R10, 0x10, RZ ;  /* 0x000000100a157824 */ /* 0x000fca00078e00ff */
[----:B------:R-:W-:-:S13]  /*bf00*/  ISETP.GE.U32.AND P0, PT, R21, UR10, PT ;  /* 0x0000000a15007c0c */ /* 0x000fda000bf06070 */
        /* <DEDUP_REMOVED lines=16> */
.L_x_45:
[----:B------:R-:W-:Y:S05]  /*c010*/  BSYNC.RECONVERGENT B0 ;  /* 0x0000000000007941 */ /* 0x000fea0003800200 */
.L_x_44:
        /* <DEDUP_REMOVED lines=105> */
[----:B------:R-:W-:-:S05]  /*c6b0*/  IMAD.IADD R37, R5, 0x1, R14 ;  /* 0x0000000105257824 */ /* 0x000fca00078e020e */
[----:B------:R-:W-:-:S04]  /*c6c0*/  LEA R37, R37, 0x2, 0x4 ;  /* 0x0000000225257811 */ /* 0x000fc800078e20ff */
        /* <DEDUP_REMOVED lines=10> */
[----:B0-----:R-:W-:-:S04]  /*c770*/  LOP3.LUT R35, R35, UR4, RZ, 0xc0, !PT ;  /* 0x0000000423237c12 */ /* 0x001fc8000f8ec0ff */
[----:B------:R-:W0:Y:S01]  /*c780*/  POPC R36, R35 ;  /* 0x0000002300247309 */ /* 0x000e220000000000 */
[----:B---3--:R-:W0:Y:S02]  /*c790*/  SHFL.IDX PT, R31, R33, R24, 0x1f ;  /* 0x00001f18211f7589 */ /* 0x008e2400000e0000 */
[----:B0-----:R-:W-:-:S04]  /*c7a0*/  IMAD.IADD R31, R31, 0x1, R36 ;  /* 0x000000011f1f7824 */ /* 0x001fc800078e0224 */
[----:B--2---:R-:W-:-:S05]  /*c7b0*/  IMAD.WIDE.U32 R10, R31, 0x4, R10 ;  /* 0x000000041f0a7825 */ /* 0x004fca00078e000a */
[----:B------:R0:W-:Y:S02]  /*c7c0*/  STG.E desc[UR6][R10.64], R37 ;  /* 0x000000250a007986 */ /* 0x0001e4000c101906 */
.L_x_47:
[----:B------:R-:W-:Y:S05]  /*c7d0*/  BSYNC.RECONVERGENT B0 ;  /* 0x0000000000007941 */ /* 0x000fea0003800200 */
.L_x_46:
        /* <DEDUP_REMOVED lines=123> */
.L_x_49:
[----:B------:R-:W-:Y:S05]  /*cf90*/  BSYNC.RECONVERGENT B0 ;  /* 0x0000000000007941 */ /* 0x000fea0003800200 */
.L_x_48:
        /* <DEDUP_REMOVED lines=123> */
.L_x_51:
[----:B------:R-:W-:Y:S05]  /*d750*/  BSYNC.RECONVERGENT B0 ;  /* 0x0000000000007941 */ /* 0x000fea0003800200 */
.L_x_50:
        /* <DEDUP_REMOVED lines=117> */
[----:B0-----:R-:W-:-:S04]  /*deb0*/  LOP3.LUT R33, R33, UR4, RZ, 0xc0, !PT ;  /* 0x0000000421217c12 */ /* 0x001fc8000f8ec0ff */
[----:B------:R-:W0:Y:S01]  /*dec0*/  POPC R36, R33 ;  /* 0x0000002100247309 */ /* 0x000e220000000000 */
[----:B--2---:R-:W0:Y:S02]  /*ded0*/  SHFL.IDX PT, R9, R17, R22, 0x1f ;  /* 0x00001f1611097589 */ /* 0x004e2400000e0000 */
[----:B0-----:R-:W-:-:S04]  /*dee0*/  IMAD.IADD R9, R9, 0x1, R36 ;  /* 0x0000000109097824 */ /* 0x001fc800078e0224 */
[----:B-1----:R-:W-:-:S05]  /*def0*/  IMAD.WIDE.U32 R10, R9, 0x4, R10 ;  /* 0x00000004090a7825 */ /* 0x002fca00078e000a */
[----:B------:R0:W-:Y:S02]  /*df00*/  STG.E desc[UR6][R10.64], R37 ;  /* 0x000000250a007986 */ /* 0x0001e4000c101906 */
.L_x_53:
[----:B------:R-:W-:Y:S05]  /*df10*/  BSYNC.RECONVERGENT B0 ;  /* 0x0000000000007941 */ /* 0x000fea0003800200 */
.L_x_52:
        /* <DEDUP_REMOVED lines=123> */
.L_x_55:
[----:B------:R-:W-:Y:S05]  /*e6d0*/  BSYNC.RECONVERGENT B0 ;  /* 0x0000000000007941 */ /* 0x000fea0003800200 */
.L_x_54:
[----:B------:R-:W-:Y:S01]  /*e6e0*/  SHF.R.U32.HI R2, RZ, 0xb, R8 ;  /* 0x0000000bff027819 */ /* 0x000fe20000011608 */
[C---:B------:R-:W-:Y:S01]  /*e6f0*/  IMAD.SHL.U32 R19, R22.reuse, 0x2, RZ ;  /* 0x0000000216137824 */ /* 0x040fe200078e00ff */
[----:B------:R-:W-:Y:S01]  /*e700*/  SHF.L.U64.HI R31, R22, 0x1, R9 ;  /* 0x00000001161f7819 */ /* 0x000fe20000010209 */
[----:B------:R-:W-:Y:S01]  /*e710*/  IMAD.SHL.U32 R35, R34, 0x2, RZ ;  /* 0x0000000222237824 */ /* 0x000fe200078e00ff */
[----:B0-----:R-:W-:Y:S01]  /*e720*/  LOP3.LUT R10, R2, 0x18, RZ, 0xc0, !PT ;  /* 0x00000018020a7812 */ /* 0x001fe200078ec0ff */
        /* <DEDUP_REMOVED lines=118> */
.L_x_57:
[----:B------:R-:W-:Y:S05]  /*ee90*/  BSYNC.RECONVERGENT B0 ;  /* 0x0000000000007941 */ /* 0x000fea0003800200 */
.L_x_56:
        /* <DEDUP_REMOVED lines=123> */
.L_x_59:
[----:B------:R-:W-:Y:S05]  /*f650*/  BSYNC.RECONVERGENT B0 ;  /* 0x0000000000007941 */ /* 0x000fea0003800200 */
.L_x_58:
        /* <DEDUP_REMOVED lines=123> */
.L_x_61:
[----:B------:R-:W-:Y:S05]  /*fe10*/  BSYNC.RECONVERGENT B0 ;  /* 0x0000000000007941 */ /* 0x000fea0003800200 */
.L_x_60:
        /* <DEDUP_REMOVED lines=123> */
.L_x_63:
[----:B------:R-:W-:Y:S05]  /*105d0*/  BSYNC.RECONVERGENT B0 ;  /* 0x0000000000007941 */ /* 0x000fea0003800200 */
.L_x_62:
        /* <DEDUP_REMOVED lines=123> */
.L_x_65:
[----:B------:R-:W-:Y:S05]  /*10d90*/  BSYNC.RECONVERGENT B0 ;  /* 0x0000000000007941 */ /* 0x000fea0003800200 */
.L_x_64:
        /* <DEDUP_REMOVED lines=123> */
.L_x_67:
[----:B------:R-:W-:Y:S05]  /*11550*/  BSYNC.RECONVERGENT B0 ;  /* 0x0000000000007941 */ /* 0x000fea0003800200 */
.L_x_66:
        /* <DEDUP_REMOVED lines=123> */
.L_x_69:
[----:B------:R-:W-:Y:S05]  /*11d10*/  BSYNC.RECONVERGENT B0 ;  /* 0x0000000000007941 */ /* 0x000fea0003800200 */
.L_x_68:
[----:B------:R-:W-:Y:S01]  /*11d20*/  SHF.R.U32.HI R2, RZ, 0x19, R8 ;  /* 0x00000019ff027819 */ /* 0x000fe20000011608 */
[C---:B------:R-:W-:Y:S01]  /*11d30*/  IMAD.SHL.U32 R9, R27.reuse, 0x2, RZ ;  /* 0x000000021b097824 */ /* 0x040fe200078e00ff */
[----:B0-----:R-:W-:Y:S01]  /*11d40*/  SHF.L.U64.HI R11, R27, 0x1, R18 ;  /* 0x000000011b0b7819 */ /* 0x001fe20000010212 */
[----:B------:R-:W-:Y:S01]  /*11d50*/  IMAD.SHL.U32 R10, R31, 0x2, RZ ;  /* 0x000000021f0a7824 */ /* 0x000fe200078e00ff */
[----:B------:R-:W-:Y:S01]  /*11d60*/  LOP3.LUT R38, R2, 0x18, RZ, 0xc0, !PT ;  /* 0x0000001802267812 */ /* 0x000fe200078ec0ff */
[----:B------:R-:W-:Y:S01]  /*11d70*/  IMAD.SHL.U32 R40, R23, 0x2, RZ ;  /* 0x0000000217287824 */ /* 0x000fe200078e00ff */
[----:B------:R-:W-:Y:S01]  /*11d80*/  SHF.L.U64.HI R19, R31, 0x1, R20 ;  /* 0x000000011f137819 */ /* 0x000fe20000010214 */
[----:B------:R-:W-:Y:S01]  /*11d90*/  BSSY.RECONVERGENT B0, `(.L_x_70) ;  /* 0x0000074000007945 */ /* 0x000fe20003800200 */
        /* <DEDUP_REMOVED lines=65> */
[----:B------:R-:W-:Y:S02]  /*121b0*/  SHF.L.U64.HI R29, R29, 0x1, R24 ;  /* 0x000000011d1d7819 */ /* 0x000fe40000010218 */
[----:B------:R-:W-:Y:S02]  /*121c0*/  SHF.L.U64.HI R24, R25, 0x1, R16 ;  /* 0x0000000119187819 */ /* 0x000fe40000010210 */
[----:B------:R-:W-:Y:S02]  /*121d0*/  LOP3.LUT R32, R27, R32, R38, 0xe0, !PT ;  /* 0x000000201b207212 */ /* 0x000fe400078ee026 */
[----:B------:R-:W-:Y:S01]  /*121e0*/  LOP3.LUT R27, R29, R24, R39, 0xe0, !PT ;  /* 0x000000181d1b7212 */ /* 0x000fe200078ee027 */
[----:B------:R-:W-:Y:S01]  /*121f0*/  IMAD.SHL.U32 R24, R7, 0x2, RZ ;  /* 0x0000000207187824 */ /* 0x000fe200078e00ff */
        /* <DEDUP_REMOVED lines=45> */
.L_x_71:
[----:B------:R-:W-:Y:S05]  /*124d0*/  BSYNC.RECONVERGENT B0 ;  /* 0x0000000000007941 */ /* 0x000fea0003800200 */
.L_x_70:
[----:B------:R-:W-:Y:S01]  /*124e0*/  SHF.R.U32.HI R8, RZ, 0x1e, R8 ;  /* 0x0000001eff087819 */ /* 0x000fe20000011608 */
[----:B------:R-:W-:Y:S01]  /*124f0*/  UMOV UR4, 0x28 ;  /* 0x0000002800047882 */ /* 0x000fe20000000000 */
[C---:B------:R-:W-:Y:S01]  /*12500*/  IMAD.SHL.U32 R37, R34.reuse, 0x2, RZ ;  /* 0x0000000222257824 */ /* 0x040fe200078e00ff */
[----:B0-----:R-:W-:Y:S01]  /*12510*/  SHF.L.U64.HI R27, R34, 0x1, R9 ;  /* 0x00000001221b7819 */ /* 0x001fe20000010209 */
[----:B------:R-:W-:Y:S01]  /*12520*/  IMAD.SHL.U32 R26, R2, 0x2, RZ ;  /* 0x00000002021a7824 */ /* 0x000fe200078e00ff */
[----:B------:R-:W-:Y:S01]  /*12530*/  LEA R8, R8, UR4, 0x3 ;  /* 0x0000000408087c11 */ /* 0x000fe2000f8e18ff */
[----:B------:R-:W-:Y:S01]  /*12540*/  BSSY.RECONVERGENT B0, `(.L_x_72) ;  /* 0x0000076000007945 */ /* 0x000fe20003800200 */
[----:B------:R-:W-:Y:S02]  /*12550*/  SHF.L.U64.HI R36, R2, 0x1, R11 ;  /* 0x0000000102247819 */ /* 0x000fe4000001020b */
[----:B------:R0:W1:Y:S01]  /*12560*/  LDC.64 R42, c[0x3][R8] ;  /* 0x00c00000082a7b82 */ /* 0x0000620000000a00 */
[----:B------:R-:W-:-:S02]  /*12570*/  SHF.L.U64.HI R30, R18, 0x1, R15 ;  /* 0x00000001121e7819 */ /* 0x000fc4000001020f */
[----:B------:R-:W-:Y:S02]  /*12580*/  SHF.L.U64.HI R28, R20, 0x1, R17 ;  /* 0x00000001141c7819 */ /* 0x000fe40000010211 */
[----:B------:R-:W-:Y:S01]  /*12590*/  SHF.L.U64.HI R16, R7, 0x1, R16 ;  /* 0x0000000107107819 */ /* 0x000fe20000010210 */
[----:B0-----:R-:W-:Y:S01]  /*125a0*/  IMAD.SHL.U32 R8, R18, 0x2, RZ ;  /* 0x0000000212087824 */ /* 0x001fe200078e00ff */
[----:B-1----:R-:W-:Y:S02]  /*125b0*/  LOP3.LUT R37, R37, R42, RZ, 0xfc, !PT ;  /* 0x0000002a25257212 */ /* 0x002fe400078efcff */
        /* <DEDUP_REMOVED lines=15> */
[----:B------:R-:W-:Y:S02]  /*126b0*/  SHF.L.U64.HI R24, R40, 0x1, R21 ;  /* 0x0000000128187819 */ /* 0x000fe40000010215 */
[----:B------:R-:W-:Y:S02]  /*126c0*/  LOP3.LUT R34, R27, R34, R43, 0xe0, !PT ;  /* 0x000000221b227212 */ /* 0x000fe400078ee02b */
[----:B------:R-:W-:Y:S02]  /*126d0*/  LOP3.LUT R9, R9, R26, R42, 0xe0, !PT ;  /* 0x0000001a09097212 */ /* 0x000fe400078ee02a */
[----:B------:R-:W-:-:S02]  /*126e0*/  LOP3.LUT R34, R34, R11, RZ, 0xc0, !PT ;  /* 0x0000000b22227212 */ /* 0x000fc400078ec0ff */
[----:B------:R-:W-:Y:S02]  /*126f0*/  LOP3.LUT R9, R9, R2, RZ, 0xc0, !PT ;  /* 0x0000000209097212 */ /* 0x000fe400078ec0ff */
[----:B------:R-:W-:Y:S02]  /*12700*/  LOP3.LUT R2, R13, R34, RZ, 0xc0, !PT ;  /* 0x000000220d027212 */ /* 0x000fe400078ec0ff */
[----:B------:R-:W-:Y:S02]  /*12710*/  LOP3.LUT R33, R10, R9, RZ, 0xc0, !PT ;  /* 0x000000090a217212 */ /* 0x000fe400078ec0ff */
[----:B------:R-:W-:Y:S02]  /*12720*/  SHF.L.U64.HI R26, R22, 0x1, R19 ;  /* 0x00000001161a7819 */ /* 0x000fe40000010213 */
        /* <DEDUP_REMOVED lines=36> */
[----:B------:R-:W-:-:S05]  /*12970*/  LOP3.LUT R13, R40, R27, RZ, 0xc0, !PT ;  /* 0x0000001b280d7212 */ /* 0x000fca00078ec0ff */
        /* <DEDUP_REMOVED lines=50> */
.L_x_73:
[----:B------:R-:W-:Y:S05]  /*12ca0*/  BSYNC.RECONVERGENT B0 ;  /* 0x0000000000007941 */ /* 0x000fea0003800200 */
.L_x_72:
[----:B------:R-:W-:-:S05]  /*12cb0*/  VIADD R14, R14, 0x1 ;  /* 0x000000010e0e7836 */ /* 0x000fca0000000000 */
[----:B------:R-:W-:-:S13]  /*12cc0*/  ISETP.NE.AND P0, PT, R14, 0x100, PT ;  /* 0x000001000e00780c */ /* 0x000fda0003f05270 */
[----:B------:R-:W-:Y:S05]  /*12cd0*/  @P0 BRA `(.L_x_74) ;  /* 0xffffff8000dc0947 */ /* 0x000fea000383ffff */
.L_x_9:
[----:B------:R-:W1:Y:S01]  /*12ce0*/  LDCU UR5, c[0x3][0x10] ;  /* 0x00c00200ff0577ac */ /* 0x000e620008000800 */
[----:B------:R-:W-:Y:S01]  /*12cf0*/  IMAD.MOV.U32 R5, RZ, RZ, RZ ;  /* 0x000000ffff057224 */ /* 0x000fe200078e00ff */
[----:B-1----:R-:W-:-:S09]  /*12d00*/  UISETP.NE.AND UP0, UPT, UR5, 0x1, UPT ;  /* 0x000000010500788c */ /* 0x002fd2000bf05270 */
[----:B------:R-:W-:Y:S05]  /*12d10*/  BRA.U !UP0, `(.L_x_75) ;  /* 0x0000000908bc7547 */ /* 0x000fea000b800000 */
[----:B------:R-:W1:Y:S01]  /*12d20*/  LDCU UR4, c[0x0][0x360] ;  /* 0x00006c00ff0477ac */ /* 0x000e620008000800 */
[----:B------:R-:W-:Y:S01]  /*12d30*/  IMAD.MOV.U32 R6, RZ, RZ, RZ ;  /* 0x000000ffff067224 */ /* 0x000fe200078e00ff */
[----:B------:R-:W-:-:S06]  /*12d40*/  UIADD3 UR5, UPT, UPT, UR5, -0x1, URZ ;  /* 0xffffffff05057890 */ /* 0x000fcc000fffe0ff */
[----:B------:R-:W-:Y:S01]  /*12d50*/  IMAD.U32 R5, RZ, RZ, UR5 ;  /* 0x00000005ff057e24 */ /* 0x000fe2000f8e00ff */
[----:B-1----:R-:W-:-:S06]  /*12d60*/  UIADD3 UR4, UPT, UPT, UR4, -0x1, URZ ;  /* 0xffffffff04047890 */ /* 0x002fcc000fffe0ff */
[----:B------:R-:W-:-:S13]  /*12d70*/  ISETP.NE.AND P1, PT, R3, UR4, PT ;  /* 0x0000000403007c0c */ /* 0x000fda000bf25270 */
.L_x_79:
[----:B0-----:R-:W0:Y:S01]  /*12d80*/  @!P1 LDC.64 R12, c[0x3][RZ] ;  /* 0x00c00000ff0c9b82 */ /* 0x001e220000000a00 */
[----:B------:R-:W-:Y:S01]  /*12d90*/  @!P1 IMAD R2, R6, 0x80, R4 ;  /* 0x0000008006029824 */ /* 0x000fe200078e0204 */
[----:B------:R-:W1:Y:S01]  /*12da0*/  @P1 S2R R17, SR_CgaCtaId ;  /* 0x0000000000111919 */ /* 0x000e620000008800 */
[----:B------:R-:W2:Y:S02]  /*12db0*/  LDCU UR9, c[0x3][0x58] ;  /* 0x00c00b00ff0977ac */ /* 0x000ea40008000800 */
[----:B------:R-:W-:Y:S01]  /*12dc0*/  @!P1 VIADD R7, R2, 0x8000 ;  /* 0x0000800002079836 */ /* 0x000fe20000000000 */
[----:B------:R-:W3:Y:S01]  /*12dd0*/  LDCU UR12, c[0x3][0x8] ;  /* 0x00c00100ff0c77ac */ /* 0x000ee20008000800 */
[----:B------:R-:W4:Y:S02]  /*12de0*/  LDCU.64 UR10, c[0x3][0x50] ;  /* 0x00c00a00ff0a77ac */ /* 0x000f240008000a00 */
[----:B0-----:R-:W-:-:S05]  /*12df0*/  @!P1 IMAD.WIDE.U32 R12, R7, 0x4, R12 ;  /* 0x00000004070c9825 */ /* 0x001fca00078e000c */
[----:B------:R0:W5:Y:S01]  /*12e00*/  @!P1 LDG.E R7, desc[UR6][R12.64] ;  /* 0x000000060c079981 */ /* 0x000162000c1e1900 */
[----:B------:R-:W-:Y:S01]  /*12e10*/  @P1 MOV R2, 0x400 ;  /* 0x0000040000021802 */ /* 0x000fe20000000f00 */
[----:B------:R-:W-:Y:S01]  /*12e20*/  UMOV UR5, 0x1000 ;  /* 0x0000100000057882 */ /* 0x000fe20000000000 */
[----:B------:R-:W-:Y:S02]  /*12e30*/  UMOV UR4, URZ ;  /* 0x000000ff00047c82 */ /* 0x000fe40008000000 */
[----:B-1----:R-:W-:-:S05]  /*12e40*/  @P1 LEA R2, R17, R2, 0x18 ;  /* 0x0000000211021211 */ /* 0x002fca00078ec0ff */
[----:B------:R-:W-:-:S04]  /*12e50*/  @P1 IMAD R17, R3, 0x4, R2 ;  /* 0x0000000403111824 */ /* 0x000fc800078e0202 */
[----:B------:R-:W-:Y:S02]  /*12e60*/  @P1 IMAD R8, R6, 0x200, R17 ;  /* 0x0000020006081824 */ /* 0x000fe400078e0211 */
[----:B------:R-:W-:-:S04]  /*12e70*/  IMAD R17, R0, 0x80, R3 ;  /* 0x0000008000117824 */ /* 0x000fc800078e0203 */
[----:B------:R-:W-:-:S04]  /*12e80*/  IMAD R17, R17, 0x100, R6 ;  /* 0x0000010011117824 */ /* 0x000fc800078e0206 */
[----:B------:R-:W-:Y:S01]  /*12e90*/  IMAD.SHL.U32 R2, R17, 0x10, RZ ;  /* 0x0000001011027824 */ /* 0x000fe200078e00ff */
[----:B--234-:R0:W1:Y:S06]  /*12ea0*/  @P1 LDS R7, [R8+0x4] ;  /* 0x0000040008071984 */ /* 0x01c06c0000000800 */
.L_x_78:
[----:B01---5:R-:W-:Y:S01]  /*12eb0*/  SHF.R.U32.HI R8, RZ, UR4, R7 ;  /* 0x00000004ff087c19 */ /* 0x023fe20008011607 */
[C---:B------:R-:W-:Y:S01]  /*12ec0*/  IMAD.SHL.U32 R17, R37.reuse, 0x2, RZ ;  /* 0x0000000225117824 */ /* 0x040fe200078e00ff */
[----:B------:R-:W-:Y:S01]  /*12ed0*/  SHF.L.U64.HI R13, R37, 0x1, R38 ;  /* 0x00000001250d7819 */ /* 0x000fe20000010226 */
[C---:B------:R-:W-:Y:S01]  /*12ee0*/  IMAD.SHL.U32 R16, R35.reuse, 0x2, RZ ;  /* 0x0000000223107824 */ /* 0x040fe200078e00ff */
[----:B------:R-:W-:Y:S01]  /*12ef0*/  SHF.L.U64.HI R14, R35, 0x1, R36 ;  /* 0x00000001230e7819 */ /* 0x000fe20000010224 */
[----:B------:R-:W-:Y:S01]  /*12f00*/  IMAD.SHL.U32 R8, R8, 0x8, RZ ;  /* 0x0000000808087824 */ /* 0x000fe200078e00ff */
[----:B------:R-:W-:Y:S01]  /*12f10*/  SHF.L.U64.HI R42, R23, 0x1, R42 ;  /* 0x00000001172a7819 */ /* 0x000fe2000001022a */
[----:B------:R-:W-:Y:S01]  /*12f20*/  IMAD.SHL.U32 R18, R9, 0x2, RZ ;  /* 0x0000000209127824 */ /* 0x000fe200078e00ff */
[----:B------:R-:W-:Y:S01]  /*12f30*/  UIADD3 UR5, UPT, UPT, UR5, 0x1, URZ ;  /* 0x0000000105057890 */ /* 0x000fe2000fffe0ff */
[----:B------:R-:W-:Y:S01]  /*12f40*/  IMAD.SHL.U32 R20, R33, 0x2, RZ ;  /* 0x0000000221147824 */ /* 0x000fe200078e00ff */
[----:B------:R-:W-:Y:S01]  /*12f50*/  LOP3.LUT R46, R8, 0x18, RZ, 0xc0, !PT ;  /* 0x00000018082e7812 */ /* 0x000fe200078ec0ff */
[----:B------:R-:W-:Y:S01]  /*12f60*/  IMAD.SHL.U32 R22, R29, 0x2, RZ ;  /* 0x000000021d167824 */ /* 0x000fe200078e00ff */
[----:B------:R-:W-:Y:S01]  /*12f70*/  UISETP.NE.AND UP0, UPT, UR5, 0x1010, UPT ;  /* 0x000010100500788c */ /* 0x000fe2000bf05270 */
[----:B------:R-:W-:Y:S01]  /*12f80*/  IMAD.SHL.U32 R32, R11, 0x2, RZ ;  /* 0x000000020b207824 */ /* 0x000fe200078e00ff */
[----:B------:R-:W-:Y:S01]  /*12f90*/  BSSY.RECONVERGENT B0, `(.L_x_76) ;  /* 0x0000081000007945 */ /* 0x000fe20003800200 */
[----:B------:R-:W-:Y:S01]  /*12fa0*/  IMAD.SHL.U32 R44, R21, 0x2, RZ ;  /* 0x00000002152c7824 */ /* 0x000fe200078e00ff */
[----:B------:R-:W0:Y:S01]  /*12fb0*/  LDC.64 R46, c[0x3][R46+0x28] ;  /* 0x00c00a002e2e7b82 */ /* 0x000e220000000a00 */
[----:B------:R-:W-:Y:S01]  /*12fc0*/  IMAD.SHL.U32 R23, R23, 0x2, RZ ;  /* 0x0000000217177824 */ /* 0x000fe200078e00ff */
        /* <DEDUP_REMOVED lines=8> */
[----:B------:R-:W-:Y:S01]  /*13050*/  LOP3.LUT R12, R12, R37, RZ, 0xc0, !PT ;  /* 0x000000250c0c7212 */ /* 0x000fe200078ec0ff */
[----:B------:R-:W-:Y:S01]  /*13060*/  IMAD.MOV.U32 R37, RZ, RZ, R8 ;  /* 0x000000ffff257224 */ /* 0x000fe200078e0008 */
[----:B------:R-:W-:Y:S01]  /*13070*/  LOP3.LUT R17, R17, R38, RZ, 0xc0, !PT ;  /* 0x0000002611117212 */ /* 0x000fe200078ec0ff */
[----:B------:R-:W-:Y:S01]  /*13080*/  IMAD.MOV.U32 R38, RZ, RZ, R13 ;  /* 0x000000ffff267224 */ /* 0x000fe200078e000d */
[----:B------:R-:W-:Y:S02]  /*13090*/  LOP3.LUT R19, R35, R12, RZ, 0xc0, !PT ;  /* 0x0000000c23137212 */ /* 0x000fe400078ec0ff */
[----:B------:R-:W-:-:S02]  /*130a0*/  LOP3.LUT R14, R36, R17, RZ, 0xc0, !PT ;  /* 0x00000011240e7212 */ /* 0x000fc400078ec0ff */
[----:B------:R-:W-:Y:S02]  /*130b0*/  SHF.L.U64.HI R16, R9, 0x1, R34 ;  /* 0x0000000109107819 */ /* 0x000fe40000010222 */
        /* <DEDUP_REMOVED lines=23> */
[----:B------:R-:W-:Y:S02]  /*13230*/  LOP3.LUT R31, R31, R20, R47, 0xe0, !PT ;  /* 0x000000141f1f7212 */ /* 0x000fe400078ee02f */
[----:B------:R-:W-:Y:S02]  /*13240*/  LOP3.LUT R18, R9, R22, R46, 0xe0, !PT ;  /* 0x0000001609127212 */ /* 0x000fe400078ee02e */
[----:B------:R-:W-:Y:S01]  /*13250*/  LOP3.LUT R31, R31, R30, RZ, 0xc0, !PT ;  /* 0x0000001e1f1f7212 */ /* 0x000fe200078ec0ff */
[----:B------:R-:W-:Y:S01]  /*13260*/  IMAD.SHL.U32 R30, R15, 0x2, RZ ;  /* 0x000000020f1e7824 */ /* 0x000fe200078e00ff */
        /* <DEDUP_REMOVED lines=8> */
[----:B------:R-:W-:Y:S01]  /*132f0*/  LOP3.LUT R20, R9, R30, R46, 0xe0, !PT ;  /* 0x0000001e09147212 */ /* 0x000fe200078ee02e */
[----:B------:R-:W-:Y:S01]  /*13300*/  IMAD.MOV.U32 R30, RZ, RZ, R25 ;  /* 0x000000ffff1e7224 */ /* 0x000fe200078e0019 */
        /* <DEDUP_REMOVED lines=56> */
[----:B------:R-:W-:-:S05]  /*13690*/  VIADD R31, R2, 0x1000 ;  /* 0x00001000021f7836 */ /* 0x000fca0000000000 */
        /* <DEDUP_REMOVED lines=16> */
.L_x_77:
[----:B------:R-:W-:Y:S05]  /*137a0*/  BSYNC.RECONVERGENT B0 ;  /* 0x0000000000007941 */ /* 0x000fea0003800200 */
.L_x_76:
[----:B------:R-:W-:Y:S01]  /*137b0*/  VIADD R2, R2, 0x1 ;  /* 0x0000000102027836 */ /* 0x000fe20000000000 */
[----:B------:R-:W-:Y:S01]  /*137c0*/  UIADD3 UR4, UPT, UPT, UR4, 0x2, URZ ;  /* 0x0000000204047890 */ /* 0x000fe2000fffe0ff */
[----:B------:R-:W-:Y:S11]  /*137d0*/  BRA.U UP0, `(.L_x_78) ;  /* 0xfffffff500b47547 */ /* 0x000ff6000b83ffff */
[----:B------:R-:W-:-:S05]  /*137e0*/  VIADD R6, R6, 0x1 ;  /* 0x0000000106067836 */ /* 0x000fca0000000000 */
[----:B------:R-:W-:-:S13]  /*137f0*/  ISETP.NE.AND P0, PT, R6, R5, PT ;  /* 0x000000050600720c */ /* 0x000fda0003f05270 */
[----:B------:R-:W-:Y:S05]  /*13800*/  @P0 BRA `(.L_x_79) ;  /* 0xfffffff4005c0947 */ /* 0x000fea000383ffff */
.L_x_75:
[----:B------:R-:W1:Y:S01]  /*13810*/  LDCU UR4, c[0x0][0x360] ;  /* 0x00006c00ff0477ac */ /* 0x000e620008000800 */
[----:B------:R-:W-:Y:S01]  /*13820*/  BSSY.RECONVERGENT B0, `(.L_x_80) ;  /* 0x0000010000007945 */ /* 0x000fe20003800200 */
[----:B-1----:R-:W-:-:S06]  /*13830*/  UIADD3 UR4, UPT, UPT, UR4, -0x1, URZ ;  /* 0xffffffff04047890 */ /* 0x002fcc000fffe0ff */
[----:B------:R-:W-:-:S13]  /*13840*/  ISETP.NE.AND P0, PT, R3, UR4, PT ;  /* 0x0000000403007c0c */ /* 0x000fda000bf05270 */
[----:B------:R-:W-:Y:S05]  /*13850*/  @P0 BRA `(.L_x_81) ;  /* 0x0000000000180947 */ /* 0x000fea0003800000 */
[----:B------:R-:W1:Y:S01]  /*13860*/  LDC.64 R6, c[0x3][RZ] ;  /* 0x00c00000ff067b82 */ /* 0x000e620000000a00 */
[----:B------:R-:W-:-:S04]  /*13870*/  IMAD R4, R5, 0x80, R4 ;  /* 0x0000008005047824 */ /* 0x000fc800078e0204 */
[----:B0-----:R-:W-:-:S04]  /*13880*/  VIADD R13, R4, 0x8000 ;  /* 0x00008000040d7836 */ /* 0x001fc80000000000 */
[----:B-1----:R-:W-:-:S06]  /*13890*/  IMAD.WIDE.U32 R6, R13, 0x4, R6 ;  /* 0x000000040d067825 */ /* 0x002fcc00078e0006 */
[----:B------:R3:W5:Y:S01]  /*138a0*/  LDG.E R6, desc[UR6][R6.64] ;  /* 0x0000000606067981 */ /* 0x000762000c1e1900 */
[----:B------:R-:W-:Y:S05]  /*138b0*/  BRA `(.L_x_82) ;  /* 0x0000000000187947 */ /* 0x000fea0003800000 */
.L_x_81:
[----:B------:R-:W1:Y:S01]  /*138c0*/  S2R R7, SR_CgaCtaId ;  /* 0x0000000000077919 */ /* 0x000e620000008800 */
[----:B------:R-:W-:-:S04]  /*138d0*/  MOV R2, 0x400 ;  /* 0x0000040000027802 */ /* 0x000fc80000000f00 */
[----:B-1----:R-:W-:-:S05]  /*138e0*/  LEA R2, R7, R2, 0x18 ;  /* 0x0000000207027211 */ /* 0x002fca00078ec0ff */
[----:B------:R-:W-:-:S04]  /*138f0*/  IMAD R2, R5, 0x200, R2 ;  /* 0x0000020005027824 */ /* 0x000fc800078e0202 */
[----:B------:R-:W-:-:S05]  /*13900*/  IMAD R2, R3, 0x4, R2 ;  /* 0x0000000403027824 */ /* 0x000fca00078e0202 */
[----:B------:R1:W2:Y:S02]  /*13910*/  LDS R6, [R2+0x4] ;  /* 0x0000040002067984 */ /* 0x0002a40000000800 */
.L_x_82:
[----:B------:R-:W-:Y:S05]  /*13920*/  BSYNC.RECONVERGENT B0 ;  /* 0x0000000000007941 */ /* 0x000fea0003800200 */
.L_x_80:
[----:B-1----:R-:W1:Y:S08]  /*13930*/  LDC R2, c[0x3][0xc] ;  /* 0x00c00300ff027b82 */ /* 0x002e700000000800 */
[----:B---3--:R-:W3:Y:S01]  /*13940*/  LDC R7, c[0x3][0x10] ;  /* 0x00c00400ff077b82 */ /* 0x008ee20000000800 */
[----:B-1----:R-:W-:Y:S02]  /*13950*/  VIADD R4, R2, 0x10 ;  /* 0x0000001002047836 */ /* 0x002fe40000000000 */
[----:B---3--:R-:W-:-:S05]  /*13960*/  IMAD.SHL.U32 R7, R7, 0x10, RZ ;  /* 0x0000001007077824 */ /* 0x008fca00078e00ff */
[----:B------:R-:W-:-:S13]  /*13970*/  ISETP.NE.AND P0, PT, R4, R7, PT ;  /* 0x000000070400720c */ /* 0x000fda0003f05270 */
[----:B------:R-:W-:Y:S05]  /*13980*/  @!P0 EXIT ;  /* 0x000000000000894d */ /* 0x000fea0003800000 */
[----:B------:R-:W-:Y:S01]  /*13990*/  IMAD R2, R0, 0x80, R3 ;  /* 0x0000008000027824 */ /* 0x000fe200078e0203 */
[----:B------:R-:W-:Y:S01]  /*139a0*/  VIADDMNMX.U32 R0, R4, -R7, 0x1, !PT ;  /* 0x0000000104007446 */ /* 0x000fe20007800807 */
[----:B------:R-:W1:Y:S02]  /*139b0*/  LDCU UR10, c[0x3][0x58] ;  /* 0x00c00b00ff0a77ac */ /* 0x000e640008000800 */
[----:B------:R-:W-:Y:S02]  /*139c0*/  IMAD R5, R2, 0x100, R5 ;  /* 0x0000010002057824 */ /* 0x000fe400078e0205 */
[----:B------:R-:W-:Y:S01]  /*139d0*/  IMAD.MOV R0, RZ, RZ, -R0 ;  /* 0x000000ffff007224 */ /* 0x000fe200078e0a00 */
[----:B------:R-:W3:Y:S01]  /*139e0*/  LDCU UR11, c[0x3][0x8] ;  /* 0x00c00100ff0b77ac */ /* 0x000ee20008000800 */
[----:B------:R-:W-:Y:S01]  /*139f0*/  IMAD.SHL.U32 R7, R5, 0x10, RZ ;  /* 0x0000001005077824 */ /* 0x000fe200078e00ff */
[----:B------:R-:W4:Y:S01]  /*13a00*/  LDCU.64 UR8, c[0x3][0x50] ;  /* 0x00c00a00ff0877ac */ /* 0x000f220008000a00 */
[----:B------:R-:W-:-:S05]  /*13a10*/  UMOV UR4, URZ ;  /* 0x000000ff00047c82 */ /* 0x000fca0008000000 */
.L_x_85:
[----:B--2--5:R-:W-:Y:S01]  /*13a20*/  SHF.R.U32.HI R2, RZ, UR4, R6 ;  /* 0x00000004ff027c19 */ /* 0x024fe20008011606 */
[C---:B0-----:R-:W-:Y:S01]  /*13a30*/  IMAD.SHL.U32 R13, R37.reuse, 0x2, RZ ;  /* 0x00000002250d7824 */ /* 0x041fe200078e00ff */
[----:B------:R-:W-:Y:S01]  /*13a40*/  SHF.L.U64.HI R5, R37, 0x1, R38 ;  /* 0x0000000125057819 */ /* 0x000fe20000010226 */
[C---:B------:R-:W-:Y:S01]  /*13a50*/  IMAD.SHL.U32 R12, R35.reuse, 0x2, RZ ;  /* 0x00000002230c7824 */ /* 0x040fe200078e00ff */
[----:B------:R-:W-:Y:S01]  /*13a60*/  SHF.L.U64.HI R8, R35, 0x1, R36 ;  /* 0x0000000123087819 */ /* 0x000fe20000010224 */
[----:B------:R-:W-:Y:S01]  /*13a70*/  IMAD.SHL.U32 R2, R2, 0x8, RZ ;  /* 0x0000000802027824 */ /* 0x000fe200078e00ff */
[----:B------:R-:W-:Y:S01]  /*13a80*/  SHF.L.U64.HI R42, R23, 0x1, R42 ;  /* 0x00000001172a7819 */ /* 0x000fe2000001022a */
[----:B------:R-:W-:Y:S01]  /*13a90*/  IMAD.SHL.U32 R14, R9, 0x2, RZ ;  /* 0x00000002090e7824 */ /* 0x000fe200078e00ff */
[----:B------:R-:W-:Y:S01]  /*13aa0*/  BSSY.RECONVERGENT B0, `(.L_x_83) ;  /* 0x0000087000007945 */ /* 0x000fe20003800200 */
[----:B------:R-:W-:Y:S01]  /*13ab0*/  IMAD.SHL.U32 R16, R33, 0x2, RZ ;  /* 0x0000000221107824 */ /* 0x000fe200078e00ff */
[----:B------:R-:W-:Y:S01]  /*13ac0*/  LOP3.LUT R2, R2, 0x18, RZ, 0xc0, !PT ;  /* 0x0000001802027812 */ /* 0x000fe200078ec0ff */
[----:B------:R-:W-:-:S02]  /*13ad0*/  IMAD.SHL.U32 R18, R29, 0x2, RZ ;  /* 0x000000021d127824 */ /* 0x000fc400078e00ff */
[----:B------:R-:W-:Y:S02]  /*13ae0*/  IMAD.SHL.U32 R20, R15, 0x2, RZ ;  /* 0x000000020f147824 */ /* 0x000fe400078e00ff */
[----:B------:R-:W-:Y:S01]  /*13af0*/  IMAD.SHL.U32 R22, R27, 0x2, RZ ;  /* 0x000000021b167824 */ /* 0x000fe200078e00ff */
[----:B------:R-:W0:Y:S01]  /*13b00*/  LDC.64 R2, c[0x3][R2+0x28] ;  /* 0x00c00a0002027b82 */ /* 0x000e220000000a00 */
[----:B------:R-:W-:Y:S02]  /*13b10*/  IMAD.SHL.U32 R23, R23, 0x2, RZ ;  /* 0x0000000217177824 */ /* 0x000fe400078e00ff */
[----:B------:R-:W-:-:S05]  /*13b20*/  VIADD R0, R0, 0x1 ;  /* 0x0000000100007836 */ /* 0x000fca0000000000 */
[----:B------:R-:W-:Y:S02]  /*13b30*/  ISETP.NE.AND P1, PT, R0, RZ, PT ;  /* 0x000000ff0000720c */ /* 0x000fe40003f25270 */
[----:B0-----:R-:W-:Y:S02]  /*13b40*/  LOP3.LUT R32, R13, R2, RZ, 0xfc, !PT ;  /* 0x000000020d207212 */ /* 0x001fe400078efcff */
        /* <DEDUP_REMOVED lines=62> */
[----:B------:R-:W-:Y:S01]  /*13f30*/  LOP3.LUT R39, R39, R26, RZ, 0xc0, !PT ;  /* 0x0000001a27277212 */ /* 0x000fe200078ec0ff */
[----:B------:R-:W-:Y:S01]  /*13f40*/  IMAD.MOV.U32 R26, RZ, RZ, R31 ;  /* 0x000000ffff1a7224 */ /* 0x000fe200078e001f */
[----:B------:R-:W-:Y:S02]  /*13f50*/  LOP3.LUT R18, R18, R15, RZ, 0xc0, !PT ;  /* 0x0000000f12127212 */ /* 0x000fe400078ec0ff */
        /* <DEDUP_REMOVED lines=23> */
[----:B------:R-:W-:-:S05]  /*140d0*/  LOP3.LUT R11, R21, R22, RZ, 0xc0, !PT ;  /* 0x00000016150b7212 */ /* 0x000fca00078ec0ff */
[C---:B------:R-:W-:Y:S01]  /*140e0*/  IMAD.SHL.U32 R9, R11.reuse, 0x2, RZ ;  /* 0x000000020b097824 */ /* 0x040fe200078e00ff */
[----:B------:R-:W-:Y:S01]  /*140f0*/  SHF.L.U64.HI R11, R11, 0x1, R10 ;  /* 0x000000010b0b7819 */ /* 0x000fe2000001020a */
[----:B------:R-:W-:-:S03]  /*14100*/  IMAD.MOV.U32 R10, RZ, RZ, R41 ;  /* 0x000000ffff0a7224 */ /* 0x000fc600078e0029 */
        /* <DEDUP_REMOVED lines=8> */
[----:B----4-:R-:W-:-:S04]  /*14190*/  LOP3.LUT P0, RZ, R23, UR8, RZ, 0xc0, !PT ;  /* 0x0000000817ff7c12 */ /* 0x010fc8000f80c0ff */
[----:B------:R-:W-:-:S13]  /*141a0*/  LOP3.LUT P0, RZ, R42, UR9, RZ, 0xc0, P0 ;  /* 0x000000092aff7c12 */ /* 0x000fda000800c0ff */
[----:B------:R-:W-:Y:S05]  /*141b0*/  @P0 BRA `(.L_x_84) ;  /* 0x0000000000540947 */ /* 0x000fea0003800000 */
[----:B------:R-:W0:Y:S02]  /*141c0*/  LDC.64 R2, c[0x4][RZ] ;  /* 0x01000000ff027b82 */ /* 0x000e240000000a00 */
[----:B0-----:R-:W1:Y:S02]  /*141d0*/  LDG.E.STRONG.SYS R4, desc[UR6][R2.64] ;  /* 0x0000000602047981 */ /* 0x001e64000c1f5900 */
[----:B-1----:R-:W-:-:S13]  /*141e0*/  ISETP.GE.U32.AND P0, PT, R4, UR10, PT ;  /* 0x0000000a04007c0c */ /* 0x002fda000bf06070 */
[----:B------:R-:W-:Y:S05]  /*141f0*/  @P0 BRA `(.L_x_84) ;  /* 0x0000000000440947 */ /* 0x000fea0003800000 */
[----:B------:R-:W-:-:S05]  /*14200*/  VIADD R19, R7, 0x1000 ;  /* 0x0000100007137836 */ /* 0x000fca0000000000 */
[----:B---3--:R-:W-:-:S13]  /*14210*/  ISETP.GT.U32.AND P0, PT, R19, UR11, PT ;  /* 0x0000000b13007c0c */ /* 0x008fda000bf04070 */
        /* <DEDUP_REMOVED lines=15> */
.L_x_84:
[----:B-1-3--:R-:W-:Y:S05]  /*14310*/  BSYNC.RECONVERGENT B0 ;  /* 0x0000000000007941 */ /* 0x00afea0003800200 */
.L_x_83:
[----:B------:R-:W-:Y:S01]  /*14320*/  UIADD3 UR4, UPT, UPT, UR4, 0x2, URZ ;  /* 0x0000000204047890 */ /* 0x000fe2000fffe0ff */
[----:B------:R-:W-:Y:S01]  /*14330*/  VIADD R7, R7, 0x1 ;  /* 0x0000000107077836 */ /* 0x000fe20000000000 */
[----:B------:R-:W-:Y:S10]  /*14340*/  @P1 BRA `(.L_x_85) ;  /* 0xfffffff400b41947 */ /* 0x000ff4000383ffff */
[----:B------:R-:W-:Y:S05]  /*14350*/  EXIT ;  /* 0x000000000000794d */ /* 0x000fea0003800000 */
.L_x_86:
[----:B------:R-:W-:-:S00]  /*14360*/  BRA `(.L_x_86) ;  /* 0xfffffffc00fc7947 */ /* 0x000fc0000383ffff */
[----:B------:R-:W-:-:S00]  /*14370*/  NOP ;  /* 0x0000000000007918 */ /* 0x000fc00000000000 */
        /* <DEDUP_REMOVED lines=8> */
.L_x_2046:


//--------------------- .text._Z13agrepKernel64ILj8EEvv --------------------------
	.section	.text._Z13agrepKernel64ILj8EEvv,"ax",@progbits
	.align	128
        .global         _Z13agrepKernel64ILj8EEvv
        .type           _Z13agrepKernel64ILj8EEvv,@function
        .size           _Z13agrepKernel64ILj8EEvv,(.L_x_2047 - _Z13agrepKernel64ILj8EEvv)
        .other          _Z13agrepKernel64ILj8EEvv,@"STO_CUDA_ENTRY STV_DEFAULT"
_Z13agrepKernel64ILj8EEvv:
.text._Z13agrepKernel64ILj8EEvv:
[----:B------:R-:W-:Y:S01]  /*0000*/  LDC R1, c[0x0][0x37c] ;  /* 0x0000df00ff017b82 */ /* 0x000fe20000000800 */
[----:B------:R-:W0:Y:S01]  /*0010*/  S2R R20, SR_CTAID.X ;  /* 0x0000000000147919 */ /* 0x000e220000002500 */
[----:B------:R-:W1:Y:S01]  /*0020*/  LDCU UR5, c[0x3][0x10] ;  /* 0x00c00200ff0577ac */ /* 0x000e620008000800 */
[----:B------:R-:W-:Y:S01]  /*0030*/  IMAD.MOV.U32 R19, RZ, RZ, -0x1 ;  /* 0xffffffffff137424 */ /* 0x000fe200078e00ff */
[----:B------:R-:W2:Y:S01]  /*0040*/  S2R R18, SR_TID.X ;  /* 0x0000000000127919 */ /* 0x000ea20000002100 */
[----:B------:R-:W-:Y:S01]  /*0050*/  IMAD.MOV.U32 R16, RZ, RZ, -0x1 ;  /* 0xffffffffff107424 */ /* 0x000fe200078e00ff */
[----:B------:R-:W3:Y:S01]  /*0060*/  LDCU.64 UR8, c[0x0][0x358] ;  /* 0x00006b00ff0877ac */ /* 0x000ee20008000a00 */
[----:B------:R-:W-:Y:S02]  /*0070*/  IMAD.MOV.U32 R17, RZ, RZ, -0x2 ;  /* 0xfffffffeff117424 */ /* 0x000fe400078e00ff */
[----:B------:R-:W-:Y:S01]  /*0080*/  IMAD.MOV.U32 R14, RZ, RZ, -0x1 ;  /* 0xffffffffff0e7424 */ /* 0x000fe200078e00ff */
[----:B------:R-:W-:Y:S01]  /*0090*/  UMOV UR4, URZ ;  /* 0x000000ff00047c82 */ /* 0x000fe20008000000 */
[----:B------:R-:W-:-:S02]  /*00a0*/  IMAD.MOV.U32 R15, RZ, RZ, -0x4 ;  /* 0xfffffffcff0f7424 */ /* 0x000fc400078e00ff */
[----:B------:R-:W-:Y:S02]  /*00b0*/  IMAD.MOV.U32 R12, RZ, RZ, -0x1 ;  /* 0xffffffffff0c7424 */ /* 0x000fe400078e00ff */
[----:B------:R-:W-:Y:S02]  /*00c0*/  IMAD.MOV.U32 R13, RZ, RZ, -0x8 ;  /* 0xfffffff8ff0d7424 */ /* 0x000fe400078e00ff */
[----:B------:R-:W-:Y:S01]  /*00d0*/  IMAD.MOV.U32 R10, RZ, RZ, -0x1 ;  /* 0xffffffffff0a7424 */ /* 0x000fe200078e00ff */
[----:B-1----:R-:W-:Y:S01]  /*00e0*/  UISETP.NE.AND UP0, UPT, UR5, 0x1, UPT ;  /* 0x000000010500788c */ /* 0x002fe2000bf05270 */
[----:B------:R-:W-:Y:S02]  /*00f0*/  IMAD.MOV.U32 R11, RZ, RZ, -0x10 ;  /* 0xfffffff0ff0b7424 */ /* 0x000fe400078e00ff */
[----:B------:R-:W-:Y:S02]  /*0100*/  IMAD.MOV.U32 R8, RZ, RZ, -0x1 ;  /* 0xffffffffff087424 */ /* 0x000fe400078e00ff */
[----:B------:R-:W-:-:S02]  /*0110*/  IMAD.MOV.U32 R9, RZ, RZ, -0x20 ;  /* 0xffffffe0ff097424 */ /* 0x000fc400078e00ff */
[----:B------:R-:W-:Y:S02]  /*0120*/  IMAD.MOV.U32 R6, RZ, RZ, -0x1 ;  /* 0xffffffffff067424 */ /* 0x000fe400078e00ff */
[----:B------:R-:W-:Y:S02]  /*0130*/  IMAD.MOV.U32 R7, RZ, RZ, -0x40 ;  /* 0xffffffc0ff077424 */ /* 0x000fe400078e00ff */
[----:B------:R-:W-:Y:S02]  /*0140*/  IMAD.MOV.U32 R4, RZ, RZ, -0x1 ;  /* 0xffffffffff047424 */ /* 0x000fe400078e00ff */
[----:B0-----:R-:W-:Y:S02]  /*0150*/  IMAD.SHL.U32 R3, R20, 0x8000, RZ ;  /* 0x0000800014037824 */ /* 0x001fe400078e00ff */
[----:B------:R-:W-:Y:S02]  /*0160*/  IMAD.MOV.U32 R5, RZ, RZ, -0x80 ;  /* 0xffffff80ff057424 */ /* 0x000fe400078e00ff */
[----:B------:R-:W-:Y:S01]  /*0170*/  IMAD.MOV.U32 R2, RZ, RZ, -0x1 ;  /* 0xffffffffff027424 */ /* 0x000fe200078e00ff */
[----:B--2---:R-:W-:Y:S01]  /*0180*/  LOP3.LUT R39, R3, R18, RZ, 0xfc, !PT ;  /* 0x0000001203277212 */ /* 0x004fe200078efcff */
[----:B------:R-:W-:-:S02]  /*0190*/  IMAD.MOV.U32 R3, RZ, RZ, -0x100 ;  /* 0xffffff00ff037424 */ /* 0x000fc400078e00ff */
[----:B------:R-:W-:Y:S02]  /*01a0*/  IMAD.MOV.U32 R0, RZ, RZ, -0x1 ;  /* 0xffffffffff007424 */ /* 0x000fe400078e00ff */
[----:B------:R-:W-:Y:S01]  /*01b0*/  IMAD R39, R18, 0xff, R39 ;  /* 0x000000ff12277824 */ /* 0x000fe200078e0227 */
[----:B---3--:R-:W-:Y:S06]  /*01c0*/  BRA.U !UP0, `(.L_x_87) ;  /* 0x0000000d08647547 */ /* 0x008fec000b800000 */
[----:B------:R-:W-:Y:S01]  /*01d0*/  IMAD.MOV.U32 R38, RZ, RZ, RZ ;  /* 0x000000ffff267224 */ /* 0x000fe200078e00ff */
[----:B------:R-:W-:Y:S01]  /*01e0*/  UIADD3 UR4, UPT, UPT, UR5, -0x1, URZ ;  /* 0xffffffff05047890 */ /* 0x000fe2000fffe0ff */
        /* <DEDUP_REMOVED lines=17> */
[----:B------:R-:W-:-:S07]  /*0300*/  IMAD.MOV.U32 R0, RZ, RZ, -0x1 ;  /* 0xffffffffff007424 */ /* 0x000fce00078e00ff */
.L_x_89:
[----:B------:R-:W0:Y:S01]  /*0310*/  LDC.64 R22, c[0x3][RZ] ;  /* 0x00c00000ff167b82 */ /* 0x000e220000000a00 */
[----:B------:R-:W-:-:S05]  /*0320*/  IMAD.SHL.U32 R21, R20, 0x8000, RZ ;  /* 0x0000800014157824 */ /* 0x000fca00078e00ff */
[----:B------:R-:W-:-:S05]  /*0330*/  LOP3.LUT R21, R21, R18, RZ, 0xfc, !PT ;  /* 0x0000001215157212 */ /* 0x000fca00078efcff */
[----:B------:R-:W-:-:S04]  /*0340*/  IMAD R21, R38, 0x80, R21 ;  /* 0x0000008026157824 */ /* 0x000fc800078e0215 */
[----:B0-----:R-:W-:-:S05]  /*0350*/  IMAD.WIDE.U32 R22, R21, 0x4, R22 ;  /* 0x0000000415167825 */ /* 0x001fca00078e0016 */
[----:B------:R0:W5:Y:S01]  /*0360*/  LDG.E R21, desc[UR8][R22.64] ;  /* 0x0000000816157981 */ /* 0x000162000c1e1900 */
[----:B------:R-:W-:-:S05]  /*0370*/  UMOV UR5, URZ ;  /* 0x000000ff00057c82 */ /* 0x000fca0008000000 */
.L_x_88:
[----:B------:R-:W-:Y:S01]  /*0380*/  USHF.L.U32 UR6, UR5, 0x1, URZ ;  /* 0x0000000105067899 */ /* 0x000fe200080006ff */
[C---:B0-----:R-:W-:Y:S01]  /*0390*/  IMAD.SHL.U32 R23, R19.reuse, 0x2, RZ ;  /* 0x0000000213177824 */ /* 0x041fe200078e00ff */
[----:B------:R-:W-:Y:S01]  /*03a0*/  SHF.L.U64.HI R25, R19, 0x1, R16 ;  /* 0x0000000113197819 */ /* 0x000fe20000010210 */
[C---:B------:R-:W-:Y:S01]  /*03b0*/  IMAD.SHL.U32 R26, R17.reuse, 0x2, RZ ;  /* 0x00000002111a7824 */ /* 0x040fe200078e00ff */
[----:B------:R-:W-:Y:S01]  /*03c0*/  SHF.L.U64.HI R28, R17, 0x1, R14 ;  /* 0x00000001111c7819 */ /* 0x000fe2000001020e */
[----:B------:R-:W-:Y:S01]  /*03d0*/  IMAD.SHL.U32 R30, R11, 0x2, RZ ;  /* 0x000000020b1e7824 */ /* 0x000fe200078e00ff */
[----:B-----5:R-:W-:Y:S01]  /*03e0*/  SHF.R.U32.HI R22, RZ, UR6, R21 ;  /* 0x00000006ff167c19 */ /* 0x020fe20008011615 */
[----:B------:R-:W-:Y:S01]  /*03f0*/  UIADD3 UR6, UPT, UPT, UR6, 0x2, URZ ;  /* 0x0000000206067890 */ /* 0x000fe2000fffe0ff */
[----:B------:R-:W-:Y:S02]  /*0400*/  IMAD.SHL.U32 R32, R9, 0x2, RZ ;  /* 0x0000000209207824 */ /* 0x000fe400078e00ff */
[----:B------:R-:W-:Y:S01]  /*0410*/  IMAD.SHL.U32 R34, R7, 0x2, RZ ;  /* 0x0000000207227824 */ /* 0x000fe200078e00ff */
[----:B------:R-:W-:Y:S01]  /*0420*/  UIADD3 UR5, UPT, UPT, UR6, -UR5, URZ ;  /* 0x8000000506057290 */ /* 0x000fe2000fffe0ff */
[----:B------:R-:W-:-:S02]  /*0430*/  IMAD.SHL.U32 R22, R22, 0x8, RZ ;  /* 0x0000000816167824 */ /* 0x000fc400078e00ff */
[----:B------:R-:W-:Y:S01]  /*0440*/  IMAD.SHL.U32 R36, R5, 0x2, RZ ;  /* 0x0000000205247824 */ /* 0x000fe200078e00ff */
[----:B------:R-:W-:Y:S02]  /*0450*/  UISETP.NE.AND UP0, UPT, UR5, 0x10, UPT ;  /* 0x000000100500788c */ /* 0x000fe4000bf05270 */
        /* <DEDUP_REMOVED lines=35> */
[----:B------:R-:W-:Y:S01]  /*0690*/  SHF.L.U64.HI R14, R24, 0x1, R25 ;  /* 0x00000001180e7819 */ /* 0x000fe20000010219 */
[C---:B------:R-:W-:Y:S01]  /*06a0*/  IMAD.SHL.U32 R15, R31.reuse, 0x2, RZ ;  /* 0x000000021f0f7824 */ /* 0x040fe200078e00ff */
[----:B------:R-:W-:Y:S02]  /*06b0*/  SHF.L.U64.HI R31, R31, 0x1, R12 ;  /* 0x000000011f1f7819 */ /* 0x000fe4000001020c */
[----:B------:R-:W-:Y:S02]  /*06c0*/  SHF.L.U64.HI R12, R11, 0x1, R8 ;  /* 0x000000010b0c7819 */ /* 0x000fe40000010208 */
[----:B------:R-:W-:Y:S02]  /*06d0*/  LOP3.LUT R30, R15, R30, R42, 0xe0, !PT ;  /* 0x0000001e0f1e7212 */ /* 0x000fe400078ee02a */
[----:B------:R-:W-:Y:S02]  /*06e0*/  LOP3.LUT R31, R31, R12, R43, 0xe0, !PT ;  /* 0x0000000c1f1f7212 */ /* 0x000fe400078ee02b */
[----:B------:R-:W-:-:S02]  /*06f0*/  LOP3.LUT R30, R30, R13, RZ, 0xc0, !PT ;  /* 0x0000000d1e1e7212 */ /* 0x000fc400078ec0ff */
[----:B------:R-:W-:Y:S02]  /*0700*/  LOP3.LUT R31, R31, R10, RZ, 0xc0, !PT ;  /* 0x0000000a1f1f7212 */ /* 0x000fe400078ec0ff */
[----:B------:R-:W-:Y:S02]  /*0710*/  LOP3.LUT R33, R11, R30, RZ, 0xc0, !PT ;  /* 0x0000001e0b217212 */ /* 0x000fe400078ec0ff */
[----:B------:R-:W-:Y:S02]  /*0720*/  SHF.R.U32.HI R10, RZ, UR6, R21 ;  /* 0x00000006ff0a7c19 */ /* 0x000fe40008011615 */
[----:B------:R-:W-:Y:S01]  /*0730*/  LOP3.LUT R12, R8, R31, RZ, 0xc0, !PT ;  /* 0x0000001f080c7212 */ /* 0x000fe200078ec0ff */
[C---:B------:R-:W-:Y:S02]  /*0740*/  IMAD.SHL.U32 R13, R33.reuse, 0x2, RZ ;  /* 0x00000002210d7824 */ /* 0x040fe400078e00ff */
[----:B------:R-:W-:Y:S01]  /*0750*/  IMAD.SHL.U32 R10, R10, 0x8, RZ ;  /* 0x000000080a0a7824 */ /* 0x000fe200078e00ff */
[----:B------:R-:W-:-:S02]  /*0760*/  SHF.L.U64.HI R33, R33, 0x1, R12 ;  /* 0x0000000121217819 */ /* 0x000fc4000001020c */
[----:B------:R-:W-:Y:S02]  /*0770*/  LOP3.LUT R32, R13, R32, R42, 0xe0, !PT ;  /* 0x000000200d207212 */ /* 0x000fe400078ee02a */
[C---:B------:R-:W-:Y:S02]  /*0780*/  SHF.L.U64.HI R12, R9.reuse, 0x1, R6 ;  /* 0x00000001090c7819 */ /* 0x040fe40000010206 */
[----:B------:R-:W-:Y:S02]  /*0790*/  LOP3.LUT R32, R32, R11, RZ, 0xc0, !PT ;  /* 0x0000000b20207212 */ /* 0x000fe400078ec0ff */
[----:B------:R-:W-:Y:S02]  /*07a0*/  LOP3.LUT R10, R10, 0x18, RZ, 0xc0, !PT ;  /* 0x000000180a0a7812 */ /* 0x000fe400078ec0ff */
[----:B------:R-:W-:Y:S02]  /*07b0*/  LOP3.LUT R35, R9, R32, RZ, 0xc0, !PT ;  /* 0x0000002009237212 */ /* 0x000fe400078ec0ff */
[----:B------:R-:W-:Y:S01]  /*07c0*/  LOP3.LUT R33, R33, R12, R43, 0xe0, !PT ;  /* 0x0000000c21217212 */ /* 0x000fe200078ee02b */
[----:B------:R0:W1:Y:S01]  /*07d0*/  LDC.64 R40, c[0x3][R10+0x28] ;  /* 0x00c00a000a287b82 */ /* 0x0000620000000a00 */
[----:B------:R-:W-:Y:S01]  /*07e0*/  SHF.L.U64.HI R12, R26, 0x1, R27 ;  /* 0x000000011a0c7819 */ /* 0x000fe2000001021b */
[----:B------:R-:W-:Y:S01]  /*07f0*/  IMAD.SHL.U32 R11, R35, 0x2, RZ ;  /* 0x00000002230b7824 */ /* 0x000fe200078e00ff */
[----:B------:R-:W-:-:S04]  /*0800*/  LOP3.LUT R33, R33, R8, RZ, 0xc0, !PT ;  /* 0x0000000821217212 */ /* 0x000fc800078ec0ff */
[----:B------:R-:W-:Y:S02]  /*0810*/  LOP3.LUT R8, R6, R33, RZ, 0xc0, !PT ;  /* 0x0000002106087212 */ /* 0x000fe400078ec0ff */
[----:B------:R-:W-:Y:S02]  /*0820*/  LOP3.LUT R34, R11, R34, R42, 0xe0, !PT ;  /* 0x000000220b227212 */ /* 0x000fe400078ee02a */
[----:B------:R-:W-:Y:S02]  /*0830*/  SHF.L.U64.HI R35, R35, 0x1, R8 ;  /* 0x0000000123237819 */ /* 0x000fe40000010208 */
[----:B------:R-:W-:Y:S02]  /*0840*/  SHF.L.U64.HI R8, R7, 0x1, R4 ;  /* 0x0000000107087819 */ /* 0x000fe40000010204 */
[----:B------:R-:W-:Y:S02]  /*0850*/  LOP3.LUT R34, R34, R9, RZ, 0xc0, !PT ;  /* 0x0000000922227212 */ /* 0x000fe400078ec0ff */
[----:B------:R-:W-:-:S02]  /*0860*/  LOP3.LUT R35, R35, R8, R43, 0xe0, !PT ;  /* 0x0000000823237212 */ /* 0x000fc400078ee02b */
[----:B------:R-:W-:Y:S02]  /*0870*/  LOP3.LUT R37, R7, R34, RZ, 0xc0, !PT ;  /* 0x0000002207257212 */ /* 0x000fe400078ec0ff */
[----:B------:R-:W-:Y:S02]  /*0880*/  LOP3.LUT R35, R35, R6, RZ, 0xc0, !PT ;  /* 0x0000000623237212 */ /* 0x000fe400078ec0ff */
[----:B------:R-:W-:Y:S01]  /*0890*/  SHF.L.U64.HI R8, R3, 0x1, R0 ;  /* 0x0000000103087819 */ /* 0x000fe20000010200 */
[----:B------:R-:W-:Y:S01]  /*08a0*/  IMAD.SHL.U32 R9, R37, 0x2, RZ ;  /* 0x0000000225097824 */ /* 0x000fe200078e00ff */
[----:B------:R-:W-:Y:S02]  /*08b0*/  LOP3.LUT R6, R4, R35, RZ, 0xc0, !PT ;  /* 0x0000002304067212 */ /* 0x000fe400078ec0ff */
[----:B0-----:R-:W-:Y:S02]  /*08c0*/  SHF.L.U64.HI R10, R28, 0x1, R29 ;  /* 0x000000011c0a7819 */ /* 0x001fe4000001021d */
[----:B------:R-:W-:-:S02]  /*08d0*/  LOP3.LUT R36, R9, R36, R42, 0xe0, !PT ;  /* 0x0000002409247212 */ /* 0x000fc400078ee02a */
[----:B------:R-:W-:Y:S02]  /*08e0*/  SHF.L.U64.HI R37, R37, 0x1, R6 ;  /* 0x0000000125257819 */ /* 0x000fe40000010206 */
[----:B------:R-:W-:Y:S02]  /*08f0*/  SHF.L.U64.HI R6, R5, 0x1, R2 ;  /* 0x0000000105067819 */ /* 0x000fe40000010202 */
[----:B------:R-:W-:Y:S02]  /*0900*/  LOP3.LUT R36, R36, R7, RZ, 0xc0, !PT ;  /* 0x0000000724247212 */ /* 0x000fe400078ec0ff */
[----:B------:R-:W-:Y:S02]  /*0910*/  LOP3.LUT R37, R37, R6, R43, 0xe0, !PT ;  /* 0x0000000625257212 */ /* 0x000fe400078ee02b */
[----:B------:R-:W-:Y:S02]  /*0920*/  LOP3.LUT R6, R5, R36, RZ, 0xc0, !PT ;  /* 0x0000002405067212 */ /* 0x000fe400078ec0ff */
[----:B------:R-:W-:Y:S01]  /*0930*/  LOP3.LUT R37, R37, R4, RZ, 0xc0, !PT ;  /* 0x0000000425257212 */ /* 0x000fe200078ec0ff */
[----:B------:R-:W-:-:S02]  /*0940*/  IMAD.SHL.U32 R4, R3, 0x2, RZ ;  /* 0x0000000203047824 */ /* 0x000fc400078e00ff */
[----:B------:R-:W-:Y:S01]  /*0950*/  IMAD.SHL.U32 R7, R6, 0x2, RZ ;  /* 0x0000000206077824 */ /* 0x000fe200078e00ff */
[----:B------:R-:W-:Y:S02]  /*0960*/  LOP3.LUT R3, R2, R37, RZ, 0xc0, !PT ;  /* 0x0000002502037212 */ /* 0x000fe400078ec0ff */
[----:B-1----:R-:W-:Y:S02]  /*0970*/  LOP3.LUT R19, R19, R40, RZ, 0xfc, !PT ;  /* 0x0000002813137212 */ /* 0x002fe400078efcff */
[----:B------:R-:W-:Y:S02]  /*0980*/  LOP3.LUT R0, R7, R4, R42, 0xe0, !PT ;  /* 0x0000000407007212 */ /* 0x000fe400078ee02a */
[----:B------:R-:W-:Y:S01]  /*0990*/  SHF.L.U64.HI R7, R6, 0x1, R3 ;  /* 0x0000000106077819 */ /* 0x000fe20000010203 */
[----:B------:R-:W-:Y:S01]  /*09a0*/  IMAD.SHL.U32 R6, R24, 0x2, RZ ;  /* 0x0000000218067824 */ /* 0x000fe200078e00ff */
[----:B------:R-:W-:Y:S02]  /*09b0*/  SHF.L.U64.HI R3, R22, 0x1, R23 ;  /* 0x0000000116037819 */ /* 0x000fe40000010217 */
[----:B------:R-:W-:-:S02]  /*09c0*/  LOP3.LUT R43, R7, R8, R43, 0xe0, !PT ;  /* 0x00000008072b7212 */ /* 0x000fc400078ee02b */
[----:B------:R-:W-:Y:S02]  /*09d0*/  LOP3.LUT R16, R3, R41, RZ, 0xfc, !PT ;  /* 0x0000002903107212 */ /* 0x000fe400078efcff */
[----:B------:R-:W-:Y:S02]  /*09e0*/  LOP3.LUT R3, R22, R19, RZ, 0xc0, !PT ;  /* 0x0000001316037212 */ /* 0x000fe400078ec0ff */
[----:B------:R-:W-:Y:S02]  /*09f0*/  LOP3.LUT R4, R23, R16, RZ, 0xc0, !PT ;  /* 0x0000001017047212 */ /* 0x000fe400078ec0ff */
[----:B------:R-:W-:Y:S01]  /*0a00*/  SHF.L.U64.HI R8, R30, 0x1, R31 ;  /* 0x000000011e087819 */ /* 0x000fe2000001021f */
[C---:B------:R-:W-:Y:S01]  /*0a10*/  IMAD.SHL.U32 R17, R3.reuse, 0x2, RZ ;  /* 0x0000000203117824 */ /* 0x040fe200078e00ff */
[----:B------:R-:W-:-:S04]  /*0a20*/  SHF.L.U64.HI R3, R3, 0x1, R4 ;  /* 0x0000000103037819 */ /* 0x000fc80000010204 */
[----:B------:R-:W-:Y:S01]  /*0a30*/  LOP3.LUT R17, R17, R6, R40, 0xe0, !PT ;  /* 0x0000000611117212 */ /* 0x000fe200078ee028 */
[----:B------:R-:W-:Y:S01]  /*0a40*/  IMAD.SHL.U32 R6, R26, 0x2, RZ ;  /* 0x000000021a067824 */ /* 0x000fe200078e00ff */
[----:B------:R-:W-:Y:S02]  /*0a50*/  LOP3.LUT R14, R3, R14, R41, 0xe0, !PT ;  /* 0x0000000e030e7212 */ /* 0x000fe400078ee029 */
[----:B------:R-:W-:Y:S01]  /*0a60*/  LOP3.LUT R17, R17, R22, RZ, 0xc0, !PT ;  /* 0x0000001611117212 */ /* 0x000fe200078ec0ff */
[----:B------:R-:W-:Y:S01]  /*0a70*/  IMAD.SHL.U32 R22, R34, 0x2, RZ ;  /* 0x0000000222167824 */ /* 0x000fe200078e00ff */
[----:B------:R-:W-:Y:S02]  /*0a80*/  LOP3.LUT R14, R14, R23, RZ, 0xc0, !PT ;  /* 0x000000170e0e7212 */ /* 0x000fe400078ec0ff */
[----:B------:R-:W-:Y:S02]  /*0a90*/  LOP3.LUT R3, R24, R17, RZ, 0xc0, !PT ;  /* 0x0000001118037212 */ /* 0x000fe400078ec0ff */
[----:B------:R-:W-:-:S03]  /*0aa0*/  LOP3.LUT R4, R25, R14, RZ, 0xc0, !PT ;  /* 0x0000000e19047212 */ /* 0x000fc600078ec0ff */
        /* <DEDUP_REMOVED lines=9> */
[----:B------:R-:W-:-:S02]  /*0b40*/  LOP3.LUT R4, R27, R12, RZ, 0xc0, !PT ;  /* 0x0000000c1b047212 */ /* 0x000fc400078ec0ff */
[----:B------:R-:W-:Y:S01]  /*0b50*/  LOP3.LUT R25, R0, R5, RZ, 0xc0, !PT ;  /* 0x0000000500197212 */ /* 0x000fe200078ec0ff */
        /* <DEDUP_REMOVED lines=21> */
[C---:B------:R-:W-:Y:S02]  /*0cb0*/  SHF.L.U64.HI R6, R32.reuse, 0x1, R33 ;  /* 0x0000000120067819 */ /* 0x040fe40000010221 */
[----:B------:R-:W-:Y:S02]  /*0cc0*/  LOP3.LUT R9, R9, R30, RZ, 0xc0, !PT ;  /* 0x0000001e09097212 */ /* 0x000fe400078ec0ff */
[----:B------:R-:W-:Y:S02]  /*0cd0*/  LOP3.LUT R6, R3, R6, R41, 0xe0, !PT ;  /* 0x0000000603067212 */ /* 0x000fe400078ee029 */
[----:B------:R-:W-:Y:S02]  /*0ce0*/  LOP3.LUT R3, R32, R9, RZ, 0xc0, !PT ;  /* 0x0000000920037212 */ /* 0x000fe400078ec0ff */
[----:B------:R-:W-:-:S03]  /*0cf0*/  LOP3.LUT R6, R6, R31, RZ, 0xc0, !PT ;  /* 0x0000001f06067212 */ /* 0x000fc600078ec0ff */
[----:B------:R-:W-:Y:S01]  /*0d00*/  IMAD.SHL.U32 R7, R3, 0x2, RZ ;  /* 0x0000000203077824 */ /* 0x000fe200078e00ff */
[----:B------:R-:W-:-:S04]  /*0d10*/  LOP3.LUT R4, R33, R6, RZ, 0xc0, !PT ;  /* 0x0000000621047212 */ /* 0x000fc800078ec0ff */
        /* <DEDUP_REMOVED lines=15> */
[----:B------:R-:W-:Y:S01]  /*0e10*/  LOP3.LUT R2, R22, R35, RZ, 0xc0, !PT ;  /* 0x0000002316027212 */ /* 0x000fe200078ec0ff */
[----:B------:R-:W-:Y:S01]  /*0e20*/  IMAD.SHL.U32 R22, R25, 0x2, RZ ;  /* 0x0000000219167824 */ /* 0x000fe200078e00ff */
[----:B------:R-:W-:Y:S02]  /*0e30*/  LOP3.LUT R23, R36, R5, RZ, 0xc0, !PT ;  /* 0x0000000524177212 */ /* 0x000fe400078ec0ff */
[----:B------:R-:W-:Y:S02]  /*0e40*/  LOP3.LUT R0, R37, R2, RZ, 0xc0, !PT ;  /* 0x0000000225007212 */ /* 0x000fe400078ec0ff */
[----:B------:R-:W-:Y:S01]  /*0e50*/  SHF.L.U64.HI R24, R25, 0x1, R24 ;  /* 0x0000000119187819 */ /* 0x000fe20000010218 */
[C---:B------:R-:W-:Y:S01]  /*0e60*/  IMAD.SHL.U32 R3, R23.reuse, 0x2, RZ ;  /* 0x0000000217037824 */ /* 0x040fe200078e00ff */
[----:B------:R-:W-:-:S04]  /*0e70*/  SHF.L.U64.HI R23, R23, 0x1, R0 ;  /* 0x0000000117177819 */ /* 0x000fc80000010200 */
[----:B------:R-:W-:Y:S02]  /*0e80*/  LOP3.LUT R3, R3, R22, R40, 0xe0, !PT ;  /* 0x0000001603037212 */ /* 0x000fe400078ee028 */
[----:B------:R-:W-:Y:S02]  /*0e90*/  LOP3.LUT R0, R23, R24, R41, 0xe0, !PT ;  /* 0x0000001817007212 */ /* 0x000fe400078ee029 */
[----:B------:R-:W-:Y:S02]  /*0ea0*/  LOP3.LUT R3, R3, R36, RZ, 0xc0, !PT ;  /* 0x0000002403037212 */ /* 0x000fe400078ec0ff */
[----:B------:R-:W-:Y:S01]  /*0eb0*/  LOP3.LUT R0, R0, R37, RZ, 0xc0, !PT ;  /* 0x0000002500007212 */ /* 0x000fe200078ec0ff */
[----:B------:R-:W-:Y:S06]  /*0ec0*/  BRA.U UP0, `(.L_x_88) ;  /* 0xfffffff5002c7547 */ /* 0x000fec000b83ffff */
[----:B------:R-:W0:Y:S01]  /*0ed0*/  S2UR UR6, SR_CgaCtaId ;  /* 0x00000000000679c3 */ /* 0x000e220000008800 */
[----:B------:R-:W-:Y:S02]  /*0ee0*/  UMOV UR5, 0x400 ;  /* 0x0000040000057882 */ /* 0x000fe40000000000 */
[----:B0-----:R-:W-:-:S06]  /*0ef0*/  ULEA UR5, UR6, UR5, 0x18 ;  /* 0x0000000506057291 */ /* 0x001fcc000f8ec0ff */
[----:B------:R-:W-:-:S05]  /*0f00*/  LEA R23, R18, UR5, 0x2 ;  /* 0x0000000512177c11 */ /* 0x000fca000f8e10ff */
[C---:B------:R-:W-:Y:S02]  /*0f10*/  IMAD R22, R38.reuse, 0x200, R23 ;  /* 0x0000020026167824 */ /* 0x040fe400078e0217 */
[----:B------:R-:W-:-:S03]  /*0f20*/  VIADD R38, R38, 0x1 ;  /* 0x0000000126267836 */ /* 0x000fc60000000000 */
[----:B------:R0:W-:Y:S02]  /*0f30*/  STS [R22], R21 ;  /* 0x0000001516007388 */ /* 0x0001e40000000800 */
[----:B------:R-:W-:-:S13]  /*0f40*/  ISETP.NE.AND P0, PT, R38, UR4, PT ;  /* 0x0000000426007c0c */ /* 0x000fda000bf05270 */
[----:B0-----:R-:W-:Y:S05]  /*0f50*/  @P0 BRA `(.L_x_89) ;  /* 0xfffffff000ec0947 */ /* 0x001fea000383ffff */
.L_x_87:
[----:B------:R-:W0:Y:S01]  /*0f60*/  LDC.64 R22, c[0x3][RZ] ;  /* 0x00c00000ff167b82 */ /* 0x000e220000000a00 */
[----:B------:R-:W-:Y:S01]  /*0f70*/  IMAD.SHL.U32 R21, R20, 0x8000, RZ ;  /* 0x0000800014157824 */ /* 0x000fe200078e00ff */
[----:B------:R-:W1:Y:S01]  /*0f80*/  LDCU UR6, c[0x3][0xc] ;  /* 0x00c00180ff0677ac */ /* 0x000e620008000800 */
[----:B------:R-:W-:-:S03]  /*0f90*/  IMAD.U32 R24, RZ, RZ, UR4 ;  /* 0x00000004ff187e24 */ /* 0x000fc6000f8e00ff */
[----:B------:R-:W-:Y:S01]  /*0fa0*/  LOP3.LUT R21, R21, R18, RZ, 0xfc, !PT ;  /* 0x0000001215157212 */ /* 0x000fe200078efcff */
[----:B------:R-:W2:Y:S04]  /*0fb0*/  LDCU UR7, c[0x3][0x10] ;  /* 0x00c00200ff0777ac */ /* 0x000ea80008000800 */
[----:B------:R-:W-:-:S04]  /*0fc0*/  IMAD R21, R24, 0x80, R21 ;  /* 0x0000008018157824 */ /* 0x000fc800078e0215 */
[----:B0-----:R-:W-:-:S05]  /*0fd0*/  IMAD.WIDE.U32 R22, R21, 0x4, R22 ;  /* 0x0000000415167825 */ /* 0x001fca00078e0016 */
[----:B------:R0:W5:Y:S01]  /*0fe0*/  LDG.E R18, desc[UR8][R22.64] ;  /* 0x0000000816127981 */ /* 0x000162000c1e1900 */
[----:B-1----:R-:W-:Y:S02]  /*0ff0*/  UIADD3 UR6, UPT, UPT, UR6, 0x10, URZ ;  /* 0x0000001006067890 */ /* 0x002fe4000fffe0ff */
[----:B--2---:R-:W-:Y:S01]  /*1000*/  USHF.L.U32 UR7, UR7, 0x4, URZ ;  /* 0x0000000407077899 */ /* 0x004fe200080006ff */
[----:B------:R-:W-:-:S03]  /*1010*/  UMOV UR5, URZ ;  /* 0x000000ff00057c82 */ /* 0x000fc60008000000 */
[----:B------:R-:W-:-:S09]  /*1020*/  UISETP.NE.AND UP0, UPT, UR6, UR7, UPT ;  /* 0x000000070600728c */ /* 0x000fd2000bf05270 */
[----:B0-----:R-:W-:Y:S05]  /*1030*/  BRA.U !UP0, `(.L_x_90) ;  /* 0x0000001108a87547 */ /* 0x001fea000b800000 */
[----:B------:R-:W-:-:S04]  /*1040*/  UIADD3 UR6, UPT, UPT, UR6, -UR7, URZ ;  /* 0x8000000706067290 */ /* 0x000fc8000fffe0ff */
[----:B------:R-:W-:Y:S02]  /*1050*/  UISETP.LT.U32.AND UP0, UPT, UR6, 0x1, UPT ;  /* 0x000000010600788c */ /* 0x000fe4000bf01070 */
[----:B------:R-:W-:Y:S02]  /*1060*/  UISETP.GE.U32.AND UP1, UPT, UR6, 0x2, UPT ;  /* 0x000000020600788c */ /* 0x000fe4000bf26070 */
[----:B------:R-:W-:-:S04]  /*1070*/  USEL UR7, UR6, 0x1, !UP0 ;  /* 0x0000000106077887 */ /* 0x000fc8000c000000 */
[----:B------:R-:W-:-:S04]  /*1080*/  ULOP3.LUT UR5, UR7, 0x1, URZ, 0xc0, !UPT ;  /* 0x0000000107057892 */ /* 0x000fc8000f8ec0ff */
[----:B------:R-:W-:-:S03]  /*1090*/  UISETP.NE.U32.AND UP0, UPT, UR5, 0x1, UPT ;  /* 0x000000010500788c */ /* 0x000fc6000bf05070 */
[----:B------:R-:W-:Y:S01]  /*10a0*/  UMOV UR5, URZ ;  /* 0x000000ff00057c82 */ /* 0x000fe20008000000 */
[----:B------:R-:W-:Y:S07]  /*10b0*/  BRA.U !UP1, `(.L_x_91) ;  /* 0x0000000909dc7547 */ /* 0x000fee000b800000 */
[----:B------:R-:W-:Y:S01]  /*10c0*/  ULOP3.LUT UR5, UR7, 0xfffffffe, URZ, 0xc0, !UPT ;  /* 0xfffffffe07057892 */ /* 0x000fe2000f8ec0ff */
[----:B------:R-:W-:-:S11]  /*10d0*/  UMOV UR6, URZ ;  /* 0x000000ff00067c82 */ /* 0x000fd60008000000 */
.L_x_92:
[----:B------:R-:W-:Y:S01]  /*10e0*/  USHF.L.U32 UR7, UR6, 0x1, URZ ;  /* 0x0000000106077899 */ /* 0x000fe200080006ff */
[----:B------:R-:W-:Y:S01]  /*10f0*/  IMAD.SHL.U32 R23, R19, 0x2, RZ ;  /* 0x0000000213177824 */ /* 0x000fe200078e00ff */
[C---:B------:R-:W-:Y:S01]  /*1100*/  SHF.L.U64.HI R24, R17.reuse, 0x1, R14 ;  /* 0x0000000111187819 */ /* 0x040fe2000001020e */
[----:B------:R-:W-:Y:S02]  /*1110*/  IMAD.SHL.U32 R26, R17, 0x2, RZ ;  /* 0x00000002111a7824 */ /* 0x000fe400078e00ff */
[----:B------:R-:W-:Y:S01]  /*1120*/  IMAD.SHL.U32 R28, R11, 0x2, RZ ;  /* 0x000000020b1c7824 */ /* 0x000fe200078e00ff */
[----:B-----5:R-:W-:Y:S01]  /*1130*/  SHF.R.U32.HI R21, RZ, UR7, R18 ;  /* 0x00000007ff157c19 */ /* 0x020fe20008011612 */
[----:B------:R-:W-:Y:S01]  /*1140*/  UIADD3 UR7, UPT, UPT, UR7, 0x2, URZ ;  /* 0x0000000207077890 */ /* 0x000fe2000fffe0ff */
[----:B------:R-:W-:Y:S02]  /*1150*/  IMAD.SHL.U32 R32, R9, 0x2, RZ ;  /* 0x0000000209207824 */ /* 0x000fe400078e00ff */
[----:B------:R-:W-:Y:S01]  /*1160*/  IMAD.SHL.U32 R34, R7, 0x2, RZ ;  /* 0x0000000207227824 */ /* 0x000fe200078e00ff */
[----:B------:R-:W-:Y:S01]  /*1170*/  UIADD3 UR6, UPT, UPT, UR7, -UR6, URZ ;  /* 0x8000000607067290 */ /* 0x000fe2000fffe0ff */
[----:B------:R-:W-:-:S03]  /*1180*/  IMAD.SHL.U32 R21, R21, 0x8, RZ ;  /* 0x0000000815157824 */ /* 0x000fc600078e00ff */
[----:B------:R-:W-:Y:S02]  /*1190*/  UISETP.NE.AND UP1, UPT, UR6, UR5, UPT ;  /* 0x000000050600728c */ /* 0x000fe4000bf25270 */
[----:B------:R-:W-:Y:S02]  /*11a0*/  LOP3.LUT R40, R21, 0x18, RZ, 0xc0, !PT ;  /* 0x0000001815287812 */ /* 0x000fe400078ec0ff */
        /* <DEDUP_REMOVED lines=35> */
[----:B------:R-:W-:Y:S02]  /*13e0*/  SHF.R.U32.HI R12, RZ, UR7, R18 ;  /* 0x00000007ff0c7c19 */ /* 0x000fe40008011612 */
[C---:B------:R-:W-:Y:S01]  /*13f0*/  SHF.L.U64.HI R29, R15.reuse, 0x1, R14 ;  /* 0x000000010f1d7819 */ /* 0x040fe2000001020e */
[----:B------:R-:W-:Y:S01]  /*1400*/  IMAD.SHL.U32 R15, R15, 0x2, RZ ;  /* 0x000000020f0f7824 */ /* 0x000fe200078e00ff */
[----:B------:R-:W-:Y:S01]  /*1410*/  SHF.L.U64.HI R14, R11, 0x1, R8 ;  /* 0x000000010b0e7819 */ /* 0x000fe20000010208 */
[----:B------:R-:W-:-:S03]  /*1420*/  IMAD.SHL.U32 R12, R12, 0x8, RZ ;  /* 0x000000080c0c7824 */ /* 0x000fc600078e00ff */
[----:B------:R-:W-:Y:S02]  /*1430*/  LOP3.LUT R28, R15, R28, R40, 0xe0, !PT ;  /* 0x0000001c0f1c7212 */ /* 0x000fe400078ee028 */
[----:B------:R-:W-:Y:S02]  /*1440*/  LOP3.LUT R29, R29, R14, R41, 0xe0, !PT ;  /* 0x0000000e1d1d7212 */ /* 0x000fe400078ee029 */
[----:B------:R-:W-:Y:S02]  /*1450*/  LOP3.LUT R12, R12, 0x18, RZ, 0xc0, !PT ;  /* 0x000000180c0c7812 */ /* 0x000fe400078ec0ff */
[----:B------:R-:W-:Y:S02]  /*1460*/  LOP3.LUT R28, R28, R13, RZ, 0xc0, !PT ;  /* 0x0000000d1c1c7212 */ /* 0x000fe400078ec0ff */
[----:B------:R-:W-:Y:S01]  /*1470*/  LOP3.LUT R29, R29, R10, RZ, 0xc0, !PT ;  /* 0x0000000a1d1d7212 */ /* 0x000fe200078ec0ff */
[----:B------:R0:W1:Y:S01]  /*1480*/  LDC.64 R36, c[0x3][R12+0x28] ;  /* 0x00c00a000c247b82 */ /* 0x0000620000000a00 */
[----:B------:R-:W-:-:S02]  /*1490*/  LOP3.LUT R13, R11, R28, RZ, 0xc0, !PT ;  /* 0x0000001c0b0d7212 */ /* 0x000fc400078ec0ff */
[----:B------:R-:W-:Y:S02]  /*14a0*/  LOP3.LUT R10, R8, R29, RZ, 0xc0, !PT ;  /* 0x0000001d080a7212 */ /* 0x000fe400078ec0ff */
[----:B------:R-:W-:Y:S02]  /*14b0*/  SHF.L.U64.HI R14, R22, 0x1, R23 ;  /* 0x00000001160e7819 */ /* 0x000fe40000010217 */
[C---:B------:R-:W-:Y:S01]  /*14c0*/  SHF.L.U64.HI R31, R13.reuse, 0x1, R10 ;  /* 0x000000010d1f7819 */ /* 0x040fe2000001020a */
[----:B------:R-:W-:Y:S01]  /*14d0*/  IMAD.SHL.U32 R13, R13, 0x2, RZ ;  /* 0x000000020d0d7824 */ /* 0x000fe200078e00ff */
[----:B------:R-:W-:Y:S02]  /*14e0*/  SHF.L.U64.HI R10, R9, 0x1, R6 ;  /* 0x00000001090a7819 */ /* 0x000fe40000010206 */
[----:B0-----:R-:W-:Y:S02]  /*14f0*/  SHF.L.U64.HI R12, R24, 0x1, R25 ;  /* 0x00000001180c7819 */ /* 0x001fe40000010219 */
[----:B------:R-:W-:-:S02]  /*1500*/  LOP3.LUT R32, R13, R32, R40, 0xe0, !PT ;  /* 0x000000200d207212 */ /* 0x000fc400078ee028 */
[----:B------:R-:W-:Y:S02]  /*1510*/  LOP3.LUT R31, R31, R10, R41, 0xe0, !PT ;  /* 0x0000000a1f1f7212 */ /* 0x000fe400078ee029 */
[----:B------:R-:W-:Y:S02]  /*1520*/  LOP3.LUT R32, R32, R11, RZ, 0xc0, !PT ;  /* 0x0000000b20207212 */ /* 0x000fe400078ec0ff */
[----:B------:R-:W-:Y:S02]  /*1530*/  LOP3.LUT R31, R31, R8, RZ, 0xc0, !PT ;  /* 0x000000081f1f7212 */ /* 0x000fe400078ec0ff */
[----:B------:R-:W-:Y:S02]  /*1540*/  LOP3.LUT R11, R9, R32, RZ, 0xc0, !PT ;  /* 0x00000020090b7212 */ /* 0x000fe400078ec0ff */
[----:B------:R-:W-:Y:S02]  /*1550*/  LOP3.LUT R8, R6, R31, RZ, 0xc0, !PT ;  /* 0x0000001f06087212 */ /* 0x000fe400078ec0ff */
[----:B------:R-:W-:-:S02]  /*1560*/  SHF.L.U64.HI R10, R26, 0x1, R27 ;  /* 0x000000011a0a7819 */ /* 0x000fc4000001021b */
[C---:B------:R-:W-:Y:S01]  /*1570*/  SHF.L.U64.HI R33, R11.reuse, 0x1, R8 ;  /* 0x000000010b217819 */ /* 0x040fe20000010208 */
[----:B------:R-:W-:Y:S01]  /*1580*/  IMAD.SHL.U32 R11, R11, 0x2, RZ ;  /* 0x000000020b0b7824 */ /* 0x000fe200078e00ff */
[----:B------:R-:W-:-:S04]  /*1590*/  SHF.L.U64.HI R8, R7, 0x1, R4 ;  /* 0x0000000107087819 */ /* 0x000fc80000010204 */
[----:B------:R-:W-:Y:S02]  /*15a0*/  LOP3.LUT R34, R11, R34, R40, 0xe0, !PT ;  /* 0x000000220b227212 */ /* 0x000fe400078ee028 */
[----:B------:R-:W-:Y:S01]  /*15b0*/  LOP3.LUT R33, R33, R8, R41, 0xe0, !PT ;  /* 0x0000000821217212 */ /* 0x000fe200078ee029 */
[----:B------:R-:W-:Y:S01]  /*15c0*/  IMAD.SHL.U32 R8, R5, 0x2, RZ ;  /* 0x0000000205087824 */ /* 0x000fe200078e00ff */
[----:B------:R-:W-:Y:S02]  /*15d0*/  LOP3.LUT R34, R34, R9, RZ, 0xc0, !PT ;  /* 0x0000000922227212 */ /* 0x000fe400078ec0ff */
[----:B------:R-:W-:Y:S02]  /*15e0*/  LOP3.LUT R33, R33, R6, RZ, 0xc0, !PT ;  /* 0x0000000621217212 */ /* 0x000fe400078ec0ff */
[----:B------:R-:W-:Y:S02]  /*15f0*/  LOP3.LUT R35, R7, R34, RZ, 0xc0, !PT ;  /* 0x0000002207237212 */ /* 0x000fe400078ec0ff */
[----:B------:R-:W-:-:S02]  /*1600*/  LOP3.LUT R6, R4, R33, RZ, 0xc0, !PT ;  /* 0x0000002104067212 */ /* 0x000fc400078ec0ff */
[----:B------:R-:W-:Y:S01]  /*1610*/  SHF.L.U64.HI R9, R30, 0x1, R21 ;  /* 0x000000011e097819 */ /* 0x000fe20000010215 */
[C---:B------:R-:W-:Y:S01]  /*1620*/  IMAD.SHL.U32 R11, R35.reuse, 0x2, RZ ;  /* 0x00000002230b7824 */ /* 0x040fe200078e00ff */
[----:B------:R-:W-:Y:S02]  /*1630*/  SHF.L.U64.HI R35, R35, 0x1, R6 ;  /* 0x0000000123237819 */ /* 0x000fe40000010206 */
[----:B-1----:R-:W-:Y:S02]  /*1640*/  LOP3.LUT R19, R19, R36, RZ, 0xfc, !PT ;  /* 0x0000002413137212 */ /* 0x002fe400078efcff */
[----:B------:R-:W-:Y:S02]  /*1650*/  LOP3.LUT R6, R11, R8, R40, 0xe0, !PT ;  /* 0x000000080b067212 */ /* 0x000fe400078ee028 */
[----:B------:R-:W-:Y:S02]  /*1660*/  SHF.L.U64.HI R8, R5, 0x1, R2 ;  /* 0x0000000105087819 */ /* 0x000fe40000010202 */
[----:B------:R-:W-:-:S02]  /*1670*/  LOP3.LUT R16, R9, R37, RZ, 0xfc, !PT ;  /* 0x0000002509107212 */ /* 0x000fc400078efcff */
[----:B------:R-:W-:Y:S02]  /*1680*/  LOP3.LUT R35, R35, R8, R41, 0xe0, !PT ;  /* 0x0000000823237212 */ /* 0x000fe400078ee029 */
[----:B------:R-:W-:Y:S02]  /*1690*/  LOP3.LUT R17, R30, R19, RZ, 0xc0, !PT ;  /* 0x000000131e117212 */ /* 0x000fe400078ec0ff */
[----:B------:R-:W-:Y:S02]  /*16a0*/  LOP3.LUT R8, R21, R16, RZ, 0xc0, !PT ;  /* 0x0000001015087212 */ /* 0x000fe400078ec0ff */
[----:B------:R-:W-:Y:S02]  /*16b0*/  LOP3.LUT R35, R35, R4, RZ, 0xc0, !PT ;  /* 0x0000000423237212 */ /* 0x000fe400078ec0ff */
[C---:B------:R-:W-:Y:S01]  /*16c0*/  SHF.L.U64.HI R9, R17.reuse, 0x1, R8 ;  /* 0x0000000111097819 */ /* 0x040fe20000010208 */
[----:B------:R-:W-:Y:S02]  /*16d0*/  IMAD.SHL.U32 R17, R17, 0x2, RZ ;  /* 0x0000000211117824 */ /* 0x000fe400078e00ff */
[----:B------:R-:W-:Y:S01]  /*16e0*/  IMAD.SHL.U32 R8, R22, 0x2, RZ ;  /* 0x0000000216087824 */ /* 0x000fe200078e00ff */
[----:B------:R-:W-:-:S04]  /*16f0*/  LOP3.LUT R14, R9, R14, R37, 0xe0, !PT ;  /* 0x0000000e090e7212 */ /* 0x000fc800078ee025 */
[----:B------:R-:W-:Y:S02]  /*1700*/  LOP3.LUT R17, R17, R8, R36, 0xe0, !PT ;  /* 0x0000000811117212 */ /* 0x000fe400078ee024 */
[----:B------:R-:W-:Y:S02]  /*1710*/  LOP3.LUT R14, R14, R21, RZ, 0xc0, !PT ;  /* 0x000000150e0e7212 */ /* 0x000fe400078ec0ff */
[----:B------:R-:W-:Y:S02]  /*1720*/  LOP3.LUT R17, R17, R30, RZ, 0xc0, !PT ;  /* 0x0000001e11117212 */ /* 0x000fe400078ec0ff */
[----:B------:R-:W-:Y:S02]  /*1730*/  LOP3.LUT R8, R23, R14, RZ, 0xc0, !PT ;  /* 0x0000000e17087212 */ /* 0x000fe400078ec0ff */
[----:B------:R-:W-:-:S04]  /*1740*/  LOP3.LUT R15, R22, R17, RZ, 0xc0, !PT ;  /* 0x00000011160f7212 */ /* 0x000fc800078ec0ff */
[C---:B------:R-:W-:Y:S01]  /*1750*/  SHF.L.U64.HI R9, R15.reuse, 0x1, R8 ;  /* 0x000000010f097819 */ /* 0x040fe20000010208 */
[----:B------:R-:W-:Y:S02]  /*1760*/  IMAD.SHL.U32 R15, R15, 0x2, RZ ;  /* 0x000000020f0f7824 */ /* 0x000fe400078e00ff */
[----:B------:R-:W-:Y:S01]  /*1770*/  IMAD.SHL.U32 R8, R24, 0x2, RZ ;  /* 0x0000000218087824 */ /* 0x000fe200078e00ff */
[----:B------:R-:W-:-:S04]  /*1780*/  LOP3.LUT R12, R9, R12, R37, 0xe0, !PT ;  /* 0x0000000c090c7212 */ /* 0x000fc800078ee025 */
[----:B------:R-:W-:Y:S01]  /*1790*/  LOP3.LUT R15, R15, R8, R36, 0xe0, !PT ;  /* 0x000000080f0f7212 */ /* 0x000fe200078ee024 */
[----:B------:R-:W-:Y:S01]  /*17a0*/  IMAD.SHL.U32 R8, R26, 0x2, RZ ;  /* 0x000000021a087824 */ /* 0x000fe200078e00ff */
[----:B------:R-:W-:Y:S01]  /*17b0*/  LOP3.LUT R12, R12, R23, RZ, 0xc0, !PT ;  /* 0x000000170c0c7212 */ /* 0x000fe200078ec0ff */
[----:B------:R-:W-:Y:S01]  /*17c0*/  IMAD.SHL.U32 R23, R34, 0x2, RZ ;  /* 0x0000000222177824 */ /* 0x000fe200078e00ff */
[----:B------:R-:W-:Y:S01]  /*17d0*/  LOP3.LUT R15, R15, R22, RZ, 0xc0, !PT ;  /* 0x000000160f0f7212 */ /* 0x000fe200078ec0ff */
[----:B------:R-:W-:-:S03]  /*17e0*/  IMAD.SHL.U32 R22, R32, 0x2, RZ ;  /* 0x0000000220167824 */ /* 0x000fc600078e00ff */
[----:B------:R-:W-:-:S05]  /*17f0*/  LOP3.LUT R9, R24, R15, RZ, 0xc0, !PT ;  /* 0x0000000f18097212 */ /* 0x000fca00078ec0ff */
[----:B------:R-:W-:-:S05]  /*1800*/  IMAD.SHL.U32 R13, R9, 0x2, RZ ;  /* 0x00000002090d7824 */ /* 0x000fca00078e00ff */
[----:B------:R-:W-:Y:S02]  /*1810*/  LOP3.LUT R13, R13, R8, R36, 0xe0, !PT ;  /* 0x000000080d0d7212 */ /* 0x000fe400078ee024 */
[----:B------:R-:W-:Y:S02]  /*1820*/  LOP3.LUT R8, R25, R12, RZ, 0xc0, !PT ;  /* 0x0000000c19087212 */ /* 0x000fe400078ec0ff */
[----:B------:R-:W-:Y:S02]  /*1830*/  LOP3.LUT R13, R13, R24, RZ, 0xc0, !PT ;  /* 0x000000180d0d7212 */ /* 0x000fe400078ec0ff */
[----:B------:R-:W-:Y:S01]  /*1840*/  SHF.L.U64.HI R9, R9, 0x1, R8 ;  /* 0x0000000109097819 */ /* 0x000fe20000010208 */
[----:B------:R-:W-:Y:S01]  /*1850*/  IMAD.SHL.U32 R8, R28, 0x2, RZ ;  /* 0x000000021c087824 */ /* 0x000fe200078e00ff */
[----:B------:R-:W-:Y:S02]  /*1860*/  SHF.L.U64.HI R24, R32, 0x1, R31 ;  /* 0x0000000120187819 */ /* 0x000fe4000001021f */
[----:B------:R-:W-:-:S02]  /*1870*/  LOP3.LUT R10, R9, R10, R37, 0xe0, !PT ;  /* 0x0000000a090a7212 */ /* 0x000fc400078ee025 */
[----:B------:R-:W-:Y:S02]  /*1880*/  LOP3.LUT R9, R26, R13, RZ, 0xc0, !PT ;  /* 0x0000000d1a097212 */ /* 0x000fe400078ec0ff */
[----:B------:R-:W-:Y:S02]  /*1890*/  LOP3.LUT R10, R10, R25, RZ, 0xc0, !PT ;  /* 0x000000190a0a7212 */ /* 0x000fe400078ec0ff */
[----:B------:R-:W-:Y:S01]  /*18a0*/  SHF.L.U64.HI R25, R3, 0x1, R0 ;  /* 0x0000000103197819 */ /* 0x000fe20000010200 */
[----:B------:R-:W-:Y:S02]  /*18b0*/  IMAD.SHL.U32 R11, R9, 0x2, RZ ;  /* 0x00000002090b7824 */ /* 0x000fe400078e00ff */
[----:B------:R-:W-:-:S03]  /*18c0*/  IMAD.SHL.U32 R0, R3, 0x2, RZ ;  /* 0x0000000203007824 */ /* 0x000fc600078e00ff */
[----:B------:R-:W-:Y:S02]  /*18d0*/  LOP3.LUT R11, R11, R8, R36, 0xe0, !PT ;  /* 0x000000080b0b7212 */ /* 0x000fe400078ee024 */
[----:B------:R-:W-:Y:S02]  /*18e0*/  LOP3.LUT R8, R27, R10, RZ, 0xc0, !PT ;  /* 0x0000000a1b087212 */ /* 0x000fe400078ec0ff */
[----:B------:R-:W-:Y:S02]  /*18f0*/  LOP3.LUT R11, R11, R26, RZ, 0xc0, !PT ;  /* 0x0000001a0b0b7212 */ /* 0x000fe400078ec0ff */
[----:B------:R-:W-:Y:S02]  /*1900*/  SHF.L.U64.HI R9, R9, 0x1, R8 ;  /* 0x0000000109097819 */ /* 0x000fe40000010208 */
[C---:B------:R-:W-:Y:S02]  /*1910*/  SHF.L.U64.HI R8, R28.reuse, 0x1, R29 ;  /* 0x000000011c087819 */ /* 0x040fe4000001021d */
[----:B------:R-:W-:-:S02]  /*1920*/  LOP3.LUT R21, R28, R11, RZ, 0xc0, !PT ;  /* 0x0000000b1c157212 */ /* 0x000fc400078ec0ff */
[----:B------:R-:W-:-:S03]  /*1930*/  LOP3.LUT R8, R9, R8, R37, 0xe0, !PT ;  /* 0x0000000809087212 */ /* 0x000fc600078ee025 */
[----:B------:R-:W-:Y:S01]  /*1940*/  IMAD.SHL.U32 R9, R21, 0x2, RZ ;  /* 0x0000000215097824 */ /* 0x000fe200078e00ff */
[----:B------:R-:W-:-:S04]  /*1950*/  LOP3.LUT R8, R8, R27, RZ, 0xc0, !PT ;  /* 0x0000001b08087212 */ /* 0x000fc800078ec0ff */
[----:B------:R-:W-:Y:S02]  /*1960*/  LOP3.LUT R9, R9, R22, R36, 0xe0, !PT ;  /* 0x0000001609097212 */ /* 0x000fe400078ee024 */
[----:B------:R-:W-:Y:S02]  /*1970*/  LOP3.LUT R22, R29, R8, RZ, 0xc0, !PT ;  /* 0x000000081d167212 */ /* 0x000fe400078ec0ff */
[----:B------:R-:W-:Y:S02]  /*1980*/  LOP3.LUT R9, R9, R28, RZ, 0xc0, !PT ;  /* 0x0000001c09097212 */ /* 0x000fe400078ec0ff */
[----:B------:R-:W-:Y:S02]  /*1990*/  SHF.L.U64.HI R21, R21, 0x1, R22 ;  /* 0x0000000115157819 */ /* 0x000fe40000010216 */
[----:B------:R-:W-:Y:S02]  /*19a0*/  LOP3.LUT R22, R6, R7, RZ, 0xc0, !PT ;  /* 0x0000000706167212 */ /* 0x000fe400078ec0ff */
[----:B------:R-:W-:-:S02]  /*19b0*/  LOP3.LUT R24, R21, R24, R37, 0xe0, !PT ;  /* 0x0000001815187212 */ /* 0x000fc400078ee025 */
[----:B------:R-:W-:Y:S02]  /*19c0*/  LOP3.LUT R21, R32, R9, RZ, 0xc0, !PT ;  /* 0x0000000920157212 */ /* 0x000fe400078ec0ff */
[----:B------:R-:W-:Y:S02]  /*19d0*/  LOP3.LUT R6, R24, R29, RZ, 0xc0, !PT ;  /* 0x0000001d18067212 */ /* 0x000fe400078ec0ff */
[----:B------:R-:W-:Y:S01]  /*19e0*/  LOP3.LUT R24, R2, R35, RZ, 0xc0, !PT ;  /* 0x0000002302187212 */ /* 0x000fe200078ec0ff */
[----:B------:R-:W-:Y:S01]  /*19f0*/  IMAD.SHL.U32 R7, R21, 0x2, RZ ;  /* 0x0000000215077824 */ /* 0x000fe200078e00ff */
[----:B------:R-:W-:-:S04]  /*1a00*/  LOP3.LUT R4, R31, R6, RZ, 0xc0, !PT ;  /* 0x000000061f047212 */ /* 0x000fc800078ec0ff */
[----:B------:R-:W-:Y:S02]  /*1a10*/  SHF.L.U64.HI R21, R21, 0x1, R4 ;  /* 0x0000000115157819 */ /* 0x000fe40000010204 */
[----:B------:R-:W-:Y:S02]  /*1a20*/  LOP3.LUT R7, R7, R23, R36, 0xe0, !PT ;  /* 0x0000001707077212 */ /* 0x000fe400078ee024 */
[----:B------:R-:W-:Y:S02]  /*1a30*/  SHF.L.U64.HI R4, R34, 0x1, R33 ;  /* 0x0000000122047819 */ /* 0x000fe40000010221 */
[----:B------:R-:W-:Y:S02]  /*1a40*/  LOP3.LUT R23, R5, R22, RZ, 0xc0, !PT ;  /* 0x0000001605177212 */ /* 0x000fe400078ec0ff */
[----:B------:R-:W-:Y:S02]  /*1a50*/  LOP3.LUT R4, R21, R4, R37, 0xe0, !PT ;  /* 0x0000000415047212 */ /* 0x000fe400078ee025 */
[C---:B------:R-:W-:Y:S01]  /*1a60*/  SHF.L.U64.HI R21, R23.reuse, 0x1, R24 ;  /* 0x0000000117157819 */ /* 0x040fe20000010218 */
[----:B------:R-:W-:Y:S01]  /*1a70*/  IMAD.SHL.U32 R3, R23, 0x2, RZ ;  /* 0x0000000217037824 */ /* 0x000fe200078e00ff */
[----:B------:R-:W-:Y:S01]  /*1a80*/  LOP3.LUT R7, R7, R32, RZ, 0xc0, !PT ;  /* 0x0000002007077212 */ /* 0x000fe200078ec0ff */
[----:B------:R-:W-:Y:S01]  /*1a90*/  IMAD.SHL.U32 R23, R22, 0x2, RZ ;  /* 0x0000000216177824 */ /* 0x000fe200078e00ff */
[----:B------:R-:W-:-:S02]  /*1aa0*/  LOP3.LUT R4, R4, R31, RZ, 0xc0, !PT ;  /* 0x0000001f04047212 */ /* 0x000fc400078ec0ff */
[----:B------:R-:W-:Y:S02]  /*1ab0*/  LOP3.LUT R41, R21, R25, R41, 0xe0, !PT ;  /* 0x0000001915297212 */ /* 0x000fe400078ee029 */
[----:B------:R-:W-:Y:S02]  /*1ac0*/  LOP3.LUT R21, R34, R7, RZ, 0xc0, !PT ;  /* 0x0000000722157212 */ /* 0x000fe400078ec0ff */
[----:B------:R-:W-:Y:S02]  /*1ad0*/  LOP3.LUT R24, R33, R4, RZ, 0xc0, !PT ;  /* 0x0000000421187212 */ /* 0x000fe400078ec0ff */
[----:B------:R-:W-:Y:S01]  /*1ae0*/  LOP3.LUT R0, R3, R0, R40, 0xe0, !PT ;  /* 0x0000000003007212 */ /* 0x000fe200078ee028 */
[C---:B------:R-:W-:Y:S01]  /*1af0*/  IMAD.SHL.U32 R3, R21.reuse, 0x2, RZ ;  /* 0x0000000215037824 */ /* 0x040fe200078e00ff */
[----:B------:R-:W-:Y:S02]  /*1b00*/  SHF.L.U64.HI R21, R21, 0x1, R24 ;  /* 0x0000000115157819 */ /* 0x000fe40000010218 */
[----:B------:R-:W-:-:S02]  /*1b10*/  SHF.L.U64.HI R24, R22, 0x1, R35 ;  /* 0x0000000116187819 */ /* 0x000fc40000010223 */
[----:B------:R-:W-:Y:S02]  /*1b20*/  LOP3.LUT R3, R3, R23, R36, 0xe0, !PT ;  /* 0x0000001703037212 */ /* 0x000fe400078ee024 */
[----:B------:R-:W-:Y:S02]  /*1b30*/  LOP3.LUT R24, R21, R24, R37, 0xe0, !PT ;  /* 0x0000001815187212 */ /* 0x000fe400078ee025 */
[----:B------:R-:W-:Y:S02]  /*1b40*/  LOP3.LUT R23, R0, R5, RZ, 0xc0, !PT ;  /* 0x0000000500177212 */ /* 0x000fe400078ec0ff */
[----:B------:R-:W-:Y:S02]  /*1b50*/  LOP3.LUT R5, R3, R34, RZ, 0xc0, !PT ;  /* 0x0000002203057212 */ /* 0x000fe400078ec0ff */
[----:B------:R-:W-:Y:S02]  /*1b60*/  LOP3.LUT R0, R41, R2, RZ, 0xc0, !PT ;  /* 0x0000000229007212 */ /* 0x000fe400078ec0ff */
[----:B------:R-:W-:-:S02]  /*1b70*/  LOP3.LUT R2, R24, R33, RZ, 0xc0, !PT ;  /* 0x0000002118027212 */ /* 0x000fc400078ec0ff */
[----:B------:R-:W-:Y:S02]  /*1b80*/  LOP3.LUT R21, R22, R5, RZ, 0xc0, !PT ;  /* 0x0000000516157212 */ /* 0x000fe400078ec0ff */
[C---:B------:R-:W-:Y:S01]  /*1b90*/  SHF.L.U64.HI R24, R23.reuse, 0x1, R0 ;  /* 0x0000000117187819 */ /* 0x040fe20000010200 */
[----:B------:R-:W-:Y:S01]  /*1ba0*/  IMAD.SHL.U32 R23, R23, 0x2, RZ ;  /* 0x0000000217177824 */ /* 0x000fe200078e00ff */
[----:B------:R-:W-:Y:S01]  /*1bb0*/  LOP3.LUT R0, R35, R2, RZ, 0xc0, !PT ;  /* 0x0000000223007212 */ /* 0x000fe200078ec0ff */
[----:B------:R-:W-:-:S03]  /*1bc0*/  IMAD.SHL.U32 R3, R21, 0x2, RZ ;  /* 0x0000000215037824 */ /* 0x000fc600078e00ff */
[----:B------:R-:W-:Y:S02]  /*1bd0*/  SHF.L.U64.HI R21, R21, 0x1, R0 ;  /* 0x0000000115157819 */ /* 0x000fe40000010200 */
[----:B------:R-:W-:Y:S02]  /*1be0*/  LOP3.LUT R3, R3, R23, R36, 0xe0, !PT ;  /* 0x0000001703037212 */ /* 0x000fe400078ee024 */
[----:B------:R-:W-:Y:S02]  /*1bf0*/  LOP3.LUT R0, R21, R24, R37, 0xe0, !PT ;  /* 0x0000001815007212 */ /* 0x000fe400078ee025 */
[----:B------:R-:W-:Y:S02]  /*1c00*/  LOP3.LUT R3, R3, R22, RZ, 0xc0, !PT ;  /* 0x0000001603037212 */ /* 0x000fe400078ec0ff */
[----:B------:R-:W-:Y:S01]  /*1c10*/  LOP3.LUT R0, R0, R35, RZ, 0xc0, !PT ;  /* 0x0000002300007212 */ /* 0x000fe200078ec0ff */
[----:B------:R-:W-:Y:S06]  /*1c20*/  BRA.U UP1, `(.L_x_92) ;  /* 0xfffffff5012c7547 */ /* 0x000fec000b83ffff */
.L_x_91:
[----:B------:R-:W-:Y:S05]  /*1c30*/  BRA.U UP0, `(.L_x_90) ;  /* 0x0000000500a87547 */ /* 0x000fea000b800000 */
[----:B------:R-:W-:Y:S01]  /*1c40*/  USHF.L.U32 UR6, UR5, 0x1, URZ ;  /* 0x0000000105067899 */ /* 0x000fe200080006ff */
[----:B------:R-:W-:Y:S01]  /*1c50*/  SHF.L.U64.HI R23, R19, 0x1, R16 ;  /* 0x0000000113177819 */ /* 0x000fe20000010210 */
[C---:B------:R-:W-:Y:S01]  /*1c60*/  IMAD.SHL.U32 R26, R17.reuse, 0x2, RZ ;  /* 0x00000002111a7824 */ /* 0x040fe200078e00ff */
[----:B------:R-:W-:Y:S01]  /*1c70*/  SHF.L.U64.HI R27, R17, 0x1, R14 ;  /* 0x00000001111b7819 */ /* 0x000fe2000001020e */
[----:B------:R-:W-:Y:S01]  /*1c80*/  IMAD.SHL.U32 R28, R13, 0x2, RZ ;  /* 0x000000020d1c7824 */ /* 0x000fe200078e00ff */
[----:B------:R-:W-:Y:S01]  /*1c90*/  UIADD3 UR5, UPT, UPT, UR5, 0x1, URZ ;  /* 0x0000000105057890 */ /* 0x000fe2000fffe0ff */
[----:B-----5:R-:W-:Y:S01]  /*1ca0*/  SHF.R.U32.HI R21, RZ, UR6, R18 ;  /* 0x00000006ff157c19 */ /* 0x020fe20008011612 */
[----:B------:R-:W-:Y:S02]  /*1cb0*/  IMAD.SHL.U32 R30, R11, 0x2, RZ ;  /* 0x000000020b1e7824 */ /* 0x000fe400078e00ff */
[----:B------:R-:W-:Y:S02]  /*1cc0*/  IMAD.SHL.U32 R32, R9, 0x2, RZ ;  /* 0x0000000209207824 */ /* 0x000fe400078e00ff */
[----:B------:R-:W-:-:S02]  /*1cd0*/  IMAD.SHL.U32 R21, R21, 0x8, RZ ;  /* 0x0000000815157824 */ /* 0x000fc400078e00ff */
[----:B------:R-:W-:Y:S02]  /*1ce0*/  IMAD.SHL.U32 R34, R7, 0x2, RZ ;  /* 0x0000000207227824 */ /* 0x000fe400078e00ff */
[----:B------:R-:W-:Y:S01]  /*1cf0*/  IMAD.SHL.U32 R36, R5, 0x2, RZ ;  /* 0x0000000205247824 */ /* 0x000fe200078e00ff */
[----:B------:R-:W-:Y:S01]  /*1d00*/  LOP3.LUT R40, R21, 0x18, RZ, 0xc0, !PT ;  /* 0x0000001815287812 */ /* 0x000fe200078ec0ff */
[----:B------:R-:W-:-:S05]  /*1d10*/  IMAD.SHL.U32 R21, R19, 0x2, RZ ;  /* 0x0000000213157824 */ /* 0x000fca00078e00ff */
        /* <DEDUP_REMOVED lines=74> */
[----:B------:R-:W-:Y:S02]  /*21c0*/  LOP3.LUT R35, R35, R6, R41, 0xe0, !PT ;  /* 0x0000000623237212 */ /* 0x000fe400078ee029 */
[----:B------:R-:W-:Y:S02]  /*21d0*/  LOP3.LUT R36, R36, R7, RZ, 0xc0, !PT ;  /* 0x0000000724247212 */ /* 0x000fe400078ec0ff */
[----:B------:R-:W-:Y:S02]  /*21e0*/  LOP3.LUT R35, R35, R4, RZ, 0xc0, !PT ;  /* 0x0000000423237212 */ /* 0x000fe400078ec0ff */
[----:B------:R-:W-:Y:S02]  /*21f0*/  LOP3.LUT R7, R5, R36, RZ, 0xc0, !PT ;  /* 0x0000002405077212 */ /* 0x000fe400078ec0ff */
[----:B------:R-:W-:-:S02]  /*2200*/  LOP3.LUT R4, R2, R35, RZ, 0xc0, !PT ;  /* 0x0000002302047212 */ /* 0x000fc400078ec0ff */
[C---:B------:R-:W-:Y:S01]  /*2210*/  SHF.L.U64.HI R6, R3.reuse, 0x1, R0 ;  /* 0x0000000103067819 */ /* 0x040fe20000010200 */
[----:B------:R-:W-:Y:S02]  /*2220*/  IMAD.SHL.U32 R0, R3, 0x2, RZ ;  /* 0x0000000203007824 */ /* 0x000fe400078e00ff */
[C---:B------:R-:W-:Y:S01]  /*2230*/  IMAD.SHL.U32 R3, R7.reuse, 0x2, RZ ;  /* 0x0000000207037824 */ /* 0x040fe200078e00ff */
[----:B------:R-:W-:Y:S01]  /*2240*/  SHF.L.U64.HI R7, R7, 0x1, R4 ;  /* 0x0000000107077819 */ /* 0x000fe20000010204 */
[----:B------:R-:W-:-:S03]  /*2250*/  IMAD.MOV.U32 R4, RZ, RZ, R33 ;  /* 0x000000ffff047224 */ /* 0x000fc600078e0021 */
[----:B------:R-:W-:Y:S02]  /*2260*/  LOP3.LUT R0, R3, R0, R40, 0xe0, !PT ;  /* 0x0000000003007212 */ /* 0x000fe400078ee028 */
[----:B------:R-:W-:Y:S01]  /*2270*/  LOP3.LUT R41, R7, R6, R41, 0xe0, !PT ;  /* 0x0000000607297212 */ /* 0x000fe200078ee029 */
[----:B------:R-:W-:Y:S01]  /*2280*/  IMAD.MOV.U32 R6, RZ, RZ, R31 ;  /* 0x000000ffff067224 */ /* 0x000fe200078e001f */
[----:B------:R-:W-:Y:S01]  /*2290*/  LOP3.LUT R3, R0, R5, RZ, 0xc0, !PT ;  /* 0x0000000500037212 */ /* 0x000fe200078ec0ff */
[----:B------:R-:W-:Y:S01]  /*22a0*/  IMAD.MOV.U32 R7, RZ, RZ, R34 ;  /* 0x000000ffff077224 */ /* 0x000fe200078e0022 */
[----:B------:R-:W-:Y:S01]  /*22b0*/  LOP3.LUT R0, R41, R2, RZ, 0xc0, !PT ;  /* 0x0000000229007212 */ /* 0x000fe200078ec0ff */
[----:B------:R-:W-:Y:S02]  /*22c0*/  IMAD.MOV.U32 R5, RZ, RZ, R36 ;  /* 0x000000ffff057224 */ /* 0x000fe400078e0024 */
[----:B------:R-:W-:-:S07]  /*22d0*/  IMAD.MOV.U32 R2, RZ, RZ, R35 ;  /* 0x000000ffff027224 */ /* 0x000fce00078e0023 */
.L_x_90:
[----:B------:R-:W-:-:S09]  /*22e0*/  UISETP.GT.U32.AND UP0, UPT, UR5, 0xf, UPT ;  /* 0x0000000f0500788c */ /* 0x000fd2000bf04070 */
[----:B------:R-:W-:Y:S05]  /*22f0*/  BRA.U UP0, `(.L_x_93) ;  /* 0x0000000900287547 */ /* 0x000fea000b800000 */
[----:B------:R-:W-:Y:S01]  /*2300*/  VIADD R33, R39, UR4 ;  /* 0x0000000427217c36 */ /* 0x000fe20008000000 */
[----:B------:R-:W0:Y:S01]  /*2310*/  LDCU UR7, c[0x3][0x58] ;  /* 0x00c00b00ff0777ac */ /* 0x000e220008000800 */
[----:B------:R-:W1:Y:S01]  /*2320*/  LDCU UR12, c[0x3][0x8] ;  /* 0x00c00100ff0c77ac */ /* 0x000e620008000800 */
[----:B------:R-:W2:Y:S04]  /*2330*/  LDCU.64 UR10, c[0x3][0x50] ;  /* 0x00c00a00ff0a77ac */ /* 0x000ea80008000a00 */
.L_x_96:
[----:B------:R-:W-:Y:S01]  /*2340*/  USHF.L.U32 UR6, UR5, 0x1, URZ ;  /* 0x0000000105067899 */ /* 0x000fe200080006ff */
[----:B------:R-:W-:Y:S01]  /*2350*/  SHF.L.U64.HI R35, R19, 0x1, R16 ;  /* 0x0000000113237819 */ /* 0x000fe20000010210 */
[C---:B------:R-:W-:Y:S01]  /*2360*/  IMAD.SHL.U32 R25, R17.reuse, 0x2, RZ ;  /* 0x0000000211197824 */ /* 0x040fe200078e00ff */
[----:B------:R-:W-:Y:S01]  /*2370*/  SHF.L.U64.HI R24, R17, 0x1, R14 ;  /* 0x0000000111187819 */ /* 0x000fe2000001020e */
[----:B------:R-:W-:Y:S01]  /*2380*/  IMAD.SHL.U32 R26, R13, 0x2, RZ ;  /* 0x000000020d1a7824 */ /* 0x000fe200078e00ff */
[----:B------:R-:W-:Y:S01]  /*2390*/  BSSY.RECONVERGENT B0, `(.L_x_94) ;  /* 0x000007d000007945 */ /* 0x000fe20003800200 */
[----:B--2--5:R-:W-:Y:S01]  /*23a0*/  SHF.R.U32.HI R21, RZ, UR6, R18 ;  /* 0x00000006ff157c19 */ /* 0x024fe20008011612 */
[----:B------:R-:W-:Y:S02]  /*23b0*/  IMAD.SHL.U32 R28, R11, 0x2, RZ ;  /* 0x000000020b1c7824 */ /* 0x000fe400078e00ff */
[----:B------:R-:W-:Y:S02]  /*23c0*/  IMAD.SHL.U32 R30, R9, 0x2, RZ ;  /* 0x00000002091e7824 */ /* 0x000fe400078e00ff */
[----:B------:R-:W-:-:S02]  /*23d0*/  IMAD.SHL.U32 R21, R21, 0x8, RZ ;  /* 0x0000000815157824 */ /* 0x000fc400078e00ff */
[----:B------:R-:W-:Y:S02]  /*23e0*/  IMAD.SHL.U32 R32, R7, 0x2, RZ ;  /* 0x0000000207207824 */ /* 0x000fe400078e00ff */
[----:B------:R-:W-:Y:S01]  /*23f0*/  IMAD.SHL.U32 R36, R5, 0x2, RZ ;  /* 0x0000000205247824 */ /* 0x000fe200078e00ff */
[----:B------:R-:W-:Y:S01]  /*2400*/  LOP3.LUT R40, R21, 0x18, RZ, 0xc0, !PT ;  /* 0x0000001815287812 */ /* 0x000fe200078ec0ff */
[----:B------:R-:W-:-:S05]  /*2410*/  IMAD.SHL.U32 R21, R19, 0x2, RZ ;  /* 0x0000000213157824 */ /* 0x000fca00078e00ff */
[----:B------:R-:W3:Y:S02]  /*2420*/  LDC.64 R40, c[0x3][R40+0x28] ;  /* 0x00c00a0028287b82 */ /* 0x000ee40000000a00 */
[----:B---3--:R-:W-:Y:S02]  /*2430*/  LOP3.LUT R34, R21, R40, RZ, 0xfc, !PT ;  /* 0x0000002815227212 */ /* 0x008fe400078efcff */
        /* <DEDUP_REMOVED lines=76> */
[C---:B------:R-:W-:Y:S01]  /*2900*/  SHF.L.U64.HI R6, R3.reuse, 0x1, R0 ;  /* 0x0000000103067819 */ /* 0x040fe20000010200 */
[----:B------:R-:W-:Y:S01]  /*2910*/  IMAD.SHL.U32 R0, R3, 0x2, RZ ;  /* 0x0000000203007824 */ /* 0x000fe200078e00ff */
[----:B------:R-:W-:Y:S01]  /*2920*/  LOP3.LUT R4, R2, R37, RZ, 0xc0, !PT ;  /* 0x0000002502047212 */ /* 0x000fe200078ec0ff */
[----:B------:R-:W-:-:S03]  /*2930*/  IMAD.SHL.U32 R3, R7, 0x2, RZ ;  /* 0x0000000207037824 */ /* 0x000fc600078e00ff */
[----:B------:R-:W-:Y:S01]  /*2940*/  SHF.L.U64.HI R7, R7, 0x1, R4 ;  /* 0x0000000107077819 */ /* 0x000fe20000010204 */
[----:B------:R-:W-:Y:S01]  /*2950*/  IMAD.MOV.U32 R4, RZ, RZ, R31 ;  /* 0x000000ffff047224 */ /* 0x000fe200078e001f */
[----:B------:R-:W-:Y:S02]  /*2960*/  LOP3.LUT R0, R3, R0, R40, 0xe0, !PT ;  /* 0x0000000003007212 */ /* 0x000fe400078ee028 */
[----:B------:R-:W-:Y:S01]  /*2970*/  LOP3.LUT R41, R7, R6, R41, 0xe0, !PT ;  /* 0x0000000607297212 */ /* 0x000fe200078ee029 */
[----:B------:R-:W-:Y:S01]  /*2980*/  IMAD.MOV.U32 R6, RZ, RZ, R29 ;  /* 0x000000ffff067224 */ /* 0x000fe200078e001d */
[----:B------:R-:W-:Y:S01]  /*2990*/  LOP3.LUT R3, R0, R5, RZ, 0xc0, !PT ;  /* 0x0000000500037212 */ /* 0x000fe200078ec0ff */
[----:B------:R-:W-:Y:S01]  /*29a0*/  IMAD.MOV.U32 R7, RZ, RZ, R32 ;  /* 0x000000ffff077224 */ /* 0x000fe200078e0020 */
[----:B------:R-:W-:Y:S01]  /*29b0*/  LOP3.LUT R0, R41, R2, RZ, 0xc0, !PT ;  /* 0x0000000229007212 */ /* 0x000fe200078ec0ff */
[----:B------:R-:W-:Y:S01]  /*29c0*/  IMAD.MOV.U32 R5, RZ, RZ, R36 ;  /* 0x000000ffff057224 */ /* 0x000fe200078e0024 */
[----:B--2---:R-:W-:Y:S01]  /*29d0*/  LOP3.LUT P0, RZ, R3, UR10, RZ, 0xc0, !PT ;  /* 0x0000000a03ff7c12 */ /* 0x004fe2000f80c0ff */
[----:B------:R-:W-:-:S03]  /*29e0*/  IMAD.MOV.U32 R2, RZ, RZ, R37 ;  /* 0x000000ffff027224 */ /* 0x000fc600078e0025 */
[----:B------:R-:W-:-:S13]  /*29f0*/  LOP3.LUT P0, RZ, R0, UR11, RZ, 0xc0, P0 ;  /* 0x0000000b00ff7c12 */ /* 0x000fda000800c0ff */
[----:B------:R-:W-:Y:S05]  /*2a00*/  @P0 BRA `(.L_x_95) ;  /* 0x0000000000540947 */ /* 0x000fea0003800000 */
[----:B------:R-:W2:Y:S02]  /*2a10*/  LDC.64 R24, c[0x4][RZ] ;  /* 0x01000000ff187b82 */ /* 0x000ea40000000a00 */
[----:B--2---:R-:W0:Y:S02]  /*2a20*/  LDG.E.STRONG.SYS R21, desc[UR8][R24.64] ;  /* 0x0000000818157981 */ /* 0x004e24000c1f5900 */
[----:B0-----:R-:W-:-:S13]  /*2a30*/  ISETP.GE.U32.AND P0, PT, R21, UR7, PT ;  /* 0x0000000715007c0c */ /* 0x001fda000bf06070 */
[----:B------:R-:W-:Y:S05]  /*2a40*/  @P0 BRA `(.L_x_95) ;  /* 0x0000000000440947 */ /* 0x000fea0003800000 */
[----:B------:R-:W-:-:S04]  /*2a50*/  LEA R21, R33, UR5, 0x4 ;  /* 0x0000000521157c11 */ /* 0x000fc8000f8e20ff */
[----:B-1----:R-:W-:-:S13]  /*2a60*/  ISETP.GT.U32.AND P0, PT, R21, UR12, PT ;  /* 0x0000000c15007c0c */ /* 0x002fda000bf04070 */
        /* <DEDUP_REMOVED lines=15> */
.L_x_95:
[----:B01----:R-:W-:Y:S05]  /*2b60*/  BSYNC.RECONVERGENT B0 ;  /* 0x0000000000007941 */ /* 0x003fea0003800200 */
.L_x_94:
[----:B------:R-:W-:-:S04]  /*2b70*/  UIADD3 UR5, UPT, UPT, UR5, 0x1, URZ ;  /* 0x0000000105057890 */ /* 0x000fc8000fffe0ff */
[----:B------:R-:W-:-:S09]  /*2b80*/  UISETP.NE.AND UP0, UPT, UR5, 0x10, UPT ;  /* 0x000000100500788c */ /* 0x000fd2000bf05270 */
[----:B------:R-:W-:Y:S05]  /*2b90*/  BRA.U UP0, `(.L_x_96) ;  /* 0xfffffff500e87547 */ /* 0x000fea000b83ffff */
.L_x_93:
[----:B------:R-:W0:Y:S01]  /*2ba0*/  S2UR UR6, SR_CgaCtaId ;  /* 0x00000000000679c3 */ /* 0x000e220000008800 */
[----:B--2---:R-:W1:Y:S01]  /*2bb0*/  S2R R21, SR_TID.X ;  /* 0x0000000000157919 */ /* 0x004e620000002100 */
[----:B------:R-:W-:Y:S01]  /*2bc0*/  UMOV UR5, 0x400 ;  /* 0x0000040000057882 */ /* 0x000fe20000000000 */
[----:B------:R-:W-:-:S04]  /*2bd0*/  UIADD3 UR10, UPT, UPT, UR4, 0x1, URZ ;  /* 0x00000001040a7890 */ /* 0x000fc8000fffe0ff */
[----:B------:R-:W-:Y:S02]  /*2be0*/  UISETP.GT.U32.AND UP0, UPT, UR10, 0xff, UPT ;  /* 0x000000ff0a00788c */ /* 0x000fe4000bf04070 */
[----:B0-----:R-:W-:-:S04]  /*2bf0*/  ULEA UR5, UR6, UR5, 0x18 ;  /* 0x0000000506057291 */ /* 0x001fc8000f8ec0ff */
[----:B------:R-:W-:-:S06]  /*2c00*/  ULEA UR5, UR4, UR5, 0x9 ;  /* 0x0000000504057291 */ /* 0x000fcc000f8e48ff */
[----:B-1----:R-:W-:-:S05]  /*2c10*/  LEA R23, R21, UR5, 0x2 ;  /* 0x0000000515177c11 */ /* 0x002fca000f8e10ff */
[----:B-----5:R0:W-:Y:S01]  /*2c20*/  STS [R23], R18 ;  /* 0x0000001217007388 */ /* 0x0201e20000000800 */
[----:B------:R-:W-:Y:S06]  /*2c30*/  BAR.SYNC.DEFER_BLOCKING 0x0 ;  /* 0x0000000000007b1d */ /* 0x000fec0000010000 */
[----:B------:R-:W-:Y:S05]  /*2c40*/  BRA.U UP0, `(.L_x_97) ;  /* 0x000000e500f07547 */ /* 0x000fea000b800000 */
[----:B0-----:R-:W0:Y:S01]  /*2c50*/  LDC.64 R22, c[0x3][RZ] ;  /* 0x00c00000ff167b82 */ /* 0x001e220000000a00 */
[----:B------:R-:W-:Y:S01]  /*2c60*/  IMAD.SHL.U32 R18, R20, 0x8000, RZ ;  /* 0x0000800014127824 */ /* 0x000fe200078e00ff */
[----:B------:R-:W1:Y:S01]  /*2c70*/  LDCU.64 UR6, c[0x3][0x50] ;  /* 0x00c00a00ff0677ac */ /* 0x000e620008000a00 */
[----:B------:R-:W-:-:S03]  /*2c80*/  IMAD.U32 R25, RZ, RZ, UR10 ;  /* 0x0000000aff197e24 */ /* 0x000fc6000f8e00ff */
[----:B------:R-:W-:-:S05]  /*2c90*/  LOP3.LUT R18, R18, R21, RZ, 0xfc, !PT ;  /* 0x0000001512127212 */ /* 0x000fca00078efcff */
[----:B------:R-:W-:-:S04]  /*2ca0*/  IMAD R25, R25, 0x80, R18 ;  /* 0x0000008019197824 */ /* 0x000fc800078e0212 */
[----:B0-----:R-:W-:-:S05]  /*2cb0*/  IMAD.WIDE.U32 R24, R25, 0x4, R22 ;  /* 0x0000000419187825 */ /* 0x001fca00078e0016 */
[----:B------:R-:W2:Y:S01]  /*2cc0*/  LDG.E R18, desc[UR8][R24.64] ;  /* 0x0000000818127981 */ /* 0x000ea2000c1e1900 */
[C---:B------:R-:W-:Y:S01]  /*2cd0*/  IMAD.SHL.U32 R29, R19.reuse, 0x2, RZ ;  /* 0x00000002131d7824 */ /* 0x040fe200078e00ff */
[----:B------:R-:W-:Y:S01]  /*2ce0*/  SHF.L.U64.HI R23, R19, 0x1, R16 ;  /* 0x0000000113177819 */ /* 0x000fe20000010210 */
[----:B------:R-:W-:Y:S01]  /*2cf0*/  IMAD.SHL.U32 R30, R17, 0x2, RZ ;  /* 0x00000002111e7824 */ /* 0x000fe200078e00ff */
[C---:B------:R-:W-:Y:S01]  /*2d00*/  SHF.L.U64.HI R0, R3.reuse, 0x1, R0 ;  /* 0x0000000103007819 */ /* 0x040fe20000010200 */
[----:B------:R-:W-:Y:S01]  /*2d10*/  IMAD.SHL.U32 R34, R3, 0x2, RZ ;  /* 0x0000000203227824 */ /* 0x000fe200078e00ff */
[----:B------:R-:W-:Y:S01]  /*2d20*/  BSSY.RECONVERGENT B0, `(.L_x_98) ;  /* 0x000006e000007945 */ /* 0x000fe20003800200 */
        /* <DEDUP_REMOVED lines=91> */
[----:B------:R-:W-:-:S04]  /*32e0*/  VIADD R25, R39, UR10 ;  /* 0x0000000a27197c36 */ /* 0x000fc80008000000 */
        /* <DEDUP_REMOVED lines=17> */
.L_x_99:
[----:B------:R-:W-:Y:S05]  /*3400*/  BSYNC.RECONVERGENT B0 ;  /* 0x0000000000007941 */ /* 0x000fea0003800200 */
.L_x_98:
[----:B------:R-:W-:Y:S01]  /*3410*/  IMAD.SHL.U32 R0, R18, 0x2, RZ ;  /* 0x0000000212007824 */ /* 0x000fe200078e00ff */
[C---:B0-----:R-:W-:Y:S01]  /*3420*/  SHF.L.U64.HI R3, R22.reuse, 0x1, R23 ;  /* 0x0000000116037819 */ /* 0x041fe20000010217 */
[----:B------:R-:W-:Y:S01]  /*3430*/  IMAD.SHL.U32 R33, R22, 0x2, RZ ;  /* 0x0000000216217824 */ /* 0x000fe200078e00ff */
[----:B------:R-:W-:Y:S01]  /*3440*/  SHF.L.U64.HI R26, R10, 0x1, R11 ;  /* 0x000000010a1a7819 */ /* 0x000fe2000001020b */
        /* <DEDUP_REMOVED lines=42> */
[----:B------:R-:W-:Y:S02]  /*36f0*/  IMAD.SHL.U32 R25, R25, 0x2, RZ ;  /* 0x0000000219197824 */ /* 0x000fe400078e00ff */
[----:B------:R-:W-:Y:S01]  /*3700*/  IMAD.SHL.U32 R16, R10, 0x2, RZ ;  /* 0x000000020a107824 */ /* 0x000fe200078e00ff */
[----:B------:R-:W-:Y:S02]  /*3710*/  LOP3.LUT R22, R17, R22, R37, 0xe0, !PT ;  /* 0x0000001611167212 */ /* 0x000fe400078ee025 */
[----:B------:R-:W-:Y:S02]  /*3720*/  LOP3.LUT R25, R25, R19, R36, 0xe0, !PT ;  /* 0x0000001319197212 */ /* 0x000fe400078ee024 */
[----:B------:R-:W-:-:S02]  /*3730*/  LOP3.LUT R22, R22, R15, RZ, 0xc0, !PT ;  /* 0x0000000f16167212 */ /* 0x000fc400078ec0ff */
[----:B------:R-:W-:Y:S02]  /*3740*/  LOP3.LUT R25, R25, R14, RZ, 0xc0, !PT ;  /* 0x0000000e19197212 */ /* 0x000fe400078ec0ff */
[----:B------:R-:W-:Y:S02]  /*3750*/  LOP3.LUT R14, R13, R22, RZ, 0xc0, !PT ;  /* 0x000000160d0e7212 */ /* 0x000fe400078ec0ff */
[----:B------:R-:W-:-:S04]  /*3760*/  LOP3.LUT R27, R12, R25, RZ, 0xc0, !PT ;  /* 0x000000190c1b7212 */ /* 0x000fc800078ec0ff */
[C---:B------:R-:W-:Y:S01]  /*3770*/  SHF.L.U64.HI R15, R27.reuse, 0x1, R14 ;  /* 0x000000011b0f7819 */ /* 0x040fe2000001020e */
[----:B------:R-:W-:Y:S02]  /*3780*/  IMAD.SHL.U32 R27, R27, 0x2, RZ ;  /* 0x000000021b1b7824 */ /* 0x000fe400078e00ff */
[----:B------:R-:W-:Y:S01]  /*3790*/  IMAD.SHL.U32 R14, R8, 0x2, RZ ;  /* 0x00000002080e7824 */ /* 0x000fe200078e00ff */
[----:B------:R-:W-:Y:S02]  /*37a0*/  LOP3.LUT R26, R15, R26, R37, 0xe0, !PT ;  /* 0x0000001a0f1a7212 */ /* 0x000fe400078ee025 */
[----:B------:R-:W-:Y:S02]  /*37b0*/  LOP3.LUT R27, R27, R16, R36, 0xe0, !PT ;  /* 0x000000101b1b7212 */ /* 0x000fe400078ee024 */
[----:B------:R-:W-:Y:S02]  /*37c0*/  LOP3.LUT R26, R26, R13, RZ, 0xc0, !PT ;  /* 0x0000000d1a1a7212 */ /* 0x000fe400078ec0ff */
[----:B------:R-:W-:-:S02]  /*37d0*/  LOP3.LUT R27, R27, R12, RZ, 0xc0, !PT ;  /* 0x0000000c1b1b7212 */ /* 0x000fc400078ec0ff */
[----:B------:R-:W-:Y:S02]  /*37e0*/  LOP3.LUT R12, R11, R26, RZ, 0xc0, !PT ;  /* 0x0000001a0b0c7212 */ /* 0x000fe400078ec0ff */
[----:B------:R-:W-:-:S05]  /*37f0*/  LOP3.LUT R13, R10, R27, RZ, 0xc0, !PT ;  /* 0x0000001b0a0d7212 */ /* 0x000fca00078ec0ff */
        /* <DEDUP_REMOVED lines=8> */
[----:B------:R-:W-:-:S03]  /*3880*/  LOP3.LUT R10, R9, R28, RZ, 0xc0, !PT ;  /* 0x0000001c090a7212 */ /* 0x000fc600078ec0ff */
[C---:B------:R-:W-:Y:S01]  /*3890*/  IMAD.SHL.U32 R31, R11.reuse, 0x2, RZ ;  /* 0x000000020b1f7824 */ /* 0x040fe200078e00ff */
[----:B------:R-:W-:Y:S01]  /*38a0*/  SHF.L.U64.HI R11, R11, 0x1, R10 ;  /* 0x000000010b0b7819 */ /* 0x000fe2000001020a */
[C---:B------:R-:W-:Y:S01]  /*38b0*/  IMAD.SHL.U32 R10, R34.reuse, 0x2, RZ ;  /* 0x00000002220a7824 */ /* 0x040fe200078e00ff */
        /* <DEDUP_REMOVED lines=41> */
.L_x_101:
[----:B------:R-:W-:Y:S05]  /*3b50*/  BSYNC.RECONVERGENT B0 ;  /* 0x0000000000007941 */ /* 0x000fea0003800200 */
.L_x_100:
[----:B0-----:R-:W-:Y:S01]  /*3b60*/  SHF.R.U32.HI R6, RZ, 0x1, R18 ;  /* 0x00000001ff067819 */ /* 0x001fe20000011612 */
[C---:B------:R-:W-:Y:S01]  /*3b70*/  IMAD.SHL.U32 R7, R33.reuse, 0x2, RZ ;  /* 0x0000000221077824 */ /* 0x040fe200078e00ff */
[----:B------:R-:W-:Y:S01]  /*3b80*/  SHF.L.U64.HI R19, R33, 0x1, R32 ;  /* 0x0000000121137819 */ /* 0x000fe20000010220 */
[----:B------:R-:W-:Y:S01]  /*3b90*/  IMAD.SHL.U32 R12, R3, 0x2, RZ ;  /* 0x00000002030c7824 */ /* 0x000fe200078e00ff */
[----:B------:R-:W-:Y:S01]  /*3ba0*/  LOP3.LUT R36, R6, 0x18, RZ, 0xc0, !PT ;  /* 0x0000001806247812 */ /* 0x000fe200078ec0ff */
[----:B------:R-:W-:Y:S01]  /*3bb0*/  IMAD.SHL.U32 R16, R5, 0x2, RZ ;  /* 0x0000000205107824 */ /* 0x000fe200078e00ff */
[----:B------:R-:W-:Y:S01]  /*3bc0*/  SHF.L.U64.HI R34, R9, 0x1, R34 ;  /* 0x0000000109227819 */ /* 0x000fe20000010222 */
        /* <DEDUP_REMOVED lines=90> */
[----:B------:R-:W-:-:S05]  /*4170*/  VIADD R7, R39, UR10 ;  /* 0x0000000a27077c36 */ /* 0x000fca0008000000 */
        /* <DEDUP_REMOVED lines=17> */
.L_x_103:
[----:B------:R-:W-:Y:S05]  /*4290*/  BSYNC.RECONVERGENT B0 ;  /* 0x0000000000007941 */ /* 0x000fea0003800200 */
.L_x_102:
[----:B0-----:R-:W-:Y:S01]  /*42a0*/  SHF.R.U32.HI R2, RZ, 0x3, R18 ;  /* 0x00000003ff027819 */ /* 0x001fe20000011612 */
[C---:B------:R-:W-:Y:S01]  /*42b0*/  IMAD.SHL.U32 R23, R8.reuse, 0x2, RZ ;  /* 0x0000000208177824 */ /* 0x040fe200078e00ff */
        /* <DEDUP_REMOVED lines=113> */
.L_x_105:
[----:B------:R-:W-:Y:S05]  /*49d0*/  BSYNC.RECONVERGENT B0 ;  /* 0x0000000000007941 */ /* 0x000fea0003800200 */
.L_x_104:
[----:B------:R-:W-:Y:S01]  /*49e0*/  SHF.R.U32.HI R0, RZ, 0x5, R18 ;  /* 0x00000005ff007819 */ /* 0x000fe20000011612 */
[C---:B0-----:R-:W-:Y:S01]  /*49f0*/  IMAD.SHL.U32 R25, R23.reuse, 0x2, RZ ;  /* 0x0000000217197824 */ /* 0x041fe200078e00ff */
        /* <DEDUP_REMOVED lines=113> */
.L_x_107:
[----:B------:R-:W-:Y:S05]  /*5110*/  BSYNC.RECONVERGENT B0 ;  /* 0x0000000000007941 */ /* 0x000fea0003800200 */
.L_x_106:
        /* <DEDUP_REMOVED lines=115> */
.L_x_109:
[----:B------:R-:W-:Y:S05]  /*5850*/  BSYNC.RECONVERGENT B0 ;  /* 0x0000000000007941 */ /* 0x000fea0003800200 */
.L_x_108:
        /* <DEDUP_REMOVED lines=115> */
.L_x_111:
[----:B------:R-:W-:Y:S05]  /*5f90*/  BSYNC.RECONVERGENT B0 ;  /* 0x0000000000007941 */ /* 0x000fea0003800200 */
.L_x_110:
        /* <DEDUP_REMOVED lines=115> */
.L_x_113:
[----:B------:R-:W-:Y:S05]  /*66d0*/  BSYNC.RECONVERGENT B0 ;  /* 0x0000000000007941 */ /* 0x000fea0003800200 */
.L_x_112:
        /* <DEDUP_REMOVED lines=115> */
.L_x_115:
[----:B------:R-:W-:Y:S05]  /*6e10*/  BSYNC.RECONVERGENT B0 ;  /* 0x0000000000007941 */ /* 0x000fea0003800200 */
.L_x_114:
        /* <DEDUP_REMOVED lines=115> */
.L_x_117:
[----:B------:R-:W-:Y:S05]  /*7550*/  BSYNC.RECONVERGENT B0 ;  /* 0x0000000000007941 */ /* 0x000fea0003800200 */
.L_x_116:
[----:B------:R-:W-:Y:S01]  /*7560*/  SHF.R.U32.HI R0, RZ, 0x11, R18 ;  /* 0x00000011ff007819 */ /* 0x000fe20000011612 */
[C---:B------:R-:W-:Y:S01]  /*7570*/  IMAD.SHL.U32 R25, R23.reuse, 0x2, RZ ;  /* 0x0000000217197824 */ /* 0x040fe200078e00ff */
[----:B------:R-:W-:Y:S01]  /*7580*/  SHF.L.U64.HI R29, R23, 0x1, R22 ;  /* 0x00000001171d7819 */ /* 0x000fe20000010216 */
[C---:B------:R-:W-:Y:S01]  /*7590*/  IMAD.SHL.U32 R28, R17.reuse, 0x2, RZ ;  /* 0x00000002111c7824 */ /* 0x040fe200078e00ff */
        /* <DEDUP_REMOVED lines=111> */
.L_x_119:
[----:B------:R-:W-:Y:S05]  /*7c90*/  BSYNC.RECONVERGENT B0 ;  /* 0x0000000000007941 */ /* 0x000fea0003800200 */
.L_x_118:
        /* <DEDUP_REMOVED lines=115> */
.L_x_121:
[----:B------:R-:W-:Y:S05]  /*83d0*/  BSYNC.RECONVERGENT B0 ;  /* 0x0000000000007941 */ /* 0x000fea0003800200 */
.L_x_120:
        /* <DEDUP_REMOVED lines=115> */
.L_x_123:
[----:B------:R-:W-:Y:S05]  /*8b10*/  BSYNC.RECONVERGENT B0 ;  /* 0x0000000000007941 */ /* 0x000fea0003800200 */
.L_x_122:
        /* <DEDUP_REMOVED lines=115> */
.L_x_125:
[----:B------:R-:W-:Y:S05]  /*9250*/  BSYNC.RECONVERGENT B0 ;  /* 0x0000000000007941 */ /* 0x000fea0003800200 */
.L_x_124:
        /* <DEDUP_REMOVED lines=115> */
.L_x_127:
[----:B------:R-:W-:Y:S05]  /*9990*/  BSYNC.RECONVERGENT B0 ;  /* 0x0000000000007941 */ /* 0x000fea0003800200 */
.L_x_126:
[----:B------:R-:W-:Y:S01]  /*99a0*/  SHF.R.U32.HI R18, RZ, 0x1e, R18 ;  /* 0x0000001eff127819 */ /* 0x000fe20000011612 */
[----:B------:R-:W-:Y:S01]  /*99b0*/  UMOV UR5, 0x28 ;  /* 0x0000002800057882 */ /* 0x000fe20000000000 */
[C---:B0-----:R-:W-:Y:S01]  /*99c0*/  IMAD.SHL.U32 R19, R22.reuse, 0x2, RZ ;  /* 0x0000000216137824 */ /* 0x041fe200078e00ff */
[----:B------:R-:W-:Y:S01]  /*99d0*/  SHF.L.U64.HI R15, R22, 0x1, R25 ;  /* 0x00000001160f7819 */ /* 0x000fe20000010219 */
[----:B------:R-:W-:Y:S01]  /*99e0*/  IMAD.SHL.U32 R26, R12, 0x2, RZ ;  /* 0x000000020c1a7824 */ /* 0x000fe200078e00ff */
[----:B------:R-:W-:Y:S01]  /*99f0*/  LEA R18, R18, UR5, 0x3 ;  /* 0x0000000512127c11 */ /* 0x000fe2000f8e18ff */
[----:B------:R-:W-:Y:S03]  /*9a00*/  BSSY.RECONVERGENT B0, `(.L_x_128) ;  /* 0x000006e000007945 */ /* 0x000fe60003800200 */
        /* <DEDUP_REMOVED lines=109> */
.L_x_129:
[----:B------:R-:W-:Y:S05]  /*a0e0*/  BSYNC.RECONVERGENT B0 ;  /* 0x0000000000007941 */ /* 0x000fea0003800200 */
.L_x_128:
[----:B------:R-:W-:-:S04]  /*a0f0*/  UIADD3 UR4, UPT, UPT, UR4, 0x2, URZ ;  /* 0x0000000204047890 */ /* 0x000fc8000fffe0ff */
[----:B------:R-:W-:-:S09]  /*a100*/  UISETP.NE.AND UP0, UPT, UR4, 0x100, UPT ;  /* 0x000001000400788c */ /* 0x000fd2000bf05270 */
[----:B------:R-:W-:Y:S05]  /*a110*/  BRA.U !UP0, `(.L_x_97) ;  /* 0x0000007108bc7547 */ /* 0x000fea000b800000 */
[----:B------:R-:W1:Y:S01]  /*a120*/  LDCU UR10, c[0x3][0x58] ;  /* 0x00c00b00ff0a77ac */ /* 0x000e620008000800 */
[----:B------:R-:W2:Y:S01]  /*a130*/  LDCU UR11, c[0x3][0x8] ;  /* 0x00c00100ff0b77ac */ /* 0x000ea20008000800 */
[----:B------:R-:W3:Y:S02]  /*a140*/  LDCU.64 UR6, c[0x3][0x50] ;  /* 0x00c00a00ff0677ac */ /* 0x000ee40008000a00 */
.L_x_162:
[----:B0-----:R-:W0:Y:S01]  /*a150*/  LDC.64 R22, c[0x3][RZ] ;  /* 0x00c00000ff167b82 */ /* 0x001e220000000a00 */
[----:B------:R-:W-:Y:S02]  /*a160*/  IMAD.SHL.U32 R18, R20, 0x8000, RZ ;  /* 0x0000800014127824 */ /* 0x000fe400078e00ff */
[----:B------:R-:W-:-:S03]  /*a170*/  IMAD.U32 R27, RZ, RZ, UR4 ;  /* 0x00000004ff1b7e24 */ /* 0x000fc6000f8e00ff */
[----:B------:R-:W-:-:S05]  /*a180*/  LOP3.LUT R18, R18, R21, RZ, 0xfc, !PT ;  /* 0x0000001512127212 */ /* 0x000fca00078efcff */
[----:B------:R-:W-:-:S04]  /*a190*/  IMAD R27, R27, 0x80, R18 ;  /* 0x000000801b1b7824 */ /* 0x000fc800078e0212 */
[----:B0-----:R-:W-:-:S05]  /*a1a0*/  IMAD.WIDE.U32 R26, R27, 0x4, R22 ;  /* 0x000000041b1a7825 */ /* 0x001fca00078e0016 */
[----:B------:R-:W4:Y:S01]  /*a1b0*/  LDG.E R18, desc[UR8][R26.64] ;  /* 0x000000081a127981 */ /* 0x000f22000c1e1900 */
[C---:B------:R-:W-:Y:S01]  /*a1c0*/  IMAD.SHL.U32 R29, R19.reuse, 0x2, RZ ;  /* 0x00000002131d7824 */ /* 0x040fe200078e00ff */
[----:B------:R-:W-:Y:S01]  /*a1d0*/  SHF.L.U64.HI R25, R19, 0x1, R16 ;  /* 0x0000000113197819 */ /* 0x000fe20000010210 */
[----:B------:R-:W-:Y:S01]  /*a1e0*/  IMAD.SHL.U32 R30, R17, 0x2, RZ ;  /* 0x00000002111e7824 */ /* 0x000fe200078e00ff */
[----:B------:R-:W-:Y:S01]  /*a1f0*/  BSSY.RECONVERGENT B0, `(.L_x_130) ;  /* 0x000006e000007945 */ /* 0x000fe20003800200 */
        /* <DEDUP_REMOVED lines=91> */
[----:B------:R-:W-:-:S04]  /*a7b0*/  VIADD R27, R39, UR4 ;  /* 0x00000004271b7c36 */ /* 0x000fc80008000000 */
        /* <DEDUP_REMOVED lines=17> */
.L_x_131:
[----:B-12---:R-:W-:Y:S05]  /*a8d0*/  BSYNC.RECONVERGENT B0 ;  /* 0x0000000000007941 */ /* 0x006fea0003800200 */
.L_x_130:
[----:B------:R-:W-:Y:S01]  /*a8e0*/  IMAD.SHL.U32 R0, R18, 0x2, RZ ;  /* 0x0000000212007824 */ /* 0x000fe200078e00ff */
[C---:B0-----:R-:W-:Y:S01]  /*a8f0*/  SHF.L.U64.HI R27, R24.reuse, 0x1, R25 ;  /* 0x00000001181b7819 */ /* 0x041fe20000010219 */
        /* <DEDUP_REMOVED lines=93> */
[----:B------:R-:W-:-:S04]  /*aed0*/  VIADD R2, R39, UR4 ;  /* 0x0000000427027c36 */ /* 0x000fc80008000000 */
        /* <DEDUP_REMOVED lines=18> */
.L_x_133:
[----:B------:R-:W-:Y:S05]  /*b000*/  BSYNC.RECONVERGENT B0 ;  /* 0x0000000000007941 */ /* 0x000fea0003800200 */
.L_x_132:
        /* <DEDUP_REMOVED lines=95> */
[----:B------:R-:W-:-:S05]  /*b600*/  VIADD R27, R39, UR4 ;  /* 0x00000004271b7c36 */ /* 0x000fca0008000000 */
        /* <DEDUP_REMOVED lines=17> */
.L_x_135:
[----:B------:R-:W-:Y:S05]  /*b720*/  BSYNC.RECONVERGENT B0 ;  /* 0x0000000000007941 */ /* 0x000fea0003800200 */
.L_x_134:
        /* <DEDUP_REMOVED lines=113> */
.L_x_137:
[----:B------:R-:W-:Y:S05]  /*be40*/  BSYNC.RECONVERGENT B0 ;  /* 0x0000000000007941 */ /* 0x000fea0003800200 */
.L_x_136:
        /* <DEDUP_REMOVED lines=113> */
.L_x_139:
[----:B------:R-:W-:Y:S05]  /*c560*/  BSYNC.RECONVERGENT B0 ;  /* 0x0000000000007941 */ /* 0x000fea0003800200 */
.L_x_138:
        /* <DEDUP_REMOVED lines=113> */
.L_x_141:
[----:B------:R-:W-:Y:S05]  /*cc80*/  BSYNC.RECONVERGENT B0 ;  /* 0x0000000000007941 */ /* 0x000fea0003800200 */
.L_x_140:
        /* <DEDUP_REMOVED lines=113> */
.L_x_143:
[----:B------:R-:W-:Y:S05]  /*d3a0*/  BSYNC.RECONVERGENT B0 ;  /* 0x0000000000007941 */ /* 0x000fea0003800200 */
.L_x_142:
[----:B------:R-:W-:Y:S01]  /*d3b0*/  SHF.R.U32.HI R0, RZ, 0xb, R18 ;  /* 0x0000000bff007819 */ /* 0x000fe20000011612 */
[C---:B0-----:R-:W-:Y:S01]  /*d3c0*/  IMAD.SHL.U32 R19, R14.reuse, 0x2, RZ ;  /* 0x000000020e137824 */ /* 0x041fe200078e00ff */
        /* <DEDUP_REMOVED lines=111> */
.L_x_145:
[----:B------:R-:W-:Y:S05]  /*dac0*/  BSYNC.RECONVERGENT B0 ;  /* 0x0000000000007941 */ /* 0x000fea0003800200 */
.L_x_144:
        /* <DEDUP_REMOVED lines=113> */
.L_x_147:
[----:B------:R-:W-:Y:S05]  /*e1e0*/  BSYNC.RECONVERGENT B0 ;  /* 0x0000000000007941 */ /* 0x000fea0003800200 */
.L_x_146:
        /* <DEDUP_REMOVED lines=113> */
.L_x_149:
[----:B------:R-:W-:Y:S05]  /*e900*/  BSYNC.RECONVERGENT B0 ;  /* 0x0000000000007941 */ /* 0x000fea0003800200 */
.L_x_148:
        /* <DEDUP_REMOVED lines=113> */
.L_x_151:
[----:B------:R-:W-:Y:S05]  /*f020*/  BSYNC.RECONVERGENT B0 ;  /* 0x0000000000007941 */ /* 0x000fea0003800200 */
.L_x_150:
        /* <DEDUP_REMOVED lines=113> */
.L_x_153:
[----:B------:R-:W-:Y:S05]  /*f740*/  BSYNC.RECONVERGENT B0 ;  /* 0x0000000000007941 */ /* 0x000fea0003800200 */
.L_x_152:
        /* <DEDUP_REMOVED lines=113> */
.L_x_155:
[----:B------:R-:W-:Y:S05]  /*fe60*/  BSYNC.RECONVERGENT B0 ;  /* 0x0000000000007941 */ /* 0x000fea0003800200 */
.L_x_154:
        /* <DEDUP_REMOVED lines=113> */
.L_x_157:
[----:B------:R-:W-:Y:S05]  /*10580*/  BSYNC.RECONVERGENT B0 ;  /* 0x0000000000007941 */ /* 0x000fea0003800200 */
.L_x_156:
        /* <DEDUP_REMOVED lines=8> */
[----:B------:R-:W-:Y:S01]  /*10610*/  SHF.L.U64.HI R19, R32, 0x1, R19 ;  /* 0x0000000120137819 */ /* 0x000fe20000010213 */
[----:B------:R-:W-:Y:S01]  /*10620*/  IMAD.SHL.U32 R30, R15, 0x2, RZ ;  /* 0x000000020f1e7824 */ /* 0x000fe200078e00ff */
[----:B------:R-:W0:Y:S01]  /*10630*/  LDC.64 R34, c[0x3][R34+0x28] ;  /* 0x00c00a0022227b82 */ /* 0x000e220000000a00 */
[----:B------:R-:W-:Y:S01]  /*10640*/  BSSY.RECONVERGENT B0, `(.L_x_158) ;  /* 0x0000066000007945 */ /* 0x000fe20003800200 */
        /* <DEDUP_REMOVED lines=101> */
.L_x_159:
[----:B------:R-:W-:Y:S05]  /*10ca0*/  BSYNC.RECONVERGENT B0 ;  /* 0x0000000000007941 */ /* 0x000fea0003800200 */
.L_x_158:
        /* <DEDUP_REMOVED lines=10> */
[----:B------:R-:W-:Y:S01]  /*10d50*/  SHF.L.U64.HI R8, R24, 0x1, R27 ;  /* 0x0000000118087819 */ /* 0x000fe2000001021b */
[C---:B0-----:R-:W-:Y:S01]  /*10d60*/  IMAD.SHL.U32 R18, R32.reuse, 0x2, RZ ;  /* 0x0000000220127824 */ /* 0x041fe200078e00ff */
[----:B------:R-:W-:Y:S02]  /*10d70*/  SHF.L.U64.HI R32, R32, 0x1, R35 ;  /* 0x0000000120207819 */ /* 0x000fe40000010223 */
[----:B-1----:R-:W-:Y:S02]  /*10d80*/  LOP3.LUT R19, R19, R36, RZ, 0xfc, !PT ;  /* 0x0000002413137212 */ /* 0x002fe400078efcff */
        /* <DEDUP_REMOVED lines=24> */
[----:B------:R-:W-:Y:S02]  /*10f10*/  IMAD.SHL.U32 R13, R13, 0x2, RZ ;  /* 0x000000020d0d7824 */ /* 0x000fe400078e00ff */
[----:B------:R-:W-:Y:S01]  /*10f20*/  IMAD.SHL.U32 R2, R24, 0x2, RZ ;  /* 0x0000000218027824 */ /* 0x000fe200078e00ff */
        /* <DEDUP_REMOVED lines=74> */
.L_x_161:
[----:B------:R-:W-:Y:S05]  /*113d0*/  BSYNC.RECONVERGENT B0 ;  /* 0x0000000000007941 */ /* 0x000fea0003800200 */
.L_x_160:
[----:B------:R-:W-:-:S04]  /*113e0*/  UIADD3 UR4, UPT, UPT, UR4, 0x1, URZ ;  /* 0x0000000104047890 */ /* 0x000fc8000fffe0ff */
[----:B------:R-:W-:-:S09]  /*113f0*/  UISETP.NE.AND UP0, UPT, UR4, 0x100, UPT ;  /* 0x000001000400788c */ /* 0x000fd2000bf05270 */
[----:B------:R-:W-:Y:S05]  /*11400*/  BRA.U UP0, `(.L_x_162) ;  /* 0xffffff8d00507547 */ /* 0x000fea000b83ffff */
.L_x_97:
        /* <DEDUP_REMOVED lines=10> */
.L_x_167:
[----:B0-----:R-:W0:Y:S01]  /*114b0*/  @!P1 LDC.64 R22, c[0x3][RZ] ;  /* 0x00c00000ff169b82 */ /* 0x001e220000000a00 */
[----:B------:R-:W-:Y:S01]  /*114c0*/  IMAD.SHL.U32 R18, R20, 0x8000, RZ ;  /* 0x0000800014127824 */ /* 0x000fe200078e00ff */
[----:B------:R-:W1:Y:S03]  /*114d0*/  LDCU UR7, c[0x3][0x58] ;  /* 0x00c00b00ff0777ac */ /* 0x000e660008000800 */
[----:B------:R-:W-:Y:S01]  /*114e0*/  @!P1 IMAD R18, R39, 0x80, R18 ;  /* 0x0000008027129824 */ /* 0x000fe200078e0212 */
[----:B------:R-:W2:Y:S03]  /*114f0*/  LDCU UR12, c[0x3][0x8] ;  /* 0x00c00100ff0c77ac */ /* 0x000ea60008000800 */
[----:B------:R-:W-:Y:S01]  /*11500*/  @!P1 VIADD R25, R18, 0x8000 ;  /* 0x0000800012199836 */ /* 0x000fe20000000000 */
[----:B------:R-:W3:Y:S03]  /*11510*/  LDCU.64 UR10, c[0x3][0x50] ;  /* 0x00c00a00ff0a77ac */ /* 0x000ee60008000a00 */
[----:B0-----:R-:W-:-:S05]  /*11520*/  @!P1 IMAD.WIDE.U32 R22, R25, 0x4, R22 ;  /* 0x0000000419169825 */ /* 0x001fca00078e0016 */
[----:B------:R0:W5:Y:S01]  /*11530*/  @!P1 LDG.E R38, desc[UR8][R22.64] ;  /* 0x0000000816269981 */ /* 0x000162000c1e1900 */
[----:B------:R-:W-:Y:S01]  /*11540*/  @P1 MOV R18, 0x400 ;  /* 0x0000040000121802 */ /* 0x000fe20000000f00 */
[----:B------:R-:W-:Y:S01]  /*11550*/  UMOV UR5, 0x1000 ;  /* 0x0000100000057882 */ /* 0x000fe20000000000 */
[----:B------:R-:W-:Y:S01]  /*11560*/  UMOV UR4, URZ ;  /* 0x000000ff00047c82 */ /* 0x000fe20008000000 */
[----:B------:R-:W4:Y:S02]  /*11570*/  @P1 S2R R25, SR_CgaCtaId ;  /* 0x0000000000191919 */ /* 0x000f240000008800 */
[----:B----4-:R-:W-:-:S05]  /*11580*/  @P1 LEA R18, R25, R18, 0x18 ;  /* 0x0000001219121211 */ /* 0x010fca00078ec0ff */
[----:B------:R-:W-:-:S04]  /*11590*/  @P1 IMAD R18, R21, 0x4, R18 ;  /* 0x0000000415121824 */ /* 0x000fc800078e0212 */
[----:B------:R-:W-:Y:S02]  /*115a0*/  @P1 IMAD R24, R39, 0x200, R18 ;  /* 0x0000020027181824 */ /* 0x000fe400078e0212 */
[----:B------:R-:W-:-:S04]  /*115b0*/  IMAD R18, R20, 0x80, R21 ;  /* 0x0000008014127824 */ /* 0x000fc800078e0215 */
[----:B------:R-:W-:-:S04]  /*115c0*/  IMAD R18, R18, 0x100, R39 ;  /* 0x0000010012127824 */ /* 0x000fc800078e0227 */
[----:B------:R-:W-:Y:S01]  /*115d0*/  IMAD.SHL.U32 R18, R18, 0x10, RZ ;  /* 0x0000001012127824 */ /* 0x000fe200078e00ff */
[----:B-123--:R0:W4:Y:S06]  /*115e0*/  @P1 LDS R38, [R24+0x4] ;  /* 0x0000040018261984 */ /* 0x00e12c0000000800 */
.L_x_166:
[----:B0---45:R-:W-:Y:S01]  /*115f0*/  SHF.R.U32.HI R22, RZ, UR4, R38 ;  /* 0x00000004ff167c19 */ /* 0x031fe20008011626 */
[C---:B------:R-:W-:Y:S01]  /*11600*/  IMAD.SHL.U32 R25, R19.reuse, 0x2, RZ ;  /* 0x0000000213197824 */ /* 0x040fe200078e00ff */
[----:B------:R-:W-:Y:S01]  /*11610*/  SHF.L.U64.HI R23, R19, 0x1, R16 ;  /* 0x0000000113177819 */ /* 0x000fe20000010210 */
[C---:B------:R-:W-:Y:S01]  /*11620*/  IMAD.SHL.U32 R28, R17.reuse, 0x2, RZ ;  /* 0x00000002111c7824 */ /* 0x040fe200078e00ff */
[----:B------:R-:W-:Y:S01]  /*11630*/  SHF.L.U64.HI R26, R17, 0x1, R14 ;  /* 0x00000001111a7819 */ /* 0x000fe2000001020e */
[----:B------:R-:W-:Y:S01]  /*11640*/  IMAD.SHL.U32 R22, R22, 0x8, RZ ;  /* 0x0000000816167824 */ /* 0x000fe200078e00ff */
[----:B------:R-:W-:Y:S01]  /*11650*/  UIADD3 UR5, UPT, UPT, UR5, 0x1, URZ ;  /* 0x0000000105057890 */ /* 0x000fe2000fffe0ff */
[----:B------:R-:W-:Y:S01]  /*11660*/  IMAD.SHL.U32 R30, R11, 0x2, RZ ;  /* 0x000000020b1e7824 */ /* 0x000fe200078e00ff */
[----:B------:R-:W-:Y:S01]  /*11670*/  BSSY.RECONVERGENT B0, `(.L_x_164) ;  /* 0x000007b000007945 */ /* 0x000fe20003800200 */
[----:B------:R-:W-:Y:S01]  /*11680*/  IMAD.SHL.U32 R32, R9, 0x2, RZ ;  /* 0x0000000209207824 */ /* 0x000fe200078e00ff */
[----:B------:R-:W-:Y:S01]  /*11690*/  LOP3.LUT R42, R22, 0x18, RZ, 0xc0, !PT ;  /* 0x00000018162a7812 */ /* 0x000fe200078ec0ff */
[----:B------:R-:W-:Y:S01]  /*116a0*/  IMAD.SHL.U32 R34, R7, 0x2, RZ ;  /* 0x0000000207227824 */ /* 0x000fe200078e00ff */
[----:B------:R-:W-:Y:S01]  /*116b0*/  UISETP.NE.AND UP0, UPT, UR5, 0x1010, UPT ;  /* 0x000010100500788c */ /* 0x000fe2000bf05270 */
[----:B------:R-:W-:-:S03]  /*116c0*/  IMAD.SHL.U32 R36, R5, 0x2, RZ ;  /* 0x0000000205247824 */ /* 0x000fc600078e00ff */
        /* <DEDUP_REMOVED lines=117> */
.L_x_165:
[----:B------:R-:W-:Y:S05]  /*11e20*/  BSYNC.RECONVERGENT B0 ;  /* 0x0000000000007941 */ /* 0x000fea0003800200 */
.L_x_164:
[----:B------:R-:W-:Y:S01]  /*11e30*/  VIADD R18, R18, 0x1 ;  /* 0x0000000112127836 */ /* 0x000fe20000000000 */
[----:B------:R-:W-:Y:S01]  /*11e40*/  UIADD3 UR4, UPT, UPT, UR4, 0x2, URZ ;  /* 0x0000000204047890 */ /* 0x000fe2000fffe0ff */
[----:B------:R-:W-:Y:S11]  /*11e50*/  BRA.U UP0, `(.L_x_166) ;  /* 0xfffffff500e47547 */ /* 0x000ff6000b83ffff */
[----:B------:R-:W-:-:S05]  /*11e60*/  VIADD R39, R39, 0x1 ;  /* 0x0000000127277836 */ /* 0x000fca0000000000 */
[----:B------:R-:W-:-:S13]  /*11e70*/  ISETP.NE.AND P0, PT, R39, R40, PT ;  /* 0x000000282700720c */ /* 0x000fda0003f05270 */
[----:B------:R-:W-:Y:S05]  /*11e80*/  @P0 BRA `(.L_x_167) ;  /* 0xfffffff400880947 */ /* 0x000fea000383ffff */
.L_x_163:
[----:B------:R-:W1:Y:S01]  /*11e90*/  S2R R21, SR_TID.X ;  /* 0x0000000000157919 */ /* 0x000e620000002100 */
[----:B------:R-:W2:Y:S01]  /*11ea0*/  LDCU UR4, c[0x0][0x360] ;  /* 0x00006c00ff0477ac */ /* 0x000ea20008000800 */
[----:B------:R-:W-:Y:S01]  /*11eb0*/  BSSY.RECONVERGENT B0, `(.L_x_168) ;  /* 0x0000011000007945 */ /* 0x000fe20003800200 */
[----:B--2---:R-:W-:-:S06]  /*11ec0*/  UIADD3 UR4, UPT, UPT, UR4, -0x1, URZ ;  /* 0xffffffff04047890 */ /* 0x004fcc000fffe0ff */
[----:B-1----:R-:W-:-:S13]  /*11ed0*/  ISETP.NE.AND P0, PT, R21, UR4, PT ;  /* 0x0000000415007c0c */ /* 0x002fda000bf05270 */
[----:B------:R-:W-:Y:S05]  /*11ee0*/  @P0 BRA `(.L_x_169) ;  /* 0x00000000001c0947 */ /* 0x000fea0003800000 */
[----:B0-----:R-:W0:Y:S01]  /*11ef0*/  LDC.64 R22, c[0x3][RZ] ;  /* 0x00c00000ff167b82 */ /* 0x001e220000000a00 */
[----:B------:R-:W-:-:S04]  /*11f00*/  IMAD.SHL.U32 R25, R20, 0x8000, RZ ;  /* 0x0000800014197824 */ /* 0x000fc800078e00ff */
[----:B------:R-:W-:-:S04]  /*11f10*/  IMAD R18, R40, 0x80, R25 ;  /* 0x0000008028127824 */ /* 0x000fc800078e0219 */
[----:B------:R-:W-:-:S04]  /*11f20*/  VIADD R25, R18, 0x8000 ;  /* 0x0000800012197836 */ /* 0x000fc80000000000 */
[----:B0-----:R-:W-:-:S05]  /*11f30*/  IMAD.WIDE.U32 R22, R25, 0x4, R22 ;  /* 0x0000000419167825 */ /* 0x001fca00078e0016 */
[----:B------:R0:W5:Y:S01]  /*11f40*/  LDG.E R18, desc[UR8][R22.64] ;  /* 0x0000000816127981 */ /* 0x000162000c1e1900 */
[----:B------:R-:W-:Y:S05]  /*11f50*/  BRA `(.L_x_170) ;  /* 0x0000000000187947 */ /* 0x000fea0003800000 */
.L_x_169:
[----:B0-----:R-:W0:Y:S01]  /*11f60*/  S2R R23, SR_CgaCtaId ;  /* 0x0000000000177919 */ /* 0x001e220000008800 */
[----:B------:R-:W-:-:S04]  /*11f70*/  MOV R18, 0x400 ;  /* 0x0000040000127802 */ /* 0x000fc80000000f00 */
[----:B0-----:R-:W-:-:S05]  /*11f80*/  LEA R23, R23, R18, 0x18 ;  /* 0x0000001217177211 */ /* 0x001fca00078ec0ff */
[----:B------:R-:W-:-:S04]  /*11f90*/  IMAD R18, R40, 0x200, R23 ;  /* 0x0000020028127824 */ /* 0x000fc800078e0217 */
[----:B------:R-:W-:-:S06]  /*11fa0*/  IMAD R18, R21, 0x4, R18 ;  /* 0x0000000415127824 */ /* 0x000fcc00078e0212 */
[----:B------:R-:W1:Y:S02]  /*11fb0*/  LDS R18, [R18+0x4] ;  /* 0x0000040012127984 */ /* 0x000e640000000800 */
.L_x_170:
[----:B------:R-:W-:Y:S05]  /*11fc0*/  BSYNC.RECONVERGENT B0 ;  /* 0x0000000000007941 */ /* 0x000fea0003800200 */
.L_x_168:
[----:B0-----:R-:W0:Y:S08]  /*11fd0*/  LDC R22, c[0x3][0x10] ;  /* 0x00c00400ff167b82 */ /* 0x001e300000000800 */
[----:B------:R-:W2:Y:S01]  /*11fe0*/  LDC R23, c[0x3][0xc] ;  /* 0x00c00300ff177b82 */ /* 0x000ea20000000800 */
[----:B0-----:R-:W-:Y:S02]  /*11ff0*/  IMAD.SHL.U32 R22, R22, 0x10, RZ ;  /* 0x0000001016167824 */ /* 0x001fe400078e00ff */
[----:B--2---:R-:W-:-:S05]  /*12000*/  VIADD R23, R23, 0x10 ;  /* 0x0000001017177836 */ /* 0x004fca0000000000 */
[----:B------:R-:W-:-:S13]  /*12010*/  ISETP.NE.AND P0, PT, R23, R22, PT ;  /* 0x000000161700720c */ /* 0x000fda0003f05270 */
[----:B------:R-:W-:Y:S05]  /*12020*/  @!P0 EXIT ;  /* 0x000000000000894d */ /* 0x000fea0003800000 */
[----:B------:R-:W-:Y:S01]  /*12030*/  IMAD R21, R20, 0x80, R21 ;  /* 0x0000008014157824 */ /* 0x000fe200078e0215 */
[----:B------:R-:W-:Y:S01]  /*12040*/  VIADDMNMX.U32 R20, R23, -R22, 0x1, !PT ;  /* 0x0000000117147446 */ /* 0x000fe20007800816 */
[----:B------:R-:W0:Y:S02]  /*12050*/  LDCU UR10, c[0x3][0x58] ;  /* 0x00c00b00ff0a77ac */ /* 0x000e240008000800 */
[----:B------:R-:W-:Y:S02]  /*12060*/  IMAD R21, R21, 0x100, R40 ;  /* 0x0000010015157824 */ /* 0x000fe400078e0228 */
[----:B------:R-:W-:Y:S01]  /*12070*/  IMAD.MOV R20, RZ, RZ, -R20 ;  /* 0x000000ffff147224 */ /* 0x000fe200078e0a14 */
[----:B------:R-:W2:Y:S01]  /*12080*/  LDCU UR11, c[0x3][0x8] ;  /* 0x00c00100ff0b77ac */ /* 0x000ea20008000800 */
[----:B------:R-:W-:Y:S01]  /*12090*/  IMAD.SHL.U32 R21, R21, 0x10, RZ ;  /* 0x0000001015157824 */ /* 0x000fe200078e00ff */
[----:B------:R-:W3:Y:S01]  /*120a0*/  LDCU.64 UR6, c[0x3][0x50] ;  /* 0x00c00a00ff0677ac */ /* 0x000ee20008000a00 */
[----:B------:R-:W-:-:S05]  /*120b0*/  UMOV UR4, URZ ;  /* 0x000000ff00047c82 */ /* 0x000fca0008000000 */
.L_x_173:
[----:B-1---5:R-:W-:Y:S01]  /*120c0*/  SHF.R.U32.HI R22, RZ, UR4, R18 ;  /* 0x00000004ff167c19 */ /* 0x022fe20008011612 */
[C---:B------:R-:W-:Y:S01]  /*120d0*/  IMAD.SHL.U32 R25, R19.reuse, 0x2, RZ ;  /* 0x0000000213197824 */ /* 0x040fe200078e00ff */
[----:B------:R-:W-:Y:S01]  /*120e0*/  SHF.L.U64.HI R23, R19, 0x1, R16 ;  /* 0x0000000113177819 */ /* 0x000fe20000010210 */
[C---:B------:R-:W-:Y:S01]  /*120f0*/  IMAD.SHL.U32 R28, R17.reuse, 0x2, RZ ;  /* 0x00000002111c7824 */ /* 0x040fe200078e00ff */
[----:B------:R-:W-:Y:S01]  /*12100*/  SHF.L.U64.HI R26, R17, 0x1, R14 ;  /* 0x00000001111a7819 */ /* 0x000fe2000001020e */
[----:B------:R-:W-:Y:S01]  /*12110*/  IMAD.SHL.U32 R22, R22, 0x8, RZ ;  /* 0x0000000816167824 */ /* 0x000fe200078e00ff */
[----:B------:R-:W-:Y:S01]  /*12120*/  BSSY.RECONVERGENT B0, `(.L_x_171) ;  /* 0x000007d000007945 */ /* 0x000fe20003800200 */
[----:B------:R-:W-:Y:S02]  /*12130*/  IMAD.SHL.U32 R30, R11, 0x2, RZ ;  /* 0x000000020b1e7824 */ /* 0x000fe400078e00ff */
[----:B------:R-:W-:Y:S01]  /*12140*/  IMAD.SHL.U32 R32, R9, 0x2, RZ ;  /* 0x0000000209207824 */ /* 0x000fe200078e00ff */
[----:B------:R-:W-:Y:S01]  /*12150*/  LOP3.LUT R38, R22, 0x18, RZ, 0xc0, !PT ;  /* 0x0000001816267812 */ /* 0x000fe200078ec0ff */
[----:B------:R-:W-:-:S02]  /*12160*/  IMAD.SHL.U32 R34, R7, 0x2, RZ ;  /* 0x0000000207227824 */ /* 0x000fc400078e00ff */
[----:B------:R-:W-:Y:S02]  /*12170*/  IMAD.SHL.U32 R36, R5, 0x2, RZ ;  /* 0x0000000205247824 */ /* 0x000fe400078e00ff */
[----:B------:R-:W-:Y:S01]  /*12180*/  VIADD R20, R20, 0x1 ;  /* 0x0000000114147836 */ /* 0x000fe20000000000 */
[----:B------:R-:W1:Y:S04]  /*12190*/  LDC.64 R38, c[0x3][R38+0x28] ;  /* 0x00c00a0026267b82 */ /* 0x000e680000000a00 */
[----:B------:R-:W-:Y:S02]  /*121a0*/  ISETP.NE.AND P1, PT, R20, RZ, PT ;  /* 0x000000ff1400720c */ /* 0x000fe40003f25270 */
[----:B-1----:R-:W-:Y:S02]  /*121b0*/  LOP3.LUT R22, R25, R38, RZ, 0xfc, !PT ;  /* 0x0000002619167212 */ /* 0x002fe400078efcff */
[----:B------:R-:W-:-:S02]  /*121c0*/  LOP3.LUT R23, R23, R39, RZ, 0xfc, !PT ;  /* 0x0000002717177212 */ /* 0x000fc400078efcff */
        /* <DEDUP_REMOVED lines=89> */
[----:B---3--:R-:W-:Y:S01]  /*12760*/  LOP3.LUT P0, RZ, R3, UR6, RZ, 0xc0, !PT ;  /* 0x0000000603ff7c12 */ /* 0x008fe2000f80c0ff */
[----:B------:R-:W-:-:S03]  /*12770*/  IMAD.MOV.U32 R2, RZ, RZ, R37 ;  /* 0x000000ffff027224 */ /* 0x000fc600078e0025 */
[----:B------:R-:W-:-:S13]  /*12780*/  LOP3.LUT P0, RZ, R0, UR7, RZ, 0xc0, P0 ;  /* 0x0000000700ff7c12 */ /* 0x000fda000800c0ff */
[----:B------:R-:W-:Y:S05]  /*12790*/  @P0 BRA `(.L_x_172) ;  /* 0x0000000000540947 */ /* 0x000fea0003800000 */
[----:B------:R-:W1:Y:S02]  /*127a0*/  LDC.64 R24, c[0x4][RZ] ;  /* 0x01000000ff187b82 */ /* 0x000e640000000a00 */
[----:B-1----:R-:W0:Y:S02]  /*127b0*/  LDG.E.STRONG.SYS R22, desc[UR8][R24.64] ;  /* 0x0000000818167981 */ /* 0x002e24000c1f5900 */
[----:B0-----:R-:W-:-:S13]  /*127c0*/  ISETP.GE.U32.AND P0, PT, R22, UR10, PT ;  /* 0x0000000a16007c0c */ /* 0x001fda000bf06070 */
[----:B------:R-:W-:Y:S05]  /*127d0*/  @P0 BRA `(.L_x_172) ;  /* 0x0000000000440947 */ /* 0x000fea0003800000 */
[----:B------:R-:W-:-:S05]  /*127e0*/  VIADD R31, R21, 0x1000 ;  /* 0x00001000151f7836 */ /* 0x000fca0000000000 */
        /* <DEDUP_REMOVED lines=16> */
.L_x_172:
[----:B0-2---:R-:W-:Y:S05]  /*128f0*/  BSYNC.RECONVERGENT B0 ;  /* 0x0000000000007941 */ /* 0x005fea0003800200 */
.L_x_171:
[----:B------:R-:W-:Y:S01]  /*12900*/  UIADD3 UR4, UPT, UPT, UR4, 0x2, URZ ;  /* 0x0000000204047890 */ /* 0x000fe2000fffe0ff */
[----:B------:R-:W-:Y:S01]  /*12910*/  VIADD R21, R21, 0x1 ;  /* 0x0000000115157836 */ /* 0x000fe20000000000 */
[----:B------:R-:W-:Y:S10]  /*12920*/  @P1 BRA `(.L_x_173) ;  /* 0xfffffff400e41947 */ /* 0x000ff4000383ffff */
[----:B------:R-:W-:Y:S05]  /*12930*/  EXIT ;  /* 0x000000000000794d */ /* 0x000fea0003800000 */
.L_x_174:
        /* <DEDUP_REMOVED lines=12> */
.L_x_2047:


//--------------------- .text._Z13agrepKernel64ILj7EEvv --------------------------
	.section	.text._Z13agrepKernel64ILj7EEvv,"ax",@progbits
	.align	128
        .global         _Z13agrepKernel64ILj7EEvv
        .type           _Z13agrepKernel64ILj7EEvv,@function
        .size           _Z13agrepKernel64ILj7EEvv,(.L_x_2048 - _Z13agrepKernel64ILj7EEvv)
        .other          _Z13agrepKernel64ILj7EEvv,@"STO_CUDA_ENTRY STV_DEFAULT"
_Z13agrepKernel64ILj7EEvv:
.text._Z13agrepKernel64ILj7EEvv:
[----:B------:R-:W-:Y:S01]  /*0000*/  LDC R1, c[0x0][0x37c] ;  /* 0x0000df00ff017b82 */ /* 0x000fe20000000800 */
[----:B------:R-:W0:Y:S01]  /*0010*/  S2R R33, SR_TID.X ;  /* 0x0000000000217919 */ /* 0x000e220000002100 */
[----:B------:R-:W1:Y:S06]  /*0020*/  LDCU UR6, c[0x3][0x10] ;  /* 0x00c00200ff0677ac */ /* 0x000e6c0008000800 */
[----:B------:R-:W2:Y:S01]  /*0030*/  S2UR UR4, SR_CTAID.X ;  /* 0x00000000000479c3 */ /* 0x000ea20000002500 */
[----:B------:R-:W-:Y:S02]  /*0040*/  IMAD.MOV.U32 R10, RZ, RZ, -0x1 ;  /* 0xffffffffff0a7424 */ /* 0x000fe400078e00ff */
[----:B------:R-:W-:Y:S01]  /*0050*/  IMAD.MOV.U32 R9, RZ, RZ, -0x1 ;  /* 0xffffffffff097424 */ /* 0x000fe200078e00ff */
[----:B------:R-:W3:Y:S01]  /*0060*/  LDCU.64 UR10, c[0x0][0x358] ;  /* 0x00006b00ff0a77ac */ /* 0x000ee20008000a00 */
[----:B------:R-:W-:-:S02]  /*0070*/  IMAD.MOV.U32 R8, RZ, RZ, -0x2 ;  /* 0xfffffffeff087424 */ /* 0x000fc400078e00ff */
[----:B------:R-:W-:Y:S02]  /*0080*/  IMAD.MOV.U32 R7, RZ, RZ, -0x1 ;  /* 0xffffffffff077424 */ /* 0x000fe400078e00ff */
[----:B------:R-:W-:Y:S02]  /*0090*/  IMAD.MOV.U32 R6, RZ, RZ, -0x4 ;  /* 0xfffffffcff067424 */ /* 0x000fe400078e00ff */
[----:B------:R-:W-:Y:S02]  /*00a0*/  IMAD.MOV.U32 R5, RZ, RZ, -0x1 ;  /* 0xffffffffff057424 */ /* 0x000fe400078e00ff */
[----:B------:R-:W-:Y:S02]  /*00b0*/  IMAD.MOV.U32 R4, RZ, RZ, -0x8 ;  /* 0xfffffff8ff047424 */ /* 0x000fe400078e00ff */
[----:B------:R-:W-:Y:S01]  /*00c0*/  IMAD.MOV.U32 R3, RZ, RZ, -0x1 ;  /* 0xffffffffff037424 */ /* 0x000fe200078e00ff */
[----:B-1----:R-:W-:Y:S01]  /*00d0*/  UISETP.NE.AND UP0, UPT, UR6, 0x1, UPT ;  /* 0x000000010600788c */ /* 0x002fe2000bf05270 */
[----:B------:R-:W-:-:S02]  /*00e0*/  IMAD.MOV.U32 R2, RZ, RZ, -0x10 ;  /* 0xfffffff0ff027424 */ /* 0x000fc400078e00ff */
[----:B------:R-:W-:Y:S02]  /*00f0*/  IMAD.MOV.U32 R0, RZ, RZ, -0x1 ;  /* 0xffffffffff007424 */ /* 0x000fe400078e00ff */
[----:B------:R-:W-:Y:S01]  /*0100*/  IMAD.MOV.U32 R30, RZ, RZ, -0x20 ;  /* 0xffffffe0ff1e7424 */ /* 0x000fe200078e00ff */
[----:B--2---:R-:W-:Y:S01]  /*0110*/  USHF.L.U32 UR4, UR4, 0xf, URZ ;  /* 0x0000000f04047899 */ /* 0x004fe200080006ff */
[----:B------:R-:W-:Y:S02]  /*0120*/  IMAD.MOV.U32 R11, RZ, RZ, -0x1 ;  /* 0xffffffffff0b7424 */ /* 0x000fe400078e00ff */
[----:B------:R-:W-:Y:S02]  /*0130*/  IMAD.MOV.U32 R32, RZ, RZ, -0x40 ;  /* 0xffffffc0ff207424 */ /* 0x000fe400078e00ff */
[----:B------:R-:W-:Y:S01]  /*0140*/  IMAD.MOV.U32 R31, RZ, RZ, -0x1 ;  /* 0xffffffffff1f7424 */ /* 0x000fe200078e00ff */
[----:B0-----:R-:W-:Y:S01]  /*0150*/  LOP3.LUT R13, R33, UR4, RZ, 0xfc, !PT ;  /* 0x00000004210d7c12 */ /* 0x001fe2000f8efcff */
[----:B------:R-:W-:Y:S01]  /*0160*/  IMAD.MOV.U32 R29, RZ, RZ, -0x80 ;  /* 0xffffff80ff1d7424 */ /* 0x000fe200078e00ff */
[----:B------:R-:W-:Y:S01]  /*0170*/  UMOV UR4, URZ ;  /* 0x000000ff00047c82 */ /* 0x000fe20008000000 */
[----:B------:R-:W-:Y:S01]  /*0180*/  IMAD.MOV.U32 R28, RZ, RZ, -0x1 ;  /* 0xffffffffff1c7424 */ /* 0x000fe200078e00ff */
[----:B---3--:R-:W-:Y:S06]  /*0190*/  BRA.U !UP0, `(.L_x_175) ;  /* 0x0000000d08087547 */ /* 0x008fec000b800000 */
        /* <DEDUP_REMOVED lines=16> */
[----:B------:R-:W-:-:S07]  /*02a0*/  IMAD.MOV.U32 R28, RZ, RZ, -0x1 ;  /* 0xffffffffff1c7424 */ /* 0x000fce00078e00ff */
.L_x_177:
[----:B------:R-:W0:Y:S01]  /*02b0*/  LDC.64 R14, c[0x3][RZ] ;  /* 0x00c00000ff0e7b82 */ /* 0x000e220000000a00 */
[----:B------:R-:W-:-:S04]  /*02c0*/  IMAD R17, R34, 0x80, R13 ;  /* 0x0000008022117824 */ /* 0x000fc800078e020d */
[----:B0-----:R-:W-:-:S05]  /*02d0*/  IMAD.WIDE.U32 R14, R17, 0x4, R14 ;  /* 0x00000004110e7825 */ /* 0x001fca00078e000e */
[----:B------:R0:W5:Y:S01]  /*02e0*/  LDG.E R23, desc[UR10][R14.64] ;  /* 0x0000000a0e177981 */ /* 0x000162000c1e1900 */
[----:B------:R-:W-:-:S05]  /*02f0*/  UMOV UR4, URZ ;  /* 0x000000ff00047c82 */ /* 0x000fca0008000000 */
.L_x_176:
[----:B------:R-:W-:Y:S01]  /*0300*/  USHF.L.U32 UR5, UR4, 0x1, URZ ;  /* 0x0000000104057899 */ /* 0x000fe200080006ff */
[C---:B0-----:R-:W-:Y:S01]  /*0310*/  IMAD.SHL.U32 R15, R10.reuse, 0x2, RZ ;  /* 0x000000020a0f7824 */ /* 0x041fe200078e00ff */
[----:B------:R-:W-:Y:S01]  /*0320*/  SHF.L.U64.HI R17, R10, 0x1, R9 ;  /* 0x000000010a117819 */ /* 0x000fe20000010209 */
[----:B------:R-:W-:Y:S01]  /*0330*/  IMAD.SHL.U32 R16, R8, 0x2, RZ ;  /* 0x0000000208107824 */ /* 0x000fe200078e00ff */
[----:B------:R-:W-:Y:S02]  /*0340*/  SHF.L.U64.HI R18, R4, 0x1, R3 ;  /* 0x0000000104127819 */ /* 0x000fe40000010203 */
[----:B-----5:R-:W-:Y:S01]  /*0350*/  SHF.R.U32.HI R12, RZ, UR5, R23 ;  /* 0x00000005ff0c7c19 */ /* 0x020fe20008011617 */
[----:B------:R-:W-:Y:S01]  /*0360*/  UIADD3 UR5, UPT, UPT, UR5, 0x2, URZ ;  /* 0x0000000205057890 */ /* 0x000fe2000fffe0ff */
[----:B------:R-:W-:Y:S02]  /*0370*/  SHF.L.U64.HI R20, R2, 0x1, R0 ;  /* 0x0000000102147819 */ /* 0x000fe40000010200 */
[----:B------:R-:W-:Y:S01]  /*0380*/  SHF.L.U64.HI R26, R32, 0x1, R31 ;  /* 0x00000001201a7819 */ /* 0x000fe2000001021f */
[----:B------:R-:W-:Y:S01]  /*0390*/  IMAD.SHL.U32 R12, R12, 0x8, RZ ;  /* 0x000000080c0c7824 */ /* 0x000fe200078e00ff */
[----:B------:R-:W-:-:S04]  /*03a0*/  UIADD3 UR4, UPT, UPT, UR5, -UR4, URZ ;  /* 0x8000000405047290 */ /* 0x000fc8000fffe0ff */
[----:B------:R-:W-:Y:S01]  /*03b0*/  LOP3.LUT R36, R12, 0x18, RZ, 0xc0, !PT ;  /* 0x000000180c247812 */ /* 0x000fe200078ec0ff */
[----:B------:R-:W-:-:S05]  /*03c0*/  UISETP.NE.AND UP0, UPT, UR4, 0x10, UPT ;  /* 0x000000100400788c */ /* 0x000fca000bf05270 */
        /* <DEDUP_REMOVED lines=14> */
[----:B------:R-:W-:-:S03]  /*04b0*/  SHF.L.U64.HI R16, R6, 0x1, R5 ;  /* 0x0000000106107819 */ /* 0x000fc60000010205 */
[----:B------:R-:W-:-:S05]  /*04c0*/  IMAD.SHL.U32 R17, R9, 0x2, RZ ;  /* 0x0000000209117824 */ /* 0x000fca00078e00ff */
[----:B------:R-:W-:-:S04]  /*04d0*/  LOP3.LUT R17, R17, R10, R36, 0xe0, !PT ;  /* 0x0000000a11117212 */ /* 0x000fc800078ee024 */
[----:B------:R-:W-:Y:S02]  /*04e0*/  LOP3.LUT R17, R17, R8, RZ, 0xc0, !PT ;  /* 0x0000000811117212 */ /* 0x000fe400078ec0ff */
[----:B------:R-:W-:Y:S02]  /*04f0*/  LOP3.LUT R8, R7, R14, RZ, 0xc0, !PT ;  /* 0x0000000e07087212 */ /* 0x000fe400078ec0ff */
[----:B------:R-:W-:Y:S02]  /*0500*/  LOP3.LUT R19, R6, R17, RZ, 0xc0, !PT ;  /* 0x0000001106137212 */ /* 0x000fe400078ec0ff */
[----:B------:R-:W-:-:S04]  /*0510*/  SHF.L.U64.HI R9, R9, 0x1, R8 ;  /* 0x0000000109097819 */ /* 0x000fc80000010208 */
[----:B------:R-:W-:Y:S02]  /*0520*/  LOP3.LUT R16, R9, R16, R37, 0xe0, !PT ;  /* 0x0000001009107212 */ /* 0x000fe400078ee025 */
[----:B------:R-:W-:Y:S02]  /*0530*/  SHF.L.U64.HI R9, R12, 0x1, R22 ;  /* 0x000000010c097819 */ /* 0x000fe40000010216 */
[----:B------:R-:W-:-:S04]  /*0540*/  LOP3.LUT R16, R16, R7, RZ, 0xc0, !PT ;  /* 0x0000000710107212 */ /* 0x000fc800078ec0ff */
[----:B------:R-:W-:-:S04]  /*0550*/  LOP3.LUT R8, R5, R16, RZ, 0xc0, !PT ;  /* 0x0000001005087212 */ /* 0x000fc800078ec0ff */
        /* <DEDUP_REMOVED lines=15> */
[----:B------:R-:W-:Y:S02]  /*0650*/  LOP3.LUT R20, R20, R3, RZ, 0xc0, !PT ;  /* 0x0000000314147212 */ /* 0x000fe400078ec0ff */
[----:B------:R-:W-:Y:S02]  /*0660*/  LOP3.LUT R21, R21, R4, RZ, 0xc0, !PT ;  /* 0x0000000415157212 */ /* 0x000fe400078ec0ff */
[----:B------:R-:W-:Y:S02]  /*0670*/  LOP3.LUT R4, R0, R20, RZ, 0xc0, !PT ;  /* 0x0000001400047212 */ /* 0x000fe400078ec0ff */
[----:B------:R-:W-:-:S04]  /*0680*/  LOP3.LUT R25, R2, R21, RZ, 0xc0, !PT ;  /* 0x0000001502197212 */ /* 0x000fc800078ec0ff */
[C---:B------:R-:W-:Y:S01]  /*0690*/  SHF.L.U64.HI R3, R25.reuse, 0x1, R4 ;  /* 0x0000000119037819 */ /* 0x040fe20000010204 */
[----:B------:R-:W-:Y:S02]  /*06a0*/  IMAD.SHL.U32 R25, R25, 0x2, RZ ;  /* 0x0000000219197824 */ /* 0x000fe400078e00ff */
[----:B------:R-:W-:-:S05]  /*06b0*/  IMAD.SHL.U32 R4, R30, 0x2, RZ ;  /* 0x000000021e047824 */ /* 0x000fca00078e00ff */
[----:B------:R-:W-:Y:S01]  /*06c0*/  LOP3.LUT R25, R25, R4, R36, 0xe0, !PT ;  /* 0x0000000419197212 */ /* 0x000fe200078ee024 */
[----:B------:R-:W-:-:S03]  /*06d0*/  IMAD.SHL.U32 R4, R19, 0x2, RZ ;  /* 0x0000000213047824 */ /* 0x000fc600078e00ff */
[----:B------:R-:W-:Y:S02]  /*06e0*/  LOP3.LUT R25, R25, R2, RZ, 0xc0, !PT ;  /* 0x0000000219197212 */ /* 0x000fe400078ec0ff */
[C---:B------:R-:W-:Y:S02]  /*06f0*/  SHF.L.U64.HI R2, R30.reuse, 0x1, R11 ;  /* 0x000000011e027819 */ /* 0x040fe4000001020b */
[----:B------:R-:W-:Y:S02]  /*0700*/  LOP3.LUT R27, R30, R25, RZ, 0xc0, !PT ;  /* 0x000000191e1b7212 */ /* 0x000fe400078ec0ff */
[----:B------:R-:W-:Y:S01]  /*0710*/  LOP3.LUT R3, R3, R2, R37, 0xe0, !PT ;  /* 0x0000000203037212 */ /* 0x000fe200078ee025 */
[----:B------:R-:W-:-:S03]  /*0720*/  IMAD.SHL.U32 R2, R29, 0x2, RZ ;  /* 0x000000021d027824 */ /* 0x000fc600078e00ff */
[----:B------:R-:W-:-:S04]  /*0730*/  LOP3.LUT R24, R3, R0, RZ, 0xc0, !PT ;  /* 0x0000000003187212 */ /* 0x000fc800078ec0ff */
[----:B------:R-:W-:-:S04]  /*0740*/  LOP3.LUT R0, R11, R24, RZ, 0xc0, !PT ;  /* 0x000000180b007212 */ /* 0x000fc800078ec0ff */
[C---:B------:R-:W-:Y:S01]  /*0750*/  SHF.L.U64.HI R3, R27.reuse, 0x1, R0 ;  /* 0x000000011b037819 */ /* 0x040fe20000010200 */
[----:B------:R-:W-:Y:S02]  /*0760*/  IMAD.SHL.U32 R27, R27, 0x2, RZ ;  /* 0x000000021b1b7824 */ /* 0x000fe400078e00ff */
[----:B------:R-:W-:Y:S01]  /*0770*/  IMAD.SHL.U32 R0, R32, 0x2, RZ ;  /* 0x0000000220007824 */ /* 0x000fe200078e00ff */
[----:B------:R-:W-:Y:S02]  /*0780*/  LOP3.LUT R26, R3, R26, R37, 0xe0, !PT ;  /* 0x0000001a031a7212 */ /* 0x000fe400078ee025 */
[----:B------:R-:W-:Y:S02]  /*0790*/  SHF.L.U64.HI R3, R29, 0x1, R28 ;  /* 0x000000011d037819 */ /* 0x000fe4000001021c */
[----:B------:R-:W-:Y:S02]  /*07a0*/  LOP3.LUT R27, R27, R0, R36, 0xe0, !PT ;  /* 0x000000001b1b7212 */ /* 0x000fe400078ee024 */
[----:B------:R-:W-:-:S02]  /*07b0*/  LOP3.LUT R26, R26, R11, RZ, 0xc0, !PT ;  /* 0x0000000b1a1a7212 */ /* 0x000fc400078ec0ff */
[----:B------:R-:W-:Y:S01]  /*07c0*/  LOP3.LUT R27, R27, R30, RZ, 0xc0, !PT ;  /* 0x0000001e1b1b7212 */ /* 0x000fe200078ec0ff */
[----:B------:R-:W-:Y:S01]  /*07d0*/  IMAD.SHL.U32 R30, R25, 0x2, RZ ;  /* 0x00000002191e7824 */ /* 0x000fe200078e00ff */
[----:B------:R-:W-:Y:S02]  /*07e0*/  LOP3.LUT R5, R31, R26, RZ, 0xc0, !PT ;  /* 0x0000001a1f057212 */ /* 0x000fe400078ec0ff */
[----:B------:R-:W-:-:S05]  /*07f0*/  LOP3.LUT R0, R32, R27, RZ, 0xc0, !PT ;  /* 0x0000001b20007212 */ /* 0x000fca00078ec0ff */
[----:B------:R-:W-:-:S05]  /*0800*/  IMAD.SHL.U32 R29, R0, 0x2, RZ ;  /* 0x00000002001d7824 */ /* 0x000fca00078e00ff */
[----:B------:R-:W-:Y:S01]  /*0810*/  LOP3.LUT R29, R29, R2, R36, 0xe0, !PT ;  /* 0x000000021d1d7212 */ /* 0x000fe200078ee024 */
[----:B------:R-:W-:Y:S01]  /*0820*/  IMAD.SHL.U32 R2, R21, 0x2, RZ ;  /* 0x0000000215027824 */ /* 0x000fe200078e00ff */
[----:B------:R-:W-:Y:S02]  /*0830*/  SHF.L.U64.HI R36, R0, 0x1, R5 ;  /* 0x0000000100247819 */ /* 0x000fe40000010205 */
[----:B------:R-:W-:Y:S02]  /*0840*/  SHF.R.U32.HI R0, RZ, UR5, R23 ;  /* 0x00000005ff007c19 */ /* 0x000fe40008011617 */
[----:B------:R-:W-:Y:S01]  /*0850*/  LOP3.LUT R28, R36, R3, R37, 0xe0, !PT ;  /* 0x00000003241c7212 */ /* 0x000fe200078ee025 */
[----:B------:R-:W-:Y:S01]  /*0860*/  IMAD.SHL.U32 R3, R12, 0x2, RZ ;  /* 0x000000020c037824 */ /* 0x000fe200078e00ff */
[----:B------:R-:W-:Y:S01]  /*0870*/  LOP3.LUT R29, R29, R32, RZ, 0xc0, !PT ;  /* 0x000000201d1d7212 */ /* 0x000fe200078ec0ff */
[----:B------:R-:W-:Y:S01]  /*0880*/  IMAD.SHL.U32 R0, R0, 0x8, RZ ;  /* 0x0000000800007824 */ /* 0x000fe200078e00ff */
[----:B------:R-:W-:Y:S01]  /*0890*/  LOP3.LUT R28, R28, R31, RZ, 0xc0, !PT ;  /* 0x0000001f1c1c7212 */ /* 0x000fe200078ec0ff */
[----:B------:R-:W-:-:S03]  /*08a0*/  IMAD.SHL.U32 R32, R27, 0x2, RZ ;  /* 0x000000021b207824 */ /* 0x000fc600078e00ff */
[----:B------:R-:W-:-:S06]  /*08b0*/  LOP3.LUT R36, R0, 0x18, RZ, 0xc0, !PT ;  /* 0x0000001800247812 */ /* 0x000fcc00078ec0ff */
[----:B------:R-:W0:Y:S02]  /*08c0*/  LDC.64 R36, c[0x3][R36+0x28] ;  /* 0x00c00a0024247b82 */ /* 0x000e240000000a00 */
[----:B0-----:R-:W-:Y:S02]  /*08d0*/  LOP3.LUT R10, R3, R36, RZ, 0xfc, !PT ;  /* 0x00000024030a7212 */ /* 0x001fe400078efcff */
[----:B------:R-:W-:Y:S02]  /*08e0*/  LOP3.LUT R9, R9, R37, RZ, 0xfc, !PT ;  /* 0x0000002509097212 */ /* 0x000fe400078efcff */
[----:B------:R-:W-:Y:S02]  /*08f0*/  LOP3.LUT R5, R12, R10, RZ, 0xc0, !PT ;  /* 0x0000000a0c057212 */ /* 0x000fe400078ec0ff */
[----:B------:R-:W-:-:S04]  /*0900*/  LOP3.LUT R0, R22, R9, RZ, 0xc0, !PT ;  /* 0x0000000916007212 */ /* 0x000fc800078ec0ff */
[C---:B------:R-:W-:Y:S01]  /*0910*/  SHF.L.U64.HI R3, R5.reuse, 0x1, R0 ;  /* 0x0000000105037819 */ /* 0x040fe20000010200 */
[----:B------:R-:W-:Y:S02]  /*0920*/  IMAD.SHL.U32 R5, R5, 0x2, RZ ;  /* 0x0000000205057824 */ /* 0x000fe400078e00ff */
[----:B------:R-:W-:-:S05]  /*0930*/  IMAD.SHL.U32 R0, R15, 0x2, RZ ;  /* 0x000000020f007824 */ /* 0x000fca00078e00ff */
[----:B------:R-:W-:Y:S02]  /*0940*/  LOP3.LUT R5, R5, R0, R36, 0xe0, !PT ;  /* 0x0000000005057212 */ /* 0x000fe400078ee024 */
[----:B------:R-:W-:Y:S02]  /*0950*/  SHF.L.U64.HI R0, R15, 0x1, R14 ;  /* 0x000000010f007819 */ /* 0x000fe4000001020e */
[----:B------:R-:W-:Y:S02]  /*0960*/  LOP3.LUT R8, R5, R12, RZ, 0xc0, !PT ;  /* 0x0000000c05087212 */ /* 0x000fe400078ec0ff */
[----:B------:R-:W-:Y:S02]  /*0970*/  LOP3.LUT R3, R3, R0, R37, 0xe0, !PT ;  /* 0x0000000003037212 */ /* 0x000fe400078ee025 */
[----:B------:R-:W-:Y:S02]  /*0980*/  LOP3.LUT R5, R15, R8, RZ, 0xc0, !PT ;  /* 0x000000080f057212 */ /* 0x000fe400078ec0ff */
[----:B------:R-:W-:-:S04]  /*0990*/  LOP3.LUT R7, R3, R22, RZ, 0xc0, !PT ;  /* 0x0000001603077212 */ /* 0x000fc800078ec0ff */
        /* <DEDUP_REMOVED lines=8> */
[----:B------:R-:W-:-:S05]  /*0a20*/  LOP3.LUT R0, R17, R6, RZ, 0xc0, !PT ;  /* 0x0000000611007212 */ /* 0x000fca00078ec0ff */
[----:B------:R-:W-:-:S05]  /*0a30*/  IMAD.SHL.U32 R3, R0, 0x2, RZ ;  /* 0x0000000200037824 */ /* 0x000fca00078e00ff */
[----:B------:R-:W-:Y:S02]  /*0a40*/  LOP3.LUT R4, R3, R4, R36, 0xe0, !PT ;  /* 0x0000000403047212 */ /* 0x000fe400078ee024 */
[----:B------:R-:W-:Y:S02]  /*0a50*/  LOP3.LUT R3, R16, R5, RZ, 0xc0, !PT ;  /* 0x0000000510037212 */ /* 0x000fe400078ec0ff */
[----:B------:R-:W-:Y:S02]  /*0a60*/  LOP3.LUT R4, R4, R17, RZ, 0xc0, !PT ;  /* 0x0000001104047212 */ /* 0x000fe400078ec0ff */
[----:B------:R-:W-:Y:S02]  /*0a70*/  SHF.L.U64.HI R3, R0, 0x1, R3 ;  /* 0x0000000100037819 */ /* 0x000fe40000010203 */
[----:B------:R-:W-:-:S04]  /*0a80*/  SHF.L.U64.HI R0, R19, 0x1, R18 ;  /* 0x0000000113007819 */ /* 0x000fc80000010212 */
[----:B------:R-:W-:Y:S02]  /*0a90*/  LOP3.LUT R3, R3, R0, R37, 0xe0, !PT ;  /* 0x0000000003037212 */ /* 0x000fe400078ee025 */
[----:B------:R-:W-:Y:S02]  /*0aa0*/  LOP3.LUT R0, R19, R4, RZ, 0xc0, !PT ;  /* 0x0000000413007212 */ /* 0x000fe400078ec0ff */
[----:B------:R-:W-:-:S03]  /*0ab0*/  LOP3.LUT R3, R3, R16, RZ, 0xc0, !PT ;  /* 0x0000001003037212 */ /* 0x000fc600078ec0ff */
[----:B------:R-:W-:-:S05]  /*0ac0*/  IMAD.SHL.U32 R11, R0, 0x2, RZ ;  /* 0x00000002000b7824 */ /* 0x000fca00078e00ff */
[----:B------:R-:W-:Y:S02]  /*0ad0*/  LOP3.LUT R2, R11, R2, R36, 0xe0, !PT ;  /* 0x000000020b027212 */ /* 0x000fe400078ee024 */
[----:B------:R-:W-:Y:S02]  /*0ae0*/  LOP3.LUT R11, R18, R3, RZ, 0xc0, !PT ;  /* 0x00000003120b7212 */ /* 0x000fe400078ec0ff */
[----:B------:R-:W-:Y:S02]  /*0af0*/  LOP3.LUT R2, R2, R19, RZ, 0xc0, !PT ;  /* 0x0000001302027212 */ /* 0x000fe400078ec0ff */
[----:B------:R-:W-:Y:S02]  /*0b00*/  SHF.L.U64.HI R11, R0, 0x1, R11 ;  /* 0x00000001000b7819 */ /* 0x000fe4000001020b */
[----:B------:R-:W-:-:S04]  /*0b10*/  SHF.L.U64.HI R0, R21, 0x1, R20 ;  /* 0x0000000115007819 */ /* 0x000fc80000010214 */
[----:B------:R-:W-:-:S04]  /*0b20*/  LOP3.LUT R11, R11, R0, R37, 0xe0, !PT ;  /* 0x000000000b0b7212 */ /* 0x000fc800078ee025 */
        /* <DEDUP_REMOVED lines=21> */
[----:B------:R-:W-:Y:S02]  /*0c80*/  LOP3.LUT R14, R26, R31, RZ, 0xc0, !PT ;  /* 0x0000001f1a0e7212 */ /* 0x000fe400078ec0ff */
[----:B------:R-:W-:Y:S02]  /*0c90*/  SHF.L.U64.HI R15, R29, 0x1, R28 ;  /* 0x000000011d0f7819 */ /* 0x000fe4000001021c */
[C---:B------:R-:W-:Y:S01]  /*0ca0*/  SHF.L.U64.HI R14, R17.reuse, 0x1, R14 ;  /* 0x00000001110e7819 */ /* 0x040fe2000001020e */
[----:B------:R-:W-:-:S03]  /*0cb0*/  IMAD.SHL.U32 R17, R17, 0x2, RZ ;  /* 0x0000000211117824 */ /* 0x000fc600078e00ff */
[----:B------:R-:W-:Y:S02]  /*0cc0*/  LOP3.LUT R15, R14, R15, R37, 0xe0, !PT ;  /* 0x0000000f0e0f7212 */ /* 0x000fe400078ee025 */
[----:B------:R-:W-:Y:S02]  /*0cd0*/  LOP3.LUT R12, R17, R12, R36, 0xe0, !PT ;  /* 0x0000000c110c7212 */ /* 0x000fe400078ee024 */
[----:B------:R-:W-:Y:S02]  /*0ce0*/  LOP3.LUT R28, R15, R26, RZ, 0xc0, !PT ;  /* 0x0000001a0f1c7212 */ /* 0x000fe400078ec0ff */
[----:B------:R-:W-:Y:S01]  /*0cf0*/  LOP3.LUT R29, R12, R27, RZ, 0xc0, !PT ;  /* 0x0000001b0c1d7212 */ /* 0x000fe200078ec0ff */
[----:B------:R-:W-:Y:S06]  /*0d00*/  BRA.U UP0, `(.L_x_176) ;  /* 0xfffffff5007c7547 */ /* 0x000fec000b83ffff */
[----:B------:R-:W0:Y:S01]  /*0d10*/  S2UR UR5, SR_CgaCtaId ;  /* 0x00000000000579c3 */ /* 0x000e220000008800 */
[----:B------:R-:W1:Y:S01]  /*0d20*/  LDCU UR6, c[0x3][0x10] ;  /* 0x00c00200ff0677ac */ /* 0x000e620008000800 */
[----:B------:R-:W-:Y:S02]  /*0d30*/  UMOV UR4, 0x400 ;  /* 0x0000040000047882 */ /* 0x000fe40000000000 */
[----:B0-----:R-:W-:-:S06]  /*0d40*/  ULEA UR4, UR5, UR4, 0x18 ;  /* 0x0000000405047291 */ /* 0x001fcc000f8ec0ff */
[----:B------:R-:W-:Y:S01]  /*0d50*/  LEA R15, R33, UR4, 0x2 ;  /* 0x00000004210f7c11 */ /* 0x000fe2000f8e10ff */
[----:B-1----:R-:W-:-:S04]  /*0d60*/  UIADD3 UR4, UPT, UPT, UR6, -0x1, URZ ;  /* 0xffffffff06047890 */ /* 0x002fc8000fffe0ff */
[C---:B------:R-:W-:Y:S02]  /*0d70*/  IMAD R12, R34.reuse, 0x200, R15 ;  /* 0x00000200220c7824 */ /* 0x040fe400078e020f */
[----:B------:R-:W-:-:S03]  /*0d80*/  VIADD R34, R34, 0x1 ;  /* 0x0000000122227836 */ /* 0x000fc60000000000 */
[----:B------:R0:W-:Y:S02]  /*0d90*/  STS [R12], R23 ;  /* 0x000000170c007388 */ /* 0x0001e40000000800 */
[----:B------:R-:W-:-:S13]  /*0da0*/  ISETP.NE.AND P0, PT, R34, UR4, PT ;  /* 0x0000000422007c0c */ /* 0x000fda000bf05270 */
[----:B0-----:R-:W-:Y:S05]  /*0db0*/  @P0 BRA `(.L_x_177) ;  /* 0xfffffff4003c0947 */ /* 0x001fea000383ffff */
.L_x_175:
[----:B------:R-:W0:Y:S01]  /*0dc0*/  LDC.64 R14, c[0x3][RZ] ;  /* 0x00c00000ff0e7b82 */ /* 0x000e220000000a00 */
[----:B------:R-:W-:Y:S01]  /*0dd0*/  IMAD.U32 R12, RZ, RZ, UR4 ;  /* 0x00000004ff0c7e24 */ /* 0x000fe2000f8e00ff */
[----:B------:R-:W1:Y:S03]  /*0de0*/  LDCU UR7, c[0x3][0xc] ;  /* 0x00c00180ff0777ac */ /* 0x000e660008000800 */
[----:B------:R-:W-:-:S04]  /*0df0*/  IMAD R17, R12, 0x80, R13 ;  /* 0x000000800c117824 */ /* 0x000fc800078e020d */
[----:B0-----:R-:W-:-:S06]  /*0e00*/  IMAD.WIDE.U32 R14, R17, 0x4, R14 ;  /* 0x00000004110e7825 */ /* 0x001fcc00078e000e */
[----:B------:R0:W5:Y:S01]  /*0e10*/  LDG.E R14, desc[UR10][R14.64] ;  /* 0x0000000a0e0e7981 */ /* 0x000162000c1e1900 */
[----:B------:R-:W-:Y:S02]  /*0e20*/  USHF.L.U32 UR6, UR6, 0x4, URZ ;  /* 0x0000000406067899 */ /* 0x000fe400080006ff */
[----:B-1----:R-:W-:Y:S01]  /*0e30*/  UIADD3 UR7, UPT, UPT, UR7, 0x10, URZ ;  /* 0x0000001007077890 */ /* 0x002fe2000fffe0ff */
[----:B------:R-:W-:-:S03]  /*0e40*/  UMOV UR5, URZ ;  /* 0x000000ff00057c82 */ /* 0x000fc60008000000 */
[----:B------:R-:W-:-:S09]  /*0e50*/  UISETP.NE.AND UP0, UPT, UR7, UR6, UPT ;  /* 0x000000060700728c */ /* 0x000fd2000bf05270 */
[----:B0-----:R-:W-:Y:S05]  /*0e60*/  BRA.U !UP0, `(.L_x_178) ;  /* 0x00000011082c7547 */ /* 0x001fea000b800000 */
[----:B------:R-:W-:Y:S01]  /*0e70*/  UIADD3 UR7, UPT, UPT, UR7, -UR6, URZ ;  /* 0x8000000607077290 */ /* 0x000fe2000fffe0ff */
[----:B------:R-:W-:-:S03]  /*0e80*/  UMOV UR5, URZ ;  /* 0x000000ff00057c82 */ /* 0x000fc60008000000 */
[----:B------:R-:W-:-:S04]  /*0e90*/  UISETP.LT.U32.AND UP0, UPT, UR7, 0x1, UPT ;  /* 0x000000010700788c */ /* 0x000fc8000bf01070 */
[----:B------:R-:W-:Y:S02]  /*0ea0*/  USEL UR8, UR7, 0x1, !UP0 ;  /* 0x0000000107087887 */ /* 0x000fe4000c000000 */
[----:B------:R-:W-:-:S09]  /*0eb0*/  UISETP.GE.U32.AND UP0, UPT, UR7, 0x2, UPT ;  /* 0x000000020700788c */ /* 0x000fd2000bf06070 */
[----:B------:R-:W-:Y:S05]  /*0ec0*/  BRA.U !UP0, `(.L_x_179) ;  /* 0x0000000908907547 */ /* 0x000fea000b800000 */
[----:B------:R-:W-:Y:S01]  /*0ed0*/  ULOP3.LUT UR9, UR8, 0xfffffffe, URZ, 0xc0, !UPT ;  /* 0xfffffffe08097892 */ /* 0x000fe2000f8ec0ff */
[----:B------:R-:W-:-:S11]  /*0ee0*/  UMOV UR5, URZ ;  /* 0x000000ff00057c82 */ /* 0x000fd60008000000 */
.L_x_180:
[----:B------:R-:W-:Y:S01]  /*0ef0*/  USHF.L.U32 UR7, UR5, 0x1, URZ ;  /* 0x0000000105077899 */ /* 0x000fe200080006ff */
[C---:B------:R-:W-:Y:S01]  /*0f00*/  IMAD.SHL.U32 R23, R10.reuse, 0x2, RZ ;  /* 0x000000020a177824 */ /* 0x040fe200078e00ff */
[----:B------:R-:W-:Y:S01]  /*0f10*/  SHF.L.U64.HI R15, R10, 0x1, R9 ;  /* 0x000000010a0f7819 */ /* 0x000fe20000010209 */
[----:B------:R-:W-:Y:S01]  /*0f20*/  IMAD.SHL.U32 R18, R8, 0x2, RZ ;  /* 0x0000000208127824 */ /* 0x000fe200078e00ff */
[----:B------:R-:W-:Y:S02]  /*0f30*/  SHF.L.U64.HI R22, R2, 0x1, R0 ;  /* 0x0000000102167819 */ /* 0x000fe40000010200 */
[----:B-----5:R-:W-:Y:S01]  /*0f40*/  SHF.R.U32.HI R12, RZ, UR7, R14 ;  /* 0x00000007ff0c7c19 */ /* 0x020fe2000801160e */
[----:B------:R-:W-:Y:S01]  /*0f50*/  UIADD3 UR7, UPT, UPT, UR7, 0x2, URZ ;  /* 0x0000000207077890 */ /* 0x000fe2000fffe0ff */
[----:B------:R-:W-:-:S03]  /*0f60*/  SHF.L.U64.HI R26, R32, 0x1, R31 ;  /* 0x00000001201a7819 */ /* 0x000fc6000001021f */
[----:B------:R-:W-:Y:S01]  /*0f70*/  IMAD.SHL.U32 R12, R12, 0x8, RZ ;  /* 0x000000080c0c7824 */ /* 0x000fe200078e00ff */
[----:B------:R-:W-:-:S04]  /*0f80*/  UIADD3 UR5, UPT, UPT, UR7, -UR5, URZ ;  /* 0x8000000507057290 */ /* 0x000fc8000fffe0ff */
[----:B------:R-:W-:Y:S01]  /*0f90*/  LOP3.LUT R36, R12, 0x18, RZ, 0xc0, !PT ;  /* 0x000000180c247812 */ /* 0x000fe200078ec0ff */
[----:B------:R-:W-:-:S05]  /*0fa0*/  UISETP.NE.AND UP0, UPT, UR5, UR9, UPT ;  /* 0x000000090500728c */ /* 0x000fca000bf05270 */
        /* <DEDUP_REMOVED lines=37> */
[----:B------:R-:W-:Y:S02]  /*1200*/  IMAD.SHL.U32 R5, R5, 0x2, RZ ;  /* 0x0000000205057824 */ /* 0x000fe400078e00ff */
[----:B------:R-:W-:Y:S01]  /*1210*/  IMAD.SHL.U32 R6, R2, 0x2, RZ ;  /* 0x0000000202067824 */ /* 0x000fe200078e00ff */
[----:B------:R-:W-:-:S04]  /*1220*/  LOP3.LUT R22, R7, R22, R37, 0xe0, !PT ;  /* 0x0000001607167212 */ /* 0x000fc800078ee025 */
        /* <DEDUP_REMOVED lines=13> */
[----:B------:R-:W-:Y:S02]  /*1300*/  SHF.R.U32.HI R0, RZ, UR7, R14 ;  /* 0x00000007ff007c19 */ /* 0x000fe4000801160e */
[----:B------:R-:W-:Y:S02]  /*1310*/  LOP3.LUT R25, R25, R2, RZ, 0xc0, !PT ;  /* 0x0000000219197212 */ /* 0x000fe400078ec0ff */
[----:B------:R-:W-:Y:S01]  /*1320*/  LOP3.LUT R2, R11, R24, RZ, 0xc0, !PT ;  /* 0x000000180b027212 */ /* 0x000fe200078ec0ff */
[----:B------:R-:W-:Y:S01]  /*1330*/  IMAD.SHL.U32 R0, R0, 0x8, RZ ;  /* 0x0000000800007824 */ /* 0x000fe200078e00ff */
[----:B------:R-:W-:-:S04]  /*1340*/  LOP3.LUT R27, R30, R25, RZ, 0xc0, !PT ;  /* 0x000000191e1b7212 */ /* 0x000fc800078ec0ff */
[----:B------:R-:W-:Y:S02]  /*1350*/  LOP3.LUT R34, R0, 0x18, RZ, 0xc0, !PT ;  /* 0x0000001800227812 */ /* 0x000fe400078ec0ff */
[C---:B------:R-:W-:Y:S01]  /*1360*/  SHF.L.U64.HI R3, R27.reuse, 0x1, R2 ;  /* 0x000000011b037819 */ /* 0x040fe20000010202 */
[----:B------:R-:W-:Y:S02]  /*1370*/  IMAD.SHL.U32 R27, R27, 0x2, RZ ;  /* 0x000000021b1b7824 */ /* 0x000fe400078e00ff */
[----:B------:R-:W-:Y:S01]  /*1380*/  IMAD.SHL.U32 R2, R32, 0x2, RZ ;  /* 0x0000000220027824 */ /* 0x000fe200078e00ff */
[----:B------:R-:W0:Y:S01]  /*1390*/  LDC.64 R34, c[0x3][R34+0x28] ;  /* 0x00c00a0022227b82 */ /* 0x000e220000000a00 */
[----:B------:R-:W-:Y:S02]  /*13a0*/  LOP3.LUT R26, R3, R26, R37, 0xe0, !PT ;  /* 0x0000001a031a7212 */ /* 0x000fe400078ee025 */
[----:B------:R-:W-:Y:S02]  /*13b0*/  SHF.L.U64.HI R3, R29, 0x1, R28 ;  /* 0x000000011d037819 */ /* 0x000fe4000001021c */
[----:B------:R-:W-:Y:S01]  /*13c0*/  LOP3.LUT R27, R27, R2, R36, 0xe0, !PT ;  /* 0x000000021b1b7212 */ /* 0x000fe200078ee024 */
[----:B------:R-:W-:Y:S01]  /*13d0*/  IMAD.SHL.U32 R2, R29, 0x2, RZ ;  /* 0x000000021d027824 */ /* 0x000fe200078e00ff */
[----:B------:R-:W-:-:S02]  /*13e0*/  LOP3.LUT R26, R26, R11, RZ, 0xc0, !PT ;  /* 0x0000000b1a1a7212 */ /* 0x000fc400078ec0ff */
        /* <DEDUP_REMOVED lines=8> */
[----:B------:R-:W-:Y:S02]  /*1470*/  SHF.L.U64.HI R2, R16, 0x1, R19 ;  /* 0x0000000110027819 */ /* 0x000fe40000010213 */
[----:B------:R-:W-:Y:S01]  /*1480*/  LOP3.LUT R29, R29, R32, RZ, 0xc0, !PT ;  /* 0x000000201d1d7212 */ /* 0x000fe200078ec0ff */
[----:B------:R-:W-:Y:S01]  /*1490*/  IMAD.SHL.U32 R32, R27, 0x2, RZ ;  /* 0x000000021b207824 */ /* 0x000fe200078e00ff */
[----:B0-----:R-:W-:Y:S02]  /*14a0*/  LOP3.LUT R10, R3, R34, RZ, 0xfc, !PT ;  /* 0x00000022030a7212 */ /* 0x001fe400078efcff */
[----:B------:R-:W-:-:S02]  /*14b0*/  LOP3.LUT R9, R9, R35, RZ, 0xfc, !PT ;  /* 0x0000002309097212 */ /* 0x000fc400078efcff */
        /* <DEDUP_REMOVED lines=15> */
[----:B------:R-:W-:Y:S02]  /*15b0*/  LOP3.LUT R6, R5, R6, R34, 0xe0, !PT ;  /* 0x0000000605067212 */ /* 0x000fe400078ee022 */
[----:B------:R-:W-:Y:S01]  /*15c0*/  LOP3.LUT R5, R2, R17, RZ, 0xc0, !PT ;  /* 0x0000001102057212 */ /* 0x000fe200078ec0ff */
[----:B------:R-:W-:Y:S01]  /*15d0*/  IMAD.SHL.U32 R2, R18, 0x2, RZ ;  /* 0x0000000212027824 */ /* 0x000fe200078e00ff */
[----:B------:R-:W-:-:S04]  /*15e0*/  LOP3.LUT R6, R6, R15, RZ, 0xc0, !PT ;  /* 0x0000000f06067212 */ /* 0x000fc800078ec0ff */
[----:B------:R-:W-:-:S05]  /*15f0*/  LOP3.LUT R0, R16, R6, RZ, 0xc0, !PT ;  /* 0x0000000610007212 */ /* 0x000fca00078ec0ff */
[----:B------:R-:W-:-:S05]  /*1600*/  IMAD.SHL.U32 R3, R0, 0x2, RZ ;  /* 0x0000000200037824 */ /* 0x000fca00078e00ff */
[----:B------:R-:W-:Y:S02]  /*1610*/  LOP3.LUT R3, R3, R2, R34, 0xe0, !PT ;  /* 0x0000000203037212 */ /* 0x000fe400078ee022 */
[----:B------:R-:W-:Y:S02]  /*1620*/  SHF.L.U64.HI R2, R18, 0x1, R21 ;  /* 0x0000000112027819 */ /* 0x000fe40000010215 */
[----:B------:R-:W-:Y:S02]  /*1630*/  LOP3.LUT R4, R3, R16, RZ, 0xc0, !PT ;  /* 0x0000001003047212 */ /* 0x000fe400078ec0ff */
[----:B------:R-:W-:Y:S02]  /*1640*/  LOP3.LUT R3, R19, R5, RZ, 0xc0, !PT ;  /* 0x0000000513037212 */ /* 0x000fe400078ec0ff */
[----:B------:R-:W-:Y:S02]  /*1650*/  LOP3.LUT R16, R28, R31, RZ, 0xc0, !PT ;  /* 0x0000001f1c107212 */ /* 0x000fe400078ec0ff */
[----:B------:R-:W-:-:S02]  /*1660*/  SHF.L.U64.HI R3, R0, 0x1, R3 ;  /* 0x0000000100037819 */ /* 0x000fc40000010203 */
[----:B------:R-:W-:Y:S02]  /*1670*/  LOP3.LUT R0, R18, R4, RZ, 0xc0, !PT ;  /* 0x0000000412007212 */ /* 0x000fe400078ec0ff */
[----:B------:R-:W-:Y:S02]  /*1680*/  LOP3.LUT R2, R3, R2, R35, 0xe0, !PT ;  /* 0x0000000203027212 */ /* 0x000fe400078ee023 */
[C---:B------:R-:W-:Y:S01]  /*1690*/  SHF.L.U64.HI R16, R29.reuse, 0x1, R16 ;  /* 0x000000011d107819 */ /* 0x040fe20000010210 */
[----:B------:R-:W-:Y:S01]  /*16a0*/  IMAD.SHL.U32 R11, R0, 0x2, RZ ;  /* 0x00000002000b7824 */ /* 0x000fe200078e00ff */
[----:B------:R-:W-:Y:S01]  /*16b0*/  LOP3.LUT R3, R2, R19, RZ, 0xc0, !PT ;  /* 0x0000001302037212 */ /* 0x000fe200078ec0ff */
[----:B------:R-:W-:Y:S02]  /*16c0*/  IMAD.SHL.U32 R2, R20, 0x2, RZ ;  /* 0x0000000214027824 */ /* 0x000fe400078e00ff */
[----:B------:R-:W-:-:S03]  /*16d0*/  IMAD.SHL.U32 R29, R29, 0x2, RZ ;  /* 0x000000021d1d7824 */ /* 0x000fc600078e00ff */
[----:B------:R-:W-:-:S04]  /*16e0*/  LOP3.LUT R11, R11, R2, R34, 0xe0, !PT ;  /* 0x000000020b0b7212 */ /* 0x000fc800078ee022 */
[----:B------:R-:W-:Y:S02]  /*16f0*/  LOP3.LUT R2, R11, R18, RZ, 0xc0, !PT ;  /* 0x000000120b027212 */ /* 0x000fe400078ec0ff */
[----:B------:R-:W-:-:S04]  /*1700*/  LOP3.LUT R11, R21, R3, RZ, 0xc0, !PT ;  /* 0x00000003150b7212 */ /* 0x000fc800078ec0ff */
        /* <DEDUP_REMOVED lines=19> */
[C---:B------:R-:W-:Y:S02]  /*1840*/  SHF.L.U64.HI R12, R27.reuse, 0x1, R26 ;  /* 0x000000011b0c7819 */ /* 0x040fe4000001021a */
[----:B------:R-:W-:-:S02]  /*1850*/  LOP3.LUT R17, R27, R32, RZ, 0xc0, !PT ;  /* 0x000000201b117212 */ /* 0x000fc400078ec0ff */
[----:B------:R-:W-:-:S04]  /*1860*/  LOP3.LUT R15, R15, R12, R35, 0xe0, !PT ;  /* 0x0000000c0f0f7212 */ /* 0x000fc800078ee023 */
[----:B------:R-:W-:Y:S01]  /*1870*/  LOP3.LUT R31, R15, R24, RZ, 0xc0, !PT ;  /* 0x000000180f1f7212 */ /* 0x000fe200078ec0ff */
[----:B------:R-:W-:-:S03]  /*1880*/  IMAD.SHL.U32 R15, R17, 0x2, RZ ;  /* 0x00000002110f7824 */ /* 0x000fc600078e00ff */
[----:B------:R-:W-:-:S04]  /*1890*/  LOP3.LUT R12, R26, R31, RZ, 0xc0, !PT ;  /* 0x0000001f1a0c7212 */ /* 0x000fc800078ec0ff */
[----:B------:R-:W-:Y:S02]  /*18a0*/  SHF.L.U64.HI R17, R17, 0x1, R12 ;  /* 0x0000000111117819 */ /* 0x000fe4000001020c */
[----:B------:R-:W-:Y:S02]  /*18b0*/  LOP3.LUT R12, R15, R29, R34, 0xe0, !PT ;  /* 0x0000001d0f0c7212 */ /* 0x000fe400078ee022 */
[----:B------:R-:W-:Y:S02]  /*18c0*/  LOP3.LUT R35, R17, R16, R35, 0xe0, !PT ;  /* 0x0000001011237212 */ /* 0x000fe400078ee023 */
[----:B------:R-:W-:Y:S02]  /*18d0*/  LOP3.LUT R29, R12, R27, RZ, 0xc0, !PT ;  /* 0x0000001b0c1d7212 */ /* 0x000fe400078ec0ff */
[----:B------:R-:W-:Y:S01]  /*18e0*/  LOP3.LUT R28, R35, R26, RZ, 0xc0, !PT ;  /* 0x0000001a231c7212 */ /* 0x000fe200078ec0ff */
[----:B------:R-:W-:Y:S06]  /*18f0*/  BRA.U UP0, `(.L_x_180) ;  /* 0xfffffff5007c7547 */ /* 0x000fec000b83ffff */
[----:B------:R-:W-:-:S05]  /*1900*/  UMOV UR5, UR9 ;  /* 0x0000000900057c82 */ /* 0x000fca0008000000 */
.L_x_179:
[----:B------:R-:W-:-:S04]  /*1910*/  ULOP3.LUT UR8, UR8, 0x1, URZ, 0xc0, !UPT ;  /* 0x0000000108087892 */ /* 0x000fc8000f8ec0ff */
[----:B------:R-:W-:-:S09]  /*1920*/  UISETP.NE.U32.AND UP0, UPT, UR8, 0x1, UPT ;  /* 0x000000010800788c */ /* 0x000fd2000bf05070 */
[----:B------:R-:W-:Y:S05]  /*1930*/  BRA.U UP0, `(.L_x_178) ;  /* 0x0000000500787547 */ /* 0x000fea000b800000 */
[----:B------:R-:W-:Y:S01]  /*1940*/  USHF.L.U32 UR7, UR5, 0x1, URZ ;  /* 0x0000000105077899 */ /* 0x000fe200080006ff */
[C---:B------:R-:W-:Y:S01]  /*1950*/  IMAD.SHL.U32 R23, R10.reuse, 0x2, RZ ;  /* 0x000000020a177824 */ /* 0x040fe200078e00ff */
[----:B------:R-:W-:Y:S01]  /*1960*/  SHF.L.U64.HI R15, R10, 0x1, R9 ;  /* 0x000000010a0f7819 */ /* 0x000fe20000010209 */
[----:B------:R-:W-:Y:S01]  /*1970*/  UIADD3 UR5, UPT, UPT, UR5, 0x1, URZ ;  /* 0x0000000105057890 */ /* 0x000fe2000fffe0ff */
[----:B------:R-:W-:Y:S02]  /*1980*/  SHF.L.U64.HI R18, R8, 0x1, R7 ;  /* 0x0000000108127819 */ /* 0x000fe40000010207 */
[----:B-----5:R-:W-:Y:S02]  /*1990*/  SHF.R.U32.HI R12, RZ, UR7, R14 ;  /* 0x00000007ff0c7c19 */ /* 0x020fe4000801160e */
[----:B------:R-:W-:Y:S02]  /*19a0*/  SHF.L.U64.HI R20, R4, 0x1, R3 ;  /* 0x0000000104147819 */ /* 0x000fe40000010203 */
[----:B------:R-:W-:Y:S01]  /*19b0*/  SHF.L.U64.HI R22, R2, 0x1, R0 ;  /* 0x0000000102167819 */ /* 0x000fe20000010200 */
[----:B------:R-:W-:Y:S01]  /*19c0*/  IMAD.SHL.U32 R12, R12, 0x8, RZ ;  /* 0x000000080c0c7824 */ /* 0x000fe200078e00ff */
[----:B------:R-:W-:-:S02]  /*19d0*/  SHF.L.U64.HI R26, R32, 0x1, R31 ;  /* 0x00000001201a7819 */ /* 0x000fc4000001021f */
[----:B------:R-:W-:Y:S02]  /*19e0*/  SHF.L.U64.HI R28, R29, 0x1, R28 ;  /* 0x000000011d1c7819 */ /* 0x000fe4000001021c */
        /* <DEDUP_REMOVED lines=10> */
[----:B------:R-:W-:Y:S02]  /*1a90*/  LOP3.LUT R16, R17, R18, R35, 0xe0, !PT ;  /* 0x0000001211107212 */ /* 0x000fe400078ee023 */
[----:B------:R-:W-:Y:S02]  /*1aa0*/  LOP3.LUT R15, R15, R10, RZ, 0xc0, !PT ;  /* 0x0000000a0f0f7212 */ /* 0x000fe400078ec0ff */
[----:B------:R-:W-:Y:S02]  /*1ab0*/  LOP3.LUT R16, R16, R9, RZ, 0xc0, !PT ;  /* 0x0000000910107212 */ /* 0x000fe400078ec0ff */
[----:B------:R-:W-:Y:S02]  /*1ac0*/  LOP3.LUT R17, R8, R15, RZ, 0xc0, !PT ;  /* 0x0000000f08117212 */ /* 0x000fe400078ec0ff */
[----:B------:R-:W-:-:S02]  /*1ad0*/  LOP3.LUT R10, R7, R16, RZ, 0xc0, !PT ;  /* 0x00000010070a7212 */ /* 0x000fc400078ec0ff */
[C---:B------:R-:W-:Y:S02]  /*1ae0*/  SHF.L.U64.HI R18, R6.reuse, 0x1, R5 ;  /* 0x0000000106127819 */ /* 0x040fe40000010205 */
[C---:B------:R-:W-:Y:S01]  /*1af0*/  SHF.L.U64.HI R9, R17.reuse, 0x1, R10 ;  /* 0x0000000111097819 */ /* 0x040fe2000001020a */
[----:B------:R-:W-:Y:S02]  /*1b00*/  IMAD.SHL.U32 R17, R17, 0x2, RZ ;  /* 0x0000000211117824 */ /* 0x000fe400078e00ff */
[----:B------:R-:W-:Y:S01]  /*1b10*/  IMAD.SHL.U32 R10, R6, 0x2, RZ ;  /* 0x00000002060a7824 */ /* 0x000fe200078e00ff */
[----:B------:R-:W-:Y:S01]  /*1b20*/  LOP3.LUT R18, R9, R18, R35, 0xe0, !PT ;  /* 0x0000001209127212 */ /* 0x000fe200078ee023 */
[----:B------:R-:W-:-:S03]  /*1b30*/  IMAD.MOV.U32 R9, RZ, RZ, R12 ;  /* 0x000000ffff097224 */ /* 0x000fc600078e000c */
[----:B------:R-:W-:Y:S01]  /*1b40*/  LOP3.LUT R17, R17, R10, R34, 0xe0, !PT ;  /* 0x0000000a11117212 */ /* 0x000fe200078ee022 */
[----:B------:R-:W-:Y:S01]  /*1b50*/  IMAD.MOV.U32 R10, RZ, RZ, R23 ;  /* 0x000000ffff0a7224 */ /* 0x000fe200078e0017 */
[----:B------:R-:W-:Y:S02]  /*1b60*/  LOP3.LUT R18, R18, R7, RZ, 0xc0, !PT ;  /* 0x0000000712127212 */ /* 0x000fe400078ec0ff */
[----:B------:R-:W-:Y:S02]  /*1b70*/  LOP3.LUT R17, R17, R8, RZ, 0xc0, !PT ;  /* 0x0000000811117212 */ /* 0x000fe400078ec0ff */
[----:B------:R-:W-:Y:S02]  /*1b80*/  LOP3.LUT R8, R5, R18, RZ, 0xc0, !PT ;  /* 0x0000001205087212 */ /* 0x000fe400078ec0ff */
[----:B------:R-:W-:-:S04]  /*1b90*/  LOP3.LUT R19, R6, R17, RZ, 0xc0, !PT ;  /* 0x0000001106137212 */ /* 0x000fc800078ec0ff */
        /* <DEDUP_REMOVED lines=15> */
[----:B------:R-:W-:Y:S02]  /*1c90*/  SHF.L.U64.HI R5, R30, 0x1, R11 ;  /* 0x000000011e057819 */ /* 0x000fe4000001020b */
[----:B------:R-:W-:Y:S01]  /*1ca0*/  LOP3.LUT R21, R21, R6, R34, 0xe0, !PT ;  /* 0x0000000615157212 */ /* 0x000fe200078ee022 */
[----:B------:R-:W-:Y:S01]  /*1cb0*/  IMAD.MOV.U32 R6, RZ, RZ, R17 ;  /* 0x000000ffff067224 */ /* 0x000fe200078e0011 */
[----:B------:R-:W-:-:S02]  /*1cc0*/  LOP3.LUT R22, R22, R3, RZ, 0xc0, !PT ;  /* 0x0000000316167212 */ /* 0x000fc400078ec0ff */
        /* <DEDUP_REMOVED lines=11> */
[----:B------:R-:W-:Y:S01]  /*1d80*/  LOP3.LUT R25, R25, R2, RZ, 0xc0, !PT ;  /* 0x0000000219197212 */ /* 0x000fe200078ec0ff */
[----:B------:R-:W-:Y:S01]  /*1d90*/  IMAD.SHL.U32 R2, R29, 0x2, RZ ;  /* 0x000000021d027824 */ /* 0x000fe200078e00ff */
[----:B------:R-:W-:Y:S02]  /*1da0*/  LOP3.LUT R0, R11, R24, RZ, 0xc0, !PT ;  /* 0x000000180b007212 */ /* 0x000fe400078ec0ff */
[----:B------:R-:W-:-:S04]  /*1db0*/  LOP3.LUT R27, R30, R25, RZ, 0xc0, !PT ;  /* 0x000000191e1b7212 */ /* 0x000fc800078ec0ff */
[C---:B------:R-:W-:Y:S01]  /*1dc0*/  SHF.L.U64.HI R3, R27.reuse, 0x1, R0 ;  /* 0x000000011b037819 */ /* 0x040fe20000010200 */
[----:B------:R-:W-:Y:S02]  /*1dd0*/  IMAD.SHL.U32 R27, R27, 0x2, RZ ;  /* 0x000000021b1b7824 */ /* 0x000fe400078e00ff */
[----:B------:R-:W-:Y:S01]  /*1de0*/  IMAD.SHL.U32 R0, R32, 0x2, RZ ;  /* 0x0000000220007824 */ /* 0x000fe200078e00ff */
[----:B------:R-:W-:-:S04]  /*1df0*/  LOP3.LUT R26, R3, R26, R35, 0xe0, !PT ;  /* 0x0000001a031a7212 */ /* 0x000fc800078ee023 */
[----:B------:R-:W-:Y:S02]  /*1e00*/  LOP3.LUT R27, R27, R0, R34, 0xe0, !PT ;  /* 0x000000001b1b7212 */ /* 0x000fe400078ee022 */
[----:B------:R-:W-:Y:S01]  /*1e10*/  LOP3.LUT R26, R26, R11, RZ, 0xc0, !PT ;  /* 0x0000000b1a1a7212 */ /* 0x000fe200078ec0ff */
[----:B------:R-:W-:Y:S01]  /*1e20*/  IMAD.MOV.U32 R11, RZ, RZ, R24 ;  /* 0x000000ffff0b7224 */ /* 0x000fe200078e0018 */
[----:B------:R-:W-:Y:S01]  /*1e30*/  LOP3.LUT R27, R27, R30, RZ, 0xc0, !PT ;  /* 0x0000001e1b1b7212 */ /* 0x000fe200078ec0ff */
[----:B------:R-:W-:Y:S01]  /*1e40*/  IMAD.MOV.U32 R30, RZ, RZ, R25 ;  /* 0x000000ffff1e7224 */ /* 0x000fe200078e0019 */
        /* <DEDUP_REMOVED lines=12> */
[----:B------:R-:W-:-:S07]  /*1f10*/  IMAD.MOV.U32 R31, RZ, RZ, R26 ;  /* 0x000000ffff1f7224 */ /* 0x000fce00078e001a */
.L_x_178:
[----:B------:R-:W0:Y:S01]  /*1f20*/  S2R R12, SR_TID.X ;  /* 0x00000000000c7919 */ /* 0x000e220000002100 */
[----:B------:R-:W-:Y:S01]  /*1f30*/  UISETP.GT.U32.AND UP0, UPT, UR5, 0xf, UPT ;  /* 0x0000000f0500788c */ /* 0x000fe2000bf04070 */
[----:B------:R-:W1:Y:S01]  /*1f40*/  LDCU UR12, c[0x3][0x58] ;  /* 0x00c00b00ff0c77ac */ /* 0x000e620008000800 */
[----:B------:R-:W2:Y:S01]  /*1f50*/  LDCU UR13, c[0x3][0x8] ;  /* 0x00c00100ff0d77ac */ /* 0x000ea20008000800 */
[----:B------:R-:W3:Y:S06]  /*1f60*/  LDCU.64 UR8, c[0x3][0x50] ;  /* 0x00c00a00ff0877ac */ /* 0x000eec0008000a00 */
[----:B------:R-:W-:Y:S05]  /*1f70*/  BRA.U UP0, `(.L_x_181) ;  /* 0x0000000500f07547 */ /* 0x000fea000b800000 */
.L_x_184:
[----:B------:R-:W-:Y:S01]  /*1f80*/  USHF.L.U32 UR7, UR5, 0x1, URZ ;  /* 0x0000000105077899 */ /* 0x000fe200080006ff */
[----:B------:R-:W-:Y:S01]  /*1f90*/  SHF.L.U64.HI R23, R10, 0x1, R9 ;  /* 0x000000010a177819 */ /* 0x000fe20000010209 */
[----:B---3--:R-:W-:Y:S01]  /*1fa0*/  IMAD.SHL.U32 R17, R8, 0x2, RZ ;  /* 0x0000000208117824 */ /* 0x008fe200078e00ff */
[----:B------:R-:W-:Y:S01]  /*1fb0*/  SHF.L.U64.HI R18, R6, 0x1, R5 ;  /* 0x0000000106127819 */ /* 0x000fe20000010205 */
[----:B------:R-:W-:Y:S01]  /*1fc0*/  BSSY.RECONVERGENT B0, `(.L_x_182) ;  /* 0x0000074000007945 */ /* 0x000fe20003800200 */
[----:B------:R-:W-:Y:S02]  /*1fd0*/  SHF.L.U64.HI R20, R4, 0x1, R3 ;  /* 0x0000000104147819 */ /* 0x000fe40000010203 */
[----:B-----5:R-:W-:Y:S02]  /*1fe0*/  SHF.R.U32.HI R15, RZ, UR7, R14 ;  /* 0x00000007ff0f7c19 */ /* 0x020fe4000801160e */
[----:B------:R-:W-:Y:S02]  /*1ff0*/  SHF.L.U64.HI R22, R2, 0x1, R0 ;  /* 0x0000000102167819 */ /* 0x000fe40000010200 */
[----:B------:R-:W-:Y:S01]  /*2000*/  SHF.L.U64.HI R28, R29, 0x1, R28 ;  /* 0x000000011d1c7819 */ /* 0x000fe2000001021c */
[----:B------:R-:W-:-:S05]  /*2010*/  IMAD.SHL.U32 R15, R15, 0x8, RZ ;  /* 0x000000080f0f7824 */ /* 0x000fca00078e00ff */
[----:B------:R-:W-:Y:S01]  /*2020*/  LOP3.LUT R34, R15, 0x18, RZ, 0xc0, !PT ;  /* 0x000000180f227812 */ /* 0x000fe200078ec0ff */
[----:B------:R-:W-:-:S05]  /*2030*/  IMAD.SHL.U32 R15, R10, 0x2, RZ ;  /* 0x000000020a0f7824 */ /* 0x000fca00078e00ff */
[----:B------:R-:W4:Y:S02]  /*2040*/  LDC.64 R34, c[0x3][R34+0x28] ;  /* 0x00c00a0022227b82 */ /* 0x000f240000000a00 */
[----:B----4-:R-:W-:Y:S02]  /*2050*/  LOP3.LUT R24, R15, R34, RZ, 0xfc, !PT ;  /* 0x000000220f187212 */ /* 0x010fe400078efcff */
[----:B------:R-:W-:Y:S02]  /*2060*/  LOP3.LUT R23, R23, R35, RZ, 0xfc, !PT ;  /* 0x0000002317177212 */ /* 0x000fe400078efcff */
[----:B------:R-:W-:-:S05]  /*2070*/  LOP3.LUT R16, R10, R24, RZ, 0xc0, !PT ;  /* 0x000000180a107212 */ /* 0x000fca00078ec0ff */
[----:B------:R-:W-:-:S05]  /*2080*/  IMAD.SHL.U32 R15, R16, 0x2, RZ ;  /* 0x00000002100f7824 */ /* 0x000fca00078e00ff */
        /* <DEDUP_REMOVED lines=8> */
[----:B------:R-:W-:Y:S01]  /*2110*/  LOP3.LUT R16, R16, R9, RZ, 0xc0, !PT ;  /* 0x0000000910107212 */ /* 0x000fe200078ec0ff */
[----:B------:R-:W-:-:S05]  /*2120*/  IMAD.SHL.U32 R9, R6, 0x2, RZ ;  /* 0x0000000206097824 */ /* 0x000fca00078e00ff */
[----:B------:R-:W-:Y:S02]  /*2130*/  LOP3.LUT R17, R17, R9, R34, 0xe0, !PT ;  /* 0x0000000911117212 */ /* 0x000fe400078ee022 */
[----:B------:R-:W-:Y:S02]  /*2140*/  LOP3.LUT R9, R7, R16, RZ, 0xc0, !PT ;  /* 0x0000001007097212 */ /* 0x000fe400078ec0ff */
[----:B------:R-:W-:Y:S02]  /*2150*/  LOP3.LUT R17, R17, R8, RZ, 0xc0, !PT ;  /* 0x0000000811117212 */ /* 0x000fe400078ec0ff */
[----:B------:R-:W-:Y:S01]  /*2160*/  SHF.L.U64.HI R9, R10, 0x1, R9 ;  /* 0x000000010a097819 */ /* 0x000fe20000010209 */
[----:B------:R-:W-:Y:S01]  /*2170*/  IMAD.MOV.U32 R10, RZ, RZ, R24 ;  /* 0x000000ffff0a7224 */ /* 0x000fe200078e0018 */
[----:B------:R-:W-:Y:S02]  /*2180*/  LOP3.LUT R8, R6, R17, RZ, 0xc0, !PT ;  /* 0x0000001106087212 */ /* 0x000fe400078ec0ff */
[----:B------:R-:W-:Y:S01]  /*2190*/  LOP3.LUT R18, R9, R18, R35, 0xe0, !PT ;  /* 0x0000001209127212 */ /* 0x000fe200078ee023 */
[----:B------:R-:W-:-:S02]  /*21a0*/  IMAD.MOV.U32 R9, RZ, RZ, R23 ;  /* 0x000000ffff097224 */ /* 0x000fc400078e0017 */
        /* <DEDUP_REMOVED lines=21> */
[----:B------:R-:W-:-:S03]  /*2300*/  IMAD.SHL.U32 R5, R30, 0x2, RZ ;  /* 0x000000021e057824 */ /* 0x000fc600078e00ff */
[----:B------:R-:W-:Y:S01]  /*2310*/  LOP3.LUT R22, R22, R3, RZ, 0xc0, !PT ;  /* 0x0000000316167212 */ /* 0x000fe200078ec0ff */
[----:B------:R-:W-:-:S03]  /*2320*/  IMAD.SHL.U32 R3, R4, 0x2, RZ ;  /* 0x0000000204037824 */ /* 0x000fc600078e00ff */
[----:B------:R-:W-:Y:S02]  /*2330*/  LOP3.LUT R25, R0, R22, RZ, 0xc0, !PT ;  /* 0x0000001600197212 */ /* 0x000fe400078ec0ff */
[----:B------:R-:W-:Y:S01]  /*2340*/  LOP3.LUT R3, R3, R5, R34, 0xe0, !PT ;  /* 0x0000000503037212 */ /* 0x000fe200078ee022 */
[----:B------:R-:W-:Y:S01]  /*2350*/  IMAD.MOV.U32 R5, RZ, RZ, R18 ;  /* 0x000000ffff057224 */ /* 0x000fe200078e0012 */
[----:B------:R-:W-:Y:S01]  /*2360*/  SHF.L.U64.HI R25, R4, 0x1, R25 ;  /* 0x0000000104197819 */ /* 0x000fe20000010219 */
[----:B------:R-:W-:Y:S01]  /*2370*/  IMAD.MOV.U32 R4, RZ, RZ, R19 ;  /* 0x000000ffff047224 */ /* 0x000fe200078e0013 */
[----:B------:R-:W-:Y:S02]  /*2380*/  LOP3.LUT R26, R3, R2, RZ, 0xc0, !PT ;  /* 0x00000002031a7212 */ /* 0x000fe400078ec0ff */
[----:B------:R-:W-:-:S04]  /*2390*/  SHF.L.U64.HI R2, R30, 0x1, R11 ;  /* 0x000000011e027819 */ /* 0x000fc8000001020b */
[----:B------:R-:W-:Y:S02]  /*23a0*/  LOP3.LUT R25, R25, R2, R35, 0xe0, !PT ;  /* 0x0000000219197212 */ /* 0x000fe400078ee023 */
[----:B------:R-:W-:Y:S02]  /*23b0*/  LOP3.LUT R2, R30, R26, RZ, 0xc0, !PT ;  /* 0x0000001a1e027212 */ /* 0x000fe400078ec0ff */
[----:B------:R-:W-:Y:S01]  /*23c0*/  LOP3.LUT R25, R25, R0, RZ, 0xc0, !PT ;  /* 0x0000000019197212 */ /* 0x000fe200078ec0ff */
[----:B------:R-:W-:Y:S02]  /*23d0*/  IMAD.SHL.U32 R0, R32, 0x2, RZ ;  /* 0x0000000220007824 */ /* 0x000fe400078e00ff */
[----:B------:R-:W-:Y:S01]  /*23e0*/  IMAD.SHL.U32 R33, R2, 0x2, RZ ;  /* 0x0000000202217824 */ /* 0x000fe200078e00ff */
[----:B------:R-:W-:-:S04]  /*23f0*/  LOP3.LUT R3, R11, R25, RZ, 0xc0, !PT ;  /* 0x000000190b037212 */ /* 0x000fc800078ec0ff */
[----:B------:R-:W-:Y:S02]  /*2400*/  LOP3.LUT R33, R33, R0, R34, 0xe0, !PT ;  /* 0x0000000021217212 */ /* 0x000fe400078ee022 */
[----:B------:R-:W-:Y:S01]  /*2410*/  SHF.L.U64.HI R3, R2, 0x1, R3 ;  /* 0x0000000102037819 */ /* 0x000fe20000010203 */
[----:B------:R-:W-:Y:S01]  /*2420*/  IMAD.SHL.U32 R2, R29, 0x2, RZ ;  /* 0x000000021d027824 */ /* 0x000fe200078e00ff */
[----:B------:R-:W-:Y:S02]  /*2430*/  SHF.L.U64.HI R0, R32, 0x1, R31 ;  /* 0x0000000120007819 */ /* 0x000fe4000001021f */
[----:B------:R-:W-:Y:S01]  /*2440*/  LOP3.LUT R33, R33, R30, RZ, 0xc0, !PT ;  /* 0x0000001e21217212 */ /* 0x000fe200078ec0ff */
[----:B------:R-:W-:Y:S01]  /*2450*/  IMAD.MOV.U32 R30, RZ, RZ, R26 ;  /* 0x000000ffff1e7224 */ /* 0x000fe200078e001a */
[----:B------:R-:W-:-:S04]  /*2460*/  LOP3.LUT R0, R3, R0, R35, 0xe0, !PT ;  /* 0x0000000003007212 */ /* 0x000fc800078ee023 */
[----:B------:R-:W-:Y:S01]  /*2470*/  LOP3.LUT R27, R0, R11, RZ, 0xc0, !PT ;  /* 0x0000000b001b7212 */ /* 0x000fe200078ec0ff */
[----:B------:R-:W-:Y:S01]  /*2480*/  IMAD.MOV.U32 R11, RZ, RZ, R25 ;  /* 0x000000ffff0b7224 */ /* 0x000fe200078e0019 */
[----:B------:R-:W-:Y:S02]  /*2490*/  LOP3.LUT R0, R32, R33, RZ, 0xc0, !PT ;  /* 0x0000002120007212 */ /* 0x000fe400078ec0ff */
[----:B------:R-:W-:-:S03]  /*24a0*/  LOP3.LUT R3, R31, R27, RZ, 0xc0, !PT ;  /* 0x0000001b1f037212 */ /* 0x000fc600078ec0ff */
        /* <DEDUP_REMOVED lines=11> */
[----:B---3--:R-:W-:-:S04]  /*2560*/  LOP3.LUT P0, RZ, R29, UR8, RZ, 0xc0, !PT ;  /* 0x000000081dff7c12 */ /* 0x008fc8000f80c0ff */
[----:B------:R-:W-:-:S13]  /*2570*/  LOP3.LUT P0, RZ, R28, UR9, RZ, 0xc0, P0 ;  /* 0x000000091cff7c12 */ /* 0x000fda000800c0ff */
[----:B------:R-:W-:Y:S05]  /*2580*/  @P0 BRA `(.L_x_183) ;  /* 0x00000000005c0947 */ /* 0x000fea0003800000 */
[----:B------:R-:W3:Y:S02]  /*2590*/  LDC.64 R16, c[0x4][RZ] ;  /* 0x01000000ff107b82 */ /* 0x000ee40000000a00 */
[----:B---3--:R-:W1:Y:S02]  /*25a0*/  LDG.E.STRONG.SYS R15, desc[UR10][R16.64] ;  /* 0x0000000a100f7981 */ /* 0x008e64000c1f5900 */
[----:B-1----:R-:W-:-:S13]  /*25b0*/  ISETP.GE.U32.AND P0, PT, R15, UR12, PT ;  /* 0x0000000c0f007c0c */ /* 0x002fda000bf06070 */
[----:B------:R-:W-:Y:S05]  /*25c0*/  @P0 BRA `(.L_x_183) ;  /* 0x00000000004c0947 */ /* 0x000fea0003800000 */
[----:B0-----:R-:W-:-:S04]  /*25d0*/  IMAD R15, R12, 0xff, R13 ;  /* 0x000000ff0c0f7824 */ /* 0x001fc800078e020d */
[----:B------:R-:W-:-:S05]  /*25e0*/  VIADD R15, R15, UR4 ;  /* 0x000000040f0f7c36 */ /* 0x000fca0008000000 */
[----:B------:R-:W-:-:S04]  /*25f0*/  LEA R15, R15, UR5, 0x4 ;  /* 0x000000050f0f7c11 */ /* 0x000fc8000f8e20ff */
[----:B--2---:R-:W-:-:S13]  /*2600*/  ISETP.GT.U32.AND P0, PT, R15, UR13, PT ;  /* 0x0000000d0f007c0c */ /* 0x004fda000bf04070 */
[----:B------:R-:W-:Y:S05]  /*2610*/  @P0 BRA `(.L_x_183) ;  /* 0x0000000000380947 */ /* 0x000fea0003800000 */
[----:B------:R-:W0:Y:S01]  /*2620*/  S2R R19, SR_LANEID ;  /* 0x0000000000137919 */ /* 0x000e220000000000 */
[----:B------:R-:W-:Y:S02]  /*2630*/  VOTEU.ANY UR7, UPT, PT ;  /* 0x0000000000077886 */ /* 0x000fe400038e0100 */
[----:B------:R-:W0:Y:S08]  /*2640*/  FLO.U32 R18, UR7 ;  /* 0x0000000700127d00 */ /* 0x000e3000080e0000 */
[----:B------:R-:W1:Y:S01]  /*2650*/  POPC R21, UR7 ;  /* 0x0000000700157d09 */ /* 0x000e620008000000 */
[----:B0-----:R-:W-:-:S13]  /*2660*/  ISETP.EQ.U32.AND P0, PT, R18, R19, PT ;  /* 0x000000131200720c */ /* 0x001fda0003f02070 */
[----:B-1----:R0:W2:Y:S01]  /*2670*/  @P0 ATOMG.E.ADD.STRONG.GPU PT, R21, desc[UR10][R16.64], R21 ;  /* 0x80000015101509a8 */ /* 0x0020a200081ef10a */
[----:B------:R-:W1:Y:S01]  /*2680*/  S2R R20, SR_LTMASK ;  /* 0x0000000000147919 */ /* 0x000e620000003900 */
[----:B0-----:R-:W0:Y:S01]  /*2690*/  LDC.64 R16, c[0x3][0x60] ;  /* 0x00c01800ff107b82 */ /* 0x001e220000000a00 */
[----:B-1----:R-:W-:-:S06]  /*26a0*/  LOP3.LUT R20, R20, UR7, RZ, 0xc0, !PT ;  /* 0x0000000714147c12 */ /* 0x002fcc000f8ec0ff */
[----:B------:R-:W1:Y:S01]  /*26b0*/  POPC R20, R20 ;  /* 0x0000001400147309 */ /* 0x000e620000000000 */
[----:B--2---:R-:W1:Y:S02]  /*26c0*/  SHFL.IDX PT, R19, R21, R18, 0x1f ;  /* 0x00001f1215137589 */ /* 0x004e6400000e0000 */
[----:B-1----:R-:W-:-:S04]  /*26d0*/  IMAD.IADD R19, R19, 0x1, R20 ;  /* 0x0000000113137824 */ /* 0x002fc800078e0214 */
[----:B0-----:R-:W-:-:S05]  /*26e0*/  IMAD.WIDE.U32 R16, R19, 0x4, R16 ;  /* 0x0000000413107825 */ /* 0x001fca00078e0010 */
[----:B------:R3:W-:Y:S02]  /*26f0*/  STG.E desc[UR10][R16.64], R15 ;  /* 0x0000000f10007986 */ /* 0x0007e4000c10190a */
.L_x_183:
[----:B-12---:R-:W-:Y:S05]  /*2700*/  BSYNC.RECONVERGENT B0 ;  /* 0x0000000000007941 */ /* 0x006fea0003800200 */
.L_x_182:
[----:B------:R-:W-:-:S04]  /*2710*/  UIADD3 UR5, UPT, UPT, UR5, 0x1, URZ ;  /* 0x0000000105057890 */ /* 0x000fc8000fffe0ff */
[----:B------:R-:W-:-:S09]  /*2720*/  UISETP.NE.AND UP0, UPT, UR5, 0x10, UPT ;  /* 0x000000100500788c */ /* 0x000fd2000bf05270 */
[----:B------:R-:W-:Y:S05]  /*2730*/  BRA.U UP0, `(.L_x_184) ;  /* 0xfffffff900107547 */ /* 0x000fea000b83ffff */
.L_x_181:
[----:B------:R-:W4:Y:S01]  /*2740*/  S2UR UR7, SR_CgaCtaId ;  /* 0x00000000000779c3 */ /* 0x000f220000008800 */
[----:B------:R-:W-:Y:S02]  /*2750*/  UMOV UR5, 0x400 ;  /* 0x0000040000057882 */ /* 0x000fe40000000000 */
[----:B----4-:R-:W-:Y:S02]  /*2760*/  ULEA UR5, UR7, UR5, 0x18 ;  /* 0x0000000507057291 */ /* 0x010fe4000f8ec0ff */
[----:B------:R-:W-:Y:S02]  /*2770*/  UIADD3 UR7, UPT, UPT, UR4, 0x1, URZ ;  /* 0x0000000104077890 */ /* 0x000fe4000fffe0ff */
[----:B------:R-:W-:Y:S02]  /*2780*/  ULEA UR5, UR4, UR5, 0x9 ;  /* 0x0000000504057291 */ /* 0x000fe4000f8e48ff */
[----:B------:R-:W-:-:S04]  /*2790*/  UISETP.GT.U32.AND UP0, UPT, UR7, 0xff, UPT ;  /* 0x000000ff0700788c */ /* 0x000fc8000bf04070 */
[----:B0-----:R-:W-:-:S05]  /*27a0*/  LEA R13, R12, UR5, 0x2 ;  /* 0x000000050c0d7c11 */ /* 0x001fca000f8e10ff */
[----:B-----5:R0:W-:Y:S01]  /*27b0*/  STS [R13], R14 ;  /* 0x0000000e0d007388 */ /* 0x0201e20000000800 */
[----:B------:R-:W-:Y:S06]  /*27c0*/  BAR.SYNC.DEFER_BLOCKING 0x0 ;  /* 0x0000000000007b1d */ /* 0x000fec0000010000 */
[----:B------:R-:W-:Y:S05]  /*27d0*/  BRA.U UP0, `(.L_x_185) ;  /* 0x000000d900207547 */ /* 0x000fea000b800000 */
[----:B------:R-:W4:Y:S01]  /*27e0*/  S2UR UR5, SR_CTAID.X ;  /* 0x00000000000579c3 */ /* 0x000f220000002500 */
[----:B0-----:R-:W-:-:S07]  /*27f0*/  IMAD.U32 R13, RZ, RZ, UR7 ;  /* 0x00000007ff0d7e24 */ /* 0x001fce000f8e00ff */
[----:B---3--:R-:W0:Y:S01]  /*2800*/  LDC.64 R14, c[0x3][RZ] ;  /* 0x00c00000ff0e7b82 */ /* 0x008e220000000a00 */
[C---:B------:R-:W-:Y:S01]  /*2810*/  IMAD.SHL.U32 R21, R10.reuse, 0x2, RZ ;  /* 0x000000020a157824 */ /* 0x040fe200078e00ff */
[----:B------:R-:W-:Y:S01]  /*2820*/  SHF.L.U64.HI R19, R10, 0x1, R9 ;  /* 0x000000010a137819 */ /* 0x000fe20000010209 */
[----:B------:R-:W3:Y:S01]  /*2830*/  LDCU.64 UR8, c[0x3][0x50] ;  /* 0x00c00a00ff0877ac */ /* 0x000ee20008000a00 */
[----:B----4-:R-:W-:-:S06]  /*2840*/  USHF.L.U32 UR5, UR5, 0xf, URZ ;  /* 0x0000000f05057899 */ /* 0x010fcc00080006ff */
[----:B------:R-:W-:-:S05]  /*2850*/  LOP3.LUT R18, R12, UR5, RZ, 0xfc, !PT ;  /* 0x000000050c127c12 */ /* 0x000fca000f8efcff */
[----:B------:R-:W-:-:S04]  /*2860*/  IMAD R13, R13, 0x80, R18 ;  /* 0x000000800d0d7824 */ /* 0x000fc800078e0212 */
[----:B0-----:R-:W-:-:S05]  /*2870*/  IMAD.WIDE.U32 R14, R13, 0x4, R14 ;  /* 0x000000040d0e7825 */ /* 0x001fca00078e000e */
[----:B------:R-:W4:Y:S01]  /*2880*/  LDG.E R13, desc[UR10][R14.64] ;  /* 0x0000000a0e0d7981 */ /* 0x000f22000c1e1900 */
[C---:B------:R-:W-:Y:S01]  /*2890*/  SHF.L.U64.HI R28, R29.reuse, 0x1, R28 ;  /* 0x000000011d1c7819 */ /* 0x040fe2000001021c */
        /* <DEDUP_REMOVED lines=13> */
[C---:B------:R-:W-:Y:S02]  /*2970*/  SHF.L.U64.HI R20, R8.reuse, 0x1, R7 ;  /* 0x0000000108147819 */ /* 0x040fe40000010207 */
[----:B------:R-:W-:Y:S02]  /*2980*/  LOP3.LUT R10, R19, R10, RZ, 0xc0, !PT ;  /* 0x0000000a130a7212 */ /* 0x000fe400078ec0ff */
[----:B------:R-:W-:Y:S02]  /*2990*/  LOP3.LUT R20, R21, R20, R17, 0xe0, !PT ;  /* 0x0000001415147212 */ /* 0x000fe400078ee011 */
[----:B------:R-:W-:Y:S02]  /*29a0*/  LOP3.LUT R19, R8, R10, RZ, 0xc0, !PT ;  /* 0x0000000a08137212 */ /* 0x000fe400078ec0ff */
[----:B------:R-:W-:-:S04]  /*29b0*/  LOP3.LUT R9, R20, R9, RZ, 0xc0, !PT ;  /* 0x0000000914097212 */ /* 0x000fc800078ec0ff */
        /* <DEDUP_REMOVED lines=53> */
[----:B------:R-:W-:Y:S02]  /*2d10*/  LOP3.LUT R19, R19, R29, R16, 0xe0, !PT ;  /* 0x0000001d13137212 */ /* 0x000fe400078ee010 */
[----:B------:R-:W-:Y:S02]  /*2d20*/  LOP3.LUT R16, R21, R28, R17, 0xe0, !PT ;  /* 0x0000001c15107212 */ /* 0x000fe400078ee011 */
[----:B------:R-:W-:Y:S02]  /*2d30*/  LOP3.LUT R32, R19, R32, RZ, 0xc0, !PT ;  /* 0x0000002013207212 */ /* 0x000fe400078ec0ff */
[----:B------:R-:W-:Y:S02]  /*2d40*/  LOP3.LUT R31, R16, R31, RZ, 0xc0, !PT ;  /* 0x0000001f101f7212 */ /* 0x000fe400078ec0ff */
[----:B---3--:R-:W-:-:S04]  /*2d50*/  LOP3.LUT P0, RZ, R32, UR8, RZ, 0xc0, !PT ;  /* 0x0000000820ff7c12 */ /* 0x008fc8000f80c0ff */
[----:B------:R-:W-:-:S13]  /*2d60*/  LOP3.LUT P0, RZ, R31, UR9, RZ, 0xc0, P0 ;  /* 0x000000091fff7c12 */ /* 0x000fda000800c0ff */
[----:B------:R-:W-:Y:S05]  /*2d70*/  @P0 BRA `(.L_x_187) ;  /* 0x0000000000640947 */ /* 0x000fea0003800000 */
[----:B------:R-:W0:Y:S01]  /*2d80*/  LDC.64 R16, c[0x4][RZ] ;  /* 0x01000000ff107b82 */ /* 0x000e220000000a00 */
[----:B------:R-:W3:Y:S01]  /*2d90*/  LDCU UR5, c[0x3][0x58] ;  /* 0x00c00b00ff0577ac */ /* 0x000ee20008000800 */
[----:B0-----:R-:W3:Y:S02]  /*2da0*/  LDG.E.STRONG.SYS R19, desc[UR10][R16.64] ;  /* 0x0000000a10137981 */ /* 0x001ee4000c1f5900 */
[----:B---3--:R-:W-:-:S13]  /*2db0*/  ISETP.GE.U32.AND P0, PT, R19, UR5, PT ;  /* 0x0000000513007c0c */ /* 0x008fda000bf06070 */
[----:B------:R-:W-:Y:S05]  /*2dc0*/  @P0 BRA `(.L_x_187) ;  /* 0x0000000000500947 */ /* 0x000fea0003800000 */
[----:B------:R-:W0:Y:S01]  /*2dd0*/  LDCU UR5, c[0x3][0x8] ;  /* 0x00c00100ff0577ac */ /* 0x000e220008000800 */
[----:B------:R-:W-:-:S04]  /*2de0*/  IMAD R19, R12, 0xff, R18 ;  /* 0x000000ff0c137824 */ /* 0x000fc800078e0212 */
[----:B------:R-:W-:-:S04]  /*2df0*/  VIADD R19, R19, UR7 ;  /* 0x0000000713137c36 */ /* 0x000fc80008000000 */
[----:B------:R-:W-:-:S05]  /*2e00*/  IMAD.SHL.U32 R19, R19, 0x10, RZ ;  /* 0x0000001013137824 */ /* 0x000fca00078e00ff */
[----:B0-----:R-:W-:-:S13]  /*2e10*/  ISETP.GT.U32.AND P0, PT, R19, UR5, PT ;  /* 0x0000000513007c0c */ /* 0x001fda000bf04070 */
[----:B------:R-:W-:Y:S05]  /*2e20*/  @P0 BRA `(.L_x_187) ;  /* 0x0000000000380947 */ /* 0x000fea0003800000 */
[----:B------:R-:W0:Y:S01]  /*2e30*/  S2R R21, SR_LANEID ;  /* 0x0000000000157919 */ /* 0x000e220000000000 */
[----:B------:R-:W-:Y:S02]  /*2e40*/  VOTEU.ANY UR5, UPT, PT ;  /* 0x0000000000057886 */ /* 0x000fe400038e0100 */
[----:B------:R-:W0:Y:S08]  /*2e50*/  FLO.U32 R20, UR5 ;  /* 0x0000000500147d00 */ /* 0x000e3000080e0000 */
[----:B------:R-:W3:Y:S01]  /*2e60*/  POPC R23, UR5 ;  /* 0x0000000500177d09 */ /* 0x000ee20008000000 */
[----:B0-----:R-:W-:-:S13]  /*2e70*/  ISETP.EQ.U32.AND P0, PT, R20, R21, PT ;  /* 0x000000151400720c */ /* 0x001fda0003f02070 */
[----:B---3--:R0:W3:Y:S01]  /*2e80*/  @P0 ATOMG.E.ADD.STRONG.GPU PT, R23, desc[UR10][R16.64], R23 ;  /* 0x80000017101709a8 */ /* 0x0080e200081ef10a */
[----:B------:R-:W4:Y:S01]  /*2e90*/  S2R R22, SR_LTMASK ;  /* 0x0000000000167919 */ /* 0x000f220000003900 */
[----:B0-----:R-:W0:Y:S01]  /*2ea0*/  LDC.64 R16, c[0x3][0x60] ;  /* 0x00c01800ff107b82 */ /* 0x001e220000000a00 */
[----:B----4-:R-:W-:-:S06]  /*2eb0*/  LOP3.LUT R22, R22, UR5, RZ, 0xc0, !PT ;  /* 0x0000000516167c12 */ /* 0x010fcc000f8ec0ff */
[----:B------:R-:W4:Y:S01]  /*2ec0*/  POPC R22, R22 ;  /* 0x0000001600167309 */ /* 0x000f220000000000 */
[----:B---3--:R-:W4:Y:S02]  /*2ed0*/  SHFL.IDX PT, R21, R23, R20, 0x1f ;  /* 0x00001f1417157589 */ /* 0x008f2400000e0000 */
[----:B----4-:R-:W-:-:S04]  /*2ee0*/  IMAD.IADD R21, R21, 0x1, R22 ;  /* 0x0000000115157824 */ /* 0x010fc800078e0216 */
[----:B0-----:R-:W-:-:S05]  /*2ef0*/  IMAD.WIDE.U32 R16, R21, 0x4, R16 ;  /* 0x0000000415107825 */ /* 0x001fca00078e0010 */
[----:B------:R0:W-:Y:S02]  /*2f00*/  STG.E desc[UR10][R16.64], R19 ;  /* 0x0000001310007986 */ /* 0x0001e4000c10190a */
.L_x_187:
[----:B-12---:R-:W-:Y:S05]  /*2f10*/  BSYNC.RECONVERGENT B0 ;  /* 0x0000000000007941 */ /* 0x006fea0003800200 */
.L_x_186:
[----:B0-----:R-:W-:Y:S01]  /*2f20*/  IMAD.SHL.U32 R16, R13, 0x2, RZ ;  /* 0x000000020d107824 */ /* 0x001fe200078e00ff */
[C---:B------:R-:W-:Y:S01]  /*2f30*/  SHF.L.U64.HI R19, R15.reuse, 0x1, R14 ;  /* 0x000000010f137819 */ /* 0x040fe2000001020e */
[----:B------:R-:W-:Y:S01]  /*2f40*/  IMAD.SHL.U32 R17, R15, 0x2, RZ ;  /* 0x000000020f117824 */ /* 0x000fe200078e00ff */
[C---:B------:R-:W-:Y:S01]  /*2f50*/  SHF.L.U64.HI R31, R32.reuse, 0x1, R31 ;  /* 0x00000001201f7819 */ /* 0x040fe2000001021f */
        /* <DEDUP_REMOVED lines=26> */
[----:B------:R-:W-:-:S02]  /*3100*/  LOP3.LUT R9, R14, R9, RZ, 0xc0, !PT ;  /* 0x000000090e097212 */ /* 0x000fc400078ec0ff */
[----:B------:R-:W-:Y:S02]  /*3110*/  SHF.L.U64.HI R14, R6, 0x1, R5 ;  /* 0x00000001060e7819 */ /* 0x000fe40000010205 */
        /* <DEDUP_REMOVED lines=34> */
[----:B------:R-:W-:Y:S02]  /*3340*/  SHF.L.U64.HI R8, R30, 0x1, R11 ;  /* 0x000000011e087819 */ /* 0x000fe4000001020b */
[----:B------:R-:W-:Y:S02]  /*3350*/  LOP3.LUT R2, R17, R2, RZ, 0xc0, !PT ;  /* 0x0000000211027212 */ /* 0x000fe400078ec0ff */
[----:B------:R-:W-:-:S04]  /*3360*/  LOP3.LUT R23, R23, R8, R25, 0xe0, !PT ;  /* 0x0000000817177212 */ /* 0x000fc800078ee019 */
        /* <DEDUP_REMOVED lines=18> */
[----:B------:R-:W-:-:S04]  /*3490*/  IMAD R0, R12, 0xff, R18 ;  /* 0x000000ff0c007824 */ /* 0x000fc800078e0212 */
        /* <DEDUP_REMOVED lines=8> */
[----:B0-----:R-:W-:-:S13]  /*3520*/  ISETP.EQ.U32.AND P0, PT, R8, R11, PT ;  /* 0x0000000b0800720c */ /* 0x001fda0003f02070 */
[----:B-1----:R0:W2:Y:S01]  /*3530*/  @P0 ATOMG.E.ADD.STRONG.GPU PT, R23, desc[UR10][R26.64], R23 ;  /* 0x800000171a1709a8 */ /* 0x0020a200081ef10a */
[----:B------:R-:W-:Y:S01]  /*3540*/  VIADD R11, R0, 0x1 ;  /* 0x00000001000b7836 */ /* 0x000fe20000000000 */
        /* <DEDUP_REMOVED lines=8> */
.L_x_189:
[----:B------:R-:W-:Y:S05]  /*35d0*/  BSYNC.RECONVERGENT B0 ;  /* 0x0000000000007941 */ /* 0x000fea0003800200 */
.L_x_188:
[----:B------:R-:W-:Y:S01]  /*35e0*/  SHF.R.U32.HI R0, RZ, 0x1, R13 ;  /* 0x00000001ff007819 */ /* 0x000fe2000001160d */
[C---:B0-----:R-:W-:Y:S01]  /*35f0*/  IMAD.SHL.U32 R11, R16.reuse, 0x2, RZ ;  /* 0x00000002100b7824 */ /* 0x041fe200078e00ff */
[----:B------:R-:W-:Y:S01]  /*3600*/  SHF.L.U64.HI R17, R16, 0x1, R19 ;  /* 0x0000000110117819 */ /* 0x000fe20000010213 */
[----:B------:R-:W-:Y:S01]  /*3610*/  BSSY.RECONVERGENT B0, `(.L_x_190) ;  /* 0x0000067000007945 */ /* 0x000fe20003800200 */
[----:B------:R-:W-:Y:S02]  /*3620*/  LOP3.LUT R26, R0, 0x18, RZ, 0xc0, !PT ;  /* 0x00000018001a7812 */ /* 0x000fe400078ec0ff */
[----:B------:R-:W-:Y:S02]  /*3630*/  SHF.L.U64.HI R28, R4, 0x1, R3 ;  /* 0x00000001041c7819 */ /* 0x000fe40000010203 */
[C---:B------:R-:W-:Y:S01]  /*3640*/  SHF.L.U64.HI R24, R30.reuse, 0x1, R24 ;  /* 0x000000011e187819 */ /* 0x040fe20000010218 */
[----:B------:R-:W-:Y:S01]  /*3650*/  IMAD.SHL.U32 R30, R30, 0x2, RZ ;  /* 0x000000021e1e7824 */ /* 0x000fe200078e00ff */
        /* <DEDUP_REMOVED lines=13> */
[----:B------:R-:W-:Y:S01]  /*3730*/  LOP3.LUT R19, R20, R19, RZ, 0xc0, !PT ;  /* 0x0000001314137212 */ /* 0x000fe200078ec0ff */
[----:B------:R-:W-:-:S03]  /*3740*/  IMAD.SHL.U32 R20, R22, 0x2, RZ ;  /* 0x0000000216147824 */ /* 0x000fc600078e00ff */
        /* <DEDUP_REMOVED lines=38> */
[----:B------:R-:W-:Y:S02]  /*39b0*/  LOP3.LUT R5, R4, R16, RZ, 0xc0, !PT ;  /* 0x0000001004057212 */ /* 0x000fe400078ec0ff */
[----:B------:R-:W-:-:S02]  /*39c0*/  SHF.L.U64.HI R28, R2, 0x1, R14 ;  /* 0x00000001021c7819 */ /* 0x000fc4000001020e */
        /* <DEDUP_REMOVED lines=8> */
[----:B------:R-:W-:-:S05]  /*3a50*/  LOP3.LUT R5, R2, R6, RZ, 0xc0, !PT ;  /* 0x0000000602057212 */ /* 0x000fca00078ec0ff */
        /* <DEDUP_REMOVED lines=34> */
.L_x_191:
[----:B------:R-:W-:Y:S05]  /*3c80*/  BSYNC.RECONVERGENT B0 ;  /* 0x0000000000007941 */ /* 0x000fea0003800200 */
.L_x_190:
[----:B0-----:R-:W-:Y:S01]  /*3c90*/  SHF.R.U32.HI R2, RZ, 0x3, R13 ;  /* 0x00000003ff027819 */ /* 0x001fe2000001160d */
[C---:B------:R-:W-:Y:S01]  /*3ca0*/  IMAD.SHL.U32 R15, R0.reuse, 0x2, RZ ;  /* 0x00000002000f7824 */ /* 0x040fe200078e00ff */
[----:B------:R-:W-:Y:S01]  /*3cb0*/  SHF.L.U64.HI R25, R0, 0x1, R8 ;  /* 0x0000000100197819 */ /* 0x000fe20000010208 */
[----:B------:R-:W-:Y:S01]  /*3cc0*/  BSSY.RECONVERGENT B0, `(.L_x_192) ;  /* 0x0000067000007945 */ /* 0x000fe20003800200 */
        /* <DEDUP_REMOVED lines=65> */
[----:B------:R-:W-:Y:S01]  /*40e0*/  LOP3.LUT R17, R24, R17, RZ, 0xc0, !PT ;  /* 0x0000001118117212 */ /* 0x000fe200078ec0ff */
[----:B------:R-:W-:-:S02]  /*40f0*/  IMAD.SHL.U32 R24, R4, 0x2, RZ ;  /* 0x0000000204187824 */ /* 0x000fc400078e00ff */
[----:B------:R-:W-:Y:S01]  /*4100*/  IMAD.SHL.U32 R5, R25, 0x2, RZ ;  /* 0x0000000219057824 */ /* 0x000fe200078e00ff */
[----:B------:R-:W-:-:S04]  /*4110*/  LOP3.LUT R4, R7, R17, RZ, 0xc0, !PT ;  /* 0x0000001107047212 */ /* 0x000fc800078ec0ff */
[----:B------:R-:W-:Y:S02]  /*4120*/  SHF.L.U64.HI R25, R25, 0x1, R4 ;  /* 0x0000000119197819 */ /* 0x000fe40000010204 */
        /* <DEDUP_REMOVED lines=32> */
.L_x_193:
[----:B------:R-:W-:Y:S05]  /*4330*/  BSYNC.RECONVERGENT B0 ;  /* 0x0000000000007941 */ /* 0x000fea0003800200 */
.L_x_192:
        /* <DEDUP_REMOVED lines=66> */
[----:B------:R-:W-:Y:S01]  /*4760*/  LOP3.LUT R9, R24, R9, RZ, 0xc0, !PT ;  /* 0x0000000918097212 */ /* 0x000fe200078ec0ff */
[----:B------:R-:W-:Y:S01]  /*4770*/  IMAD.SHL.U32 R24, R6, 0x2, RZ ;  /* 0x0000000206187824 */ /* 0x000fe200078e00ff */
        /* <DEDUP_REMOVED lines=38> */
.L_x_195:
[----:B------:R-:W-:Y:S05]  /*49e0*/  BSYNC.RECONVERGENT B0 ;  /* 0x0000000000007941 */ /* 0x000fea0003800200 */
.L_x_194:
        /* <DEDUP_REMOVED lines=106> */
.L_x_197:
[----:B------:R-:W-:Y:S05]  /*5090*/  BSYNC.RECONVERGENT B0 ;  /* 0x0000000000007941 */ /* 0x000fea0003800200 */
.L_x_196:
        /* <DEDUP_REMOVED lines=106> */
.L_x_199:
[----:B------:R-:W-:Y:S05]  /*5740*/  BSYNC.RECONVERGENT B0 ;  /* 0x0000000000007941 */ /* 0x000fea0003800200 */
.L_x_198:
        /* <DEDUP_REMOVED lines=67> */
[----:B------:R-:W-:Y:S01]  /*5b80*/  LOP3.LUT R11, R24, R11, RZ, 0xc0, !PT ;  /* 0x0000000b180b7212 */ /* 0x000fe200078ec0ff */
[C---:B------:R-:W-:Y:S01]  /*5b90*/  IMAD.SHL.U32 R24, R22.reuse, 0x2, RZ ;  /* 0x0000000216187824 */ /* 0x040fe200078e00ff */
[----:B------:R-:W-:Y:S02]  /*5ba0*/  SHF.L.U64.HI R26, R22, 0x1, R23 ;  /* 0x00000001161a7819 */ /* 0x000fe40000010217 */
        /* <DEDUP_REMOVED lines=36> */
.L_x_201:
[----:B------:R-:W-:Y:S05]  /*5df0*/  BSYNC.RECONVERGENT B0 ;  /* 0x0000000000007941 */ /* 0x000fea0003800200 */
.L_x_200:
        /* <DEDUP_REMOVED lines=67> */
[----:B------:R-:W-:Y:S01]  /*6230*/  LOP3.LUT R25, R25, R22, R3, 0xe0, !PT ;  /* 0x0000001619197212 */ /* 0x000fe200078ee003 */
[----:B------:R-:W-:Y:S01]  /*6240*/  IMAD.SHL.U32 R22, R20, 0x2, RZ ;  /* 0x0000000214167824 */ /* 0x000fe200078e00ff */
        /* <DEDUP_REMOVED lines=37> */
.L_x_203:
[----:B------:R-:W-:Y:S05]  /*64a0*/  BSYNC.RECONVERGENT B0 ;  /* 0x0000000000007941 */ /* 0x000fea0003800200 */
.L_x_202:
        /* <DEDUP_REMOVED lines=106> */
.L_x_205:
[----:B------:R-:W-:Y:S05]  /*6b50*/  BSYNC.RECONVERGENT B0 ;  /* 0x0000000000007941 */ /* 0x000fea0003800200 */
.L_x_204:
[----:B0-----:R-:W-:Y:S01]  /*6b60*/  SHF.R.U32.HI R2, RZ, 0x11, R13 ;  /* 0x00000011ff027819 */ /* 0x001fe2000001160d */
[C---:B------:R-:W-:Y:S01]  /*6b70*/  IMAD.SHL.U32 R11, R32.reuse, 0x2, RZ ;  /* 0x00000002200b7824 */ /* 0x040fe200078e00ff */
[----:B------:R-:W-:Y:S01]  /*6b80*/  SHF.L.U64.HI R19, R32, 0x1, R31 ;  /* 0x0000000120137819 */ /* 0x000fe2000001021f */
[----:B------:R-:W-:Y:S01]  /*6b90*/  BSSY.RECONVERGENT B0, `(.L_x_206) ;  /* 0x0000067000007945 */ /* 0x000fe20003800200 */
        /* <DEDUP_REMOVED lines=102> */
.L_x_207:
[----:B------:R-:W-:Y:S05]  /*7200*/  BSYNC.RECONVERGENT B0 ;  /* 0x0000000000007941 */ /* 0x000fea0003800200 */
.L_x_206:
[----:B------:R-:W-:Y:S01]  /*7210*/  SHF.R.U32.HI R0, RZ, 0x13, R13 ;  /* 0x00000013ff007819 */ /* 0x000fe2000001160d */
[C---:B0-----:R-:W-:Y:S01]  /*7220*/  IMAD.SHL.U32 R19, R30.reuse, 0x2, RZ ;  /* 0x000000021e137824 */ /* 0x041fe200078e00ff */
        /* <DEDUP_REMOVED lines=67> */
[C---:B------:R-:W-:Y:S01]  /*7660*/  IMAD.SHL.U32 R20, R14.reuse, 0x2, RZ ;  /* 0x000000020e147824 */ /* 0x040fe200078e00ff */
[----:B------:R-:W-:Y:S01]  /*7670*/  SHF.L.U64.HI R21, R14, 0x1, R15 ;  /* 0x000000010e157819 */ /* 0x000fe2000001020f */
        /* <DEDUP_REMOVED lines=35> */
.L_x_209:
[----:B------:R-:W-:Y:S05]  /*78b0*/  BSYNC.RECONVERGENT B0 ;  /* 0x0000000000007941 */ /* 0x000fea0003800200 */
.L_x_208:
        /* <DEDUP_REMOVED lines=106> */
.L_x_211:
[----:B------:R-:W-:Y:S05]  /*7f60*/  BSYNC.RECONVERGENT B0 ;  /* 0x0000000000007941 */ /* 0x000fea0003800200 */
.L_x_210:
        /* <DEDUP_REMOVED lines=24> */
[----:B------:R-:W-:-:S04]  /*80f0*/  SHF.L.U64.HI R2, R30, 0x1, R11 ;  /* 0x000000011e027819 */ /* 0x000fc8000001020b */
        /* <DEDUP_REMOVED lines=40> */
[----:B------:R-:W-:Y:S01]  /*8380*/  LOP3.LUT R9, R8, R9, RZ, 0xc0, !PT ;  /* 0x0000000908097212 */ /* 0x000fe200078ec0ff */
[C---:B------:R-:W-:Y:S01]  /*8390*/  IMAD.SHL.U32 R8, R6.reuse, 0x2, RZ ;  /* 0x0000000206087824 */ /* 0x040fe200078e00ff */
[----:B------:R-:W-:Y:S02]  /*83a0*/  LOP3.LUT R15, R21, R15, R5, 0xe0, !PT ;  /* 0x0000000f150f7212 */ /* 0x000fe400078ee005 */
[----:B------:R-:W-:Y:S02]  /*83b0*/  SHF.L.U64.HI R21, R6, 0x1, R7 ;  /* 0x0000000106157819 */ /* 0x000fe40000010207 */
        /* <DEDUP_REMOVED lines=37> */
.L_x_213:
[----:B------:R-:W-:Y:S05]  /*8610*/  BSYNC.RECONVERGENT B0 ;  /* 0x0000000000007941 */ /* 0x000fea0003800200 */
.L_x_212:
        /* <DEDUP_REMOVED lines=19> */
[----:B------:R-:W-:Y:S02]  /*8750*/  LOP3.LUT R4, R3, R5, RZ, 0xc0, !PT ;  /* 0x0000000503047212 */ /* 0x000fe400078ec0ff */
[C---:B------:R-:W-:Y:S02]  /*8760*/  SHF.L.U64.HI R20, R2.reuse, 0x1, R0 ;  /* 0x0000000102147819 */ /* 0x040fe40000010200 */
        /* <DEDUP_REMOVED lines=85> */
.L_x_215:
[----:B------:R-:W-:Y:S05]  /*8cc0*/  BSYNC.RECONVERGENT B0 ;  /* 0x0000000000007941 */ /* 0x000fea0003800200 */
.L_x_214:
[----:B------:R-:W-:Y:S01]  /*8cd0*/  SHF.R.U32.HI R13, RZ, 0x1e, R13 ;  /* 0x0000001eff0d7819 */ /* 0x000fe2000001160d */
[----:B------:R-:W-:Y:S01]  /*8ce0*/  UMOV UR5, 0x28 ;  /* 0x0000002800057882 */ /* 0x000fe20000000000 */
[C---:B0-----:R-:W-:Y:S01]  /*8cf0*/  IMAD.SHL.U32 R7, R8.reuse, 0x2, RZ ;  /* 0x0000000208077824 */ /* 0x041fe200078e00ff */
[----:B------:R-:W-:Y:S01]  /*8d00*/  SHF.L.U64.HI R9, R8, 0x1, R15 ;  /* 0x0000000108097819 */ /* 0x000fe2000001020f */
[----:B------:R-:W-:Y:S01]  /*8d10*/  IMAD.SHL.U32 R22, R14, 0x2, RZ ;  /* 0x000000020e167824 */ /* 0x000fe200078e00ff */
[----:B------:R-:W-:Y:S01]  /*8d20*/  LEA R13, R13, UR5, 0x3 ;  /* 0x000000050d0d7c11 */ /* 0x000fe2000f8e18ff */
[----:B------:R-:W-:Y:S01]  /*8d30*/  BSSY.RECONVERGENT B0, `(.L_x_216) ;  /* 0x0000065000007945 */ /* 0x000fe20003800200 */
[C---:B------:R-:W-:Y:S01]  /*8d40*/  SHF.L.U64.HI R17, R16.reuse, 0x1, R17 ;  /* 0x0000000110117819 */ /* 0x040fe20000010211 */
[----:B------:R-:W-:Y:S01]  /*8d50*/  IMAD.SHL.U32 R16, R16, 0x2, RZ ;  /* 0x0000000210107824 */ /* 0x000fe200078e00ff */
[----:B------:R-:W0:Y:S02]  /*8d60*/  LDC.64 R20, c[0x3][R13] ;  /* 0x00c000000d147b82 */ /* 0x000e240000000a00 */
[----:B0-----:R-:W-:-:S02]  /*8d70*/  LOP3.LUT R10, R7, R20, RZ, 0xfc, !PT ;  /* 0x00000014070a7212 */ /* 0x001fc400078efcff */
        /* <DEDUP_REMOVED lines=25> */
[----:B------:R-:W-:Y:S01]  /*8f10*/  LOP3.LUT R13, R13, R19, R20, 0xe0, !PT ;  /* 0x000000130d0d7212 */ /* 0x000fe200078ee014 */
[----:B------:R-:W-:Y:S01]  /*8f20*/  IMAD.SHL.U32 R19, R30, 0x2, RZ ;  /* 0x000000021e137824 */ /* 0x000fe200078e00ff */
[C---:B------:R-:W-:Y:S02]  /*8f30*/  SHF.L.U64.HI R14, R2.reuse, 0x1, R0 ;  /* 0x00000001020e7819 */ /* 0x040fe40000010200 */
[----:B------:R-:W-:Y:S02]  /*8f40*/  LOP3.LUT R4, R13, R4, RZ, 0xc0, !PT ;  /* 0x000000040d047212 */ /* 0x000fe400078ec0ff */
[----:B------:R-:W-:Y:S02]  /*8f50*/  LOP3.LUT R14, R15, R14, R21, 0xe0, !PT ;  /* 0x0000000e0f0e7212 */ /* 0x000fe400078ee015 */
[----:B------:R-:W-:-:S02]  /*8f60*/  LOP3.LUT R15, R2, R4, RZ, 0xc0, !PT ;  /* 0x00000004020f7212 */ /* 0x000fc400078ec0ff */
[----:B------:R-:W-:-:S03]  /*8f70*/  LOP3.LUT R3, R14, R3, RZ, 0xc0, !PT ;  /* 0x000000030e037212 */ /* 0x000fc600078ec0ff */
[----:B------:R-:W-:Y:S01]  /*8f80*/  IMAD.SHL.U32 R13, R15, 0x2, RZ ;  /* 0x000000020f0d7824 */ /* 0x000fe200078e00ff */
[----:B------:R-:W-:-:S04]  /*8f90*/  LOP3.LUT R14, R0, R3, RZ, 0xc0, !PT ;  /* 0x00000003000e7212 */ /* 0x000fc800078ec0ff */
        /* <DEDUP_REMOVED lines=62> */
.L_x_217:
[----:B------:R-:W-:Y:S05]  /*9380*/  BSYNC.RECONVERGENT B0 ;  /* 0x0000000000007941 */ /* 0x000fea0003800200 */
.L_x_216:
[----:B------:R-:W-:-:S04]  /*9390*/  UIADD3 UR4, UPT, UPT, UR4, 0x2, URZ ;  /* 0x0000000204047890 */ /* 0x000fc8000fffe0ff */
[----:B------:R-:W-:-:S09]  /*93a0*/  UISETP.NE.AND UP0, UPT, UR4, 0x100, UPT ;  /* 0x000001000400788c */ /* 0x000fd2000bf05270 */
[----:B------:R-:W-:Y:S05]  /*93b0*/  BRA.U !UP0, `(.L_x_185) ;  /* 0x0000006d08287547 */ /* 0x000fea000b800000 */
[----:B------:R-:W1:Y:S01]  /*93c0*/  LDCU UR7, c[0x3][0x58] ;  /* 0x00c00b00ff0777ac */ /* 0x000e620008000800 */
[----:B------:R-:W2:Y:S01]  /*93d0*/  LDCU UR12, c[0x3][0x8] ;  /* 0x00c00100ff0c77ac */ /* 0x000ea20008000800 */
[----:B------:R-:W3:Y:S02]  /*93e0*/  LDCU.64 UR8, c[0x3][0x50] ;  /* 0x00c00a00ff0877ac */ /* 0x000ee40008000a00 */
.L_x_250:
[----:B0-----:R-:W0:Y:S01]  /*93f0*/  LDC.64 R14, c[0x3][RZ] ;  /* 0x00c00000ff0e7b82 */ /* 0x001e220000000a00 */
[----:B------:R-:W-:-:S04]  /*9400*/  IMAD.U32 R13, RZ, RZ, UR4 ;  /* 0x00000004ff0d7e24 */ /* 0x000fc8000f8e00ff */
[----:B------:R-:W-:-:S04]  /*9410*/  IMAD R13, R13, 0x80, R18 ;  /* 0x000000800d0d7824 */ /* 0x000fc800078e0212 */
[----:B0-----:R-:W-:-:S05]  /*9420*/  IMAD.WIDE.U32 R14, R13, 0x4, R14 ;  /* 0x000000040d0e7825 */ /* 0x001fca00078e000e */
[----:B------:R-:W4:Y:S01]  /*9430*/  LDG.E R17, desc[UR10][R14.64] ;  /* 0x0000000a0e117981 */ /* 0x000f22000c1e1900 */
[----:B------:R-:W-:Y:S01]  /*9440*/  IMAD.SHL.U32 R19, R10, 0x2, RZ ;  /* 0x000000020a137824 */ /* 0x000fe200078e00ff */
[C---:B------:R-:W-:Y:S01]  /*9450*/  SHF.L.U64.HI R28, R29.reuse, 0x1, R28 ;  /* 0x000000011d1c7819 */ /* 0x040fe2000001021c */
[----:B------:R-:W-:Y:S01]  /*9460*/  IMAD.SHL.U32 R29, R29, 0x2, RZ ;  /* 0x000000021d1d7824 */ /* 0x000fe200078e00ff */
[----:B------:R-:W-:Y:S01]  /*9470*/  BSSY.RECONVERGENT B0, `(.L_x_218) ;  /* 0x0000065000007945 */ /* 0x000fe20003800200 */
[----:B----4-:R-:W-:-:S05]  /*9480*/  IMAD.SHL.U32 R13, R17, 0x8, RZ ;  /* 0x00000008110d7824 */ /* 0x010fca00078e00ff */
[----:B------:R-:W-:Y:S02]  /*9490*/  LOP3.LUT R22, R13, 0x18, RZ, 0xc0, !PT ;  /* 0x000000180d167812 */ /* 0x000fe400078ec0ff */
[C---:B------:R-:W-:Y:S02]  /*94a0*/  SHF.L.U64.HI R13, R10.reuse, 0x1, R9 ;  /* 0x000000010a0d7819 */ /* 0x040fe40000010209 */
[----:B------:R-:W0:Y:S02]  /*94b0*/  LDC.64 R14, c[0x3][R22+0x28] ;  /* 0x00c00a00160e7b82 */ /* 0x000e240000000a00 */
[----:B0-----:R-:W-:Y:S02]  /*94c0*/  LOP3.LUT R16, R19, R14, RZ, 0xfc, !PT ;  /* 0x0000000e13107212 */ /* 0x001fe400078efcff */
[----:B------:R-:W-:Y:S02]  /*94d0*/  LOP3.LUT R13, R13, R15, RZ, 0xfc, !PT ;  /* 0x0000000f0d0d7212 */ /* 0x000fe400078efcff */
[----:B------:R-:W-:-:S02]  /*94e0*/  LOP3.LUT R19, R10, R16, RZ, 0xc0, !PT ;  /* 0x000000100a137212 */ /* 0x000fc400078ec0ff */
        /* <DEDUP_REMOVED lines=74> */
[----:B------:R-:W-:-:S04]  /*9990*/  IMAD R19, R12, 0xff, R18 ;  /* 0x000000ff0c137824 */ /* 0x000fc800078e0212 */
        /* <DEDUP_REMOVED lines=18> */
.L_x_219:
[----:B-12---:R-:W-:Y:S05]  /*9ac0*/  BSYNC.RECONVERGENT B0 ;  /* 0x0000000000007941 */ /* 0x006fea0003800200 */
.L_x_218:
        /* <DEDUP_REMOVED lines=85> */
[----:B------:R-:W0:Y:S02]  /*a020*/  S2UR UR5, SR_CTAID.X ;  /* 0x00000000000579c3 */ /* 0x000e240000002500 */
[----:B0-----:R-:W-:-:S06]  /*a030*/  USHF.L.U32 UR5, UR5, 0xf, URZ ;  /* 0x0000000f05057899 */ /* 0x001fcc00080006ff */
[----:B------:R-:W-:-:S05]  /*a040*/  LOP3.LUT R18, R12, UR5, RZ, 0xfc, !PT ;  /* 0x000000050c127c12 */ /* 0x000fca000f8efcff */
[----:B------:R-:W-:-:S04]  /*a050*/  IMAD R11, R12, 0xff, R18 ;  /* 0x000000ff0c0b7824 */ /* 0x000fc800078e0212 */
        /* <DEDUP_REMOVED lines=19> */
.L_x_221:
[----:B------:R-:W-:Y:S05]  /*a190*/  BSYNC.RECONVERGENT B0 ;  /* 0x0000000000007941 */ /* 0x000fea0003800200 */
.L_x_220:
        /* <DEDUP_REMOVED lines=107> */
.L_x_223:
[----:B------:R-:W-:Y:S05]  /*a850*/  BSYNC.RECONVERGENT B0 ;  /* 0x0000000000007941 */ /* 0x000fea0003800200 */
.L_x_222:
[----:B------:R-:W-:Y:S01]  /*a860*/  SHF.R.U32.HI R0, RZ, 0x3, R17 ;  /* 0x00000003ff007819 */ /* 0x000fe20000011611 */
[C---:B0-----:R-:W-:Y:S01]  /*a870*/  IMAD.SHL.U32 R15, R14.reuse, 0x2, RZ ;  /* 0x000000020e0f7824 */ /* 0x041fe200078e00ff */
        /* <DEDUP_REMOVED lines=105> */
.L_x_225:
[----:B------:R-:W-:Y:S05]  /*af10*/  BSYNC.RECONVERGENT B0 ;  /* 0x0000000000007941 */ /* 0x000fea0003800200 */
.L_x_224:
        /* <DEDUP_REMOVED lines=107> */
.L_x_227:
[----:B------:R-:W-:Y:S05]  /*b5d0*/  BSYNC.RECONVERGENT B0 ;  /* 0x0000000000007941 */ /* 0x000fea0003800200 */
.L_x_226:
        /* <DEDUP_REMOVED lines=107> */
.L_x_229:
[----:B------:R-:W-:Y:S05]  /*bc90*/  BSYNC.RECONVERGENT B0 ;  /* 0x0000000000007941 */ /* 0x000fea0003800200 */
.L_x_228:
        /* <DEDUP_REMOVED lines=107> */
.L_x_231:
[----:B------:R-:W-:Y:S05]  /*c350*/  BSYNC.RECONVERGENT B0 ;  /* 0x0000000000007941 */ /* 0x000fea0003800200 */
.L_x_230:
        /* <DEDUP_REMOVED lines=107> */
.L_x_233:
[----:B------:R-:W-:Y:S05]  /*ca10*/  BSYNC.RECONVERGENT B0 ;  /* 0x0000000000007941 */ /* 0x000fea0003800200 */
.L_x_232:
        /* <DEDUP_REMOVED lines=107> */
.L_x_235:
[----:B------:R-:W-:Y:S05]  /*d0d0*/  BSYNC.RECONVERGENT B0 ;  /* 0x0000000000007941 */ /* 0x000fea0003800200 */
.L_x_234:
        /* <DEDUP_REMOVED lines=107> */
.L_x_237:
[----:B------:R-:W-:Y:S05]  /*d790*/  BSYNC.RECONVERGENT B0 ;  /* 0x0000000000007941 */ /* 0x000fea0003800200 */
.L_x_236:
        /* <DEDUP_REMOVED lines=107> */
.L_x_239:
[----:B------:R-:W-:Y:S05]  /*de50*/  BSYNC.RECONVERGENT B0 ;  /* 0x0000000000007941 */ /* 0x000fea0003800200 */
.L_x_238:
        /* <DEDUP_REMOVED lines=107> */
.L_x_241:
[----:B------:R-:W-:Y:S05]  /*e510*/  BSYNC.RECONVERGENT B0 ;  /* 0x0000000000007941 */ /* 0x000fea0003800200 */
.L_x_240:
        /* <DEDUP_REMOVED lines=107> */
.L_x_243:
[----:B------:R-:W-:Y:S05]  /*ebd0*/  BSYNC.RECONVERGENT B0 ;  /* 0x0000000000007941 */ /* 0x000fea0003800200 */
.L_x_242:
        /* <DEDUP_REMOVED lines=20> */
[C---:B------:R-:W-:Y:S01]  /*ed20*/  SHF.L.U64.HI R26, R5.reuse, 0x1, R23 ;  /* 0x00000001051a7819 */ /* 0x040fe20000010217 */
[----:B------:R-:W-:Y:S01]  /*ed30*/  IMAD.SHL.U32 R23, R5, 0x2, RZ ;  /* 0x0000000205177824 */ /* 0x000fe200078e00ff */
[C---:B------:R-:W-:Y:S01]  /*ed40*/  SHF.L.U64.HI R27, R25.reuse, 0x1, R24 ;  /* 0x00000001191b7819 */ /* 0x040fe20000010218 */
[----:B------:R-:W-:-:S02]  /*ed50*/  IMAD.SHL.U32 R25, R25, 0x2, RZ ;  /* 0x0000000219197824 */ /* 0x000fc400078e00ff */
        /* <DEDUP_REMOVED lines=83> */
.L_x_245:
[----:B------:R-:W-:Y:S05]  /*f290*/  BSYNC.RECONVERGENT B0 ;  /* 0x0000000000007941 */ /* 0x000fea0003800200 */
.L_x_244:
        /* <DEDUP_REMOVED lines=107> */
.L_x_247:
[----:B------:R-:W-:Y:S05]  /*f950*/  BSYNC.RECONVERGENT B0 ;  /* 0x0000000000007941 */ /* 0x000fea0003800200 */
.L_x_246:
[----:B------:R-:W-:Y:S01]  /*f960*/  SHF.R.U32.HI R17, RZ, 0x1e, R17 ;  /* 0x0000001eff117819 */ /* 0x000fe20000011611 */
[----:B------:R-:W-:Y:S01]  /*f970*/  UMOV UR5, 0x28 ;  /* 0x0000002800057882 */ /* 0x000fe20000000000 */
[C---:B0-----:R-:W-:Y:S01]  /*f980*/  IMAD.SHL.U32 R9, R23.reuse, 0x2, RZ ;  /* 0x0000000217097824 */ /* 0x041fe200078e00ff */
[----:B------:R-:W-:Y:S01]  /*f990*/  SHF.L.U64.HI R21, R23, 0x1, R7 ;  /* 0x0000000117157819 */ /* 0x000fe20000010207 */
[----:B------:R-:W-:Y:S01]  /*f9a0*/  IMAD.SHL.U32 R22, R6, 0x2, RZ ;  /* 0x0000000206167824 */ /* 0x000fe200078e00ff */
[----:B------:R-:W-:Y:S01]  /*f9b0*/  LEA R17, R17, UR5, 0x3 ;  /* 0x0000000511117c11 */ /* 0x000fe2000f8e18ff */
[----:B------:R-:W-:Y:S01]  /*f9c0*/  IMAD.SHL.U32 R26, R4, 0x2, RZ ;  /* 0x00000002041a7824 */ /* 0x000fe200078e00ff */
[----:B------:R-:W-:Y:S01]  /*f9d0*/  BSSY.RECONVERGENT B0, `(.L_x_248) ;  /* 0x0000065000007945 */ /* 0x000fe20003800200 */
[----:B------:R-:W-:Y:S01]  /*f9e0*/  IMAD.SHL.U32 R32, R13, 0x2, RZ ;  /* 0x000000020d207824 */ /* 0x000fe200078e00ff */
[----:B------:R-:W0:Y:S02]  /*f9f0*/  LDC.64 R24, c[0x3][R17] ;  /* 0x00c0000011187b82 */ /* 0x000e240000000a00 */
[----:B0-----:R-:W-:-:S02]  /*fa00*/  LOP3.LUT R10, R9, R24, RZ, 0xfc, !PT ;  /* 0x00000018090a7212 */ /* 0x001fc400078efcff */
[----:B------:R-:W-:Y:S02]  /*fa10*/  LOP3.LUT R9, R21, R25, RZ, 0xfc, !PT ;  /* 0x0000001915097212 */ /* 0x000fe400078efcff */
[----:B------:R-:W-:Y:S02]  /*fa20*/  LOP3.LUT R27, R23, R10, RZ, 0xc0, !PT ;  /* 0x0000000a171b7212 */ /* 0x000fe400078ec0ff */
[----:B------:R-:W-:-:S03]  /*fa30*/  LOP3.LUT R8, R7, R9, RZ, 0xc0, !PT ;  /* 0x0000000907087212 */ /* 0x000fc600078ec0ff */
[C---:B------:R-:W-:Y:S01]  /*fa40*/  IMAD.SHL.U32 R21, R27.reuse, 0x2, RZ ;  /* 0x000000021b157824 */ /* 0x040fe200078e00ff */
[----:B------:R-:W-:-:S04]  /*fa50*/  SHF.L.U64.HI R27, R27, 0x1, R8 ;  /* 0x000000011b1b7819 */ /* 0x000fc80000010208 */
[----:B------:R-:W-:Y:S02]  /*fa60*/  LOP3.LUT R8, R21, R22, R24, 0xe0, !PT ;  /* 0x0000001615087212 */ /* 0x000fe400078ee018 */
[----:B------:R-:W-:Y:S02]  /*fa70*/  SHF.L.U64.HI R22, R6, 0x1, R5 ;  /* 0x0000000106167819 */ /* 0x000fe40000010205 */
        /* <DEDUP_REMOVED lines=8> */
[----:B------:R-:W-:Y:S02]  /*fb00*/  SHF.L.U64.HI R22, R4, 0x1, R3 ;  /* 0x0000000104167819 */ /* 0x000fe40000010203 */
[----:B------:R-:W-:Y:S02]  /*fb10*/  LOP3.LUT R6, R21, R6, RZ, 0xc0, !PT ;  /* 0x0000000615067212 */ /* 0x000fe400078ec0ff */
[----:B------:R-:W-:Y:S01]  /*fb20*/  LOP3.LUT R22, R23, R22, R25, 0xe0, !PT ;  /* 0x0000001617167212 */ /* 0x000fe200078ee019 */
[----:B------:R-:W-:Y:S01]  /*fb30*/  IMAD.SHL.U32 R23, R2, 0x2, RZ ;  /* 0x0000000202177824 */ /* 0x000fe200078e00ff */
[----:B------:R-:W-:-:S02]  /*fb40*/  LOP3.LUT R21, R4, R6, RZ, 0xc0, !PT ;  /* 0x0000000604157212 */ /* 0x000fc400078ec0ff */
        /* <DEDUP_REMOVED lines=77> */
.L_x_249:
[----:B------:R-:W-:Y:S05]  /*10020*/  BSYNC.RECONVERGENT B0 ;  /* 0x0000000000007941 */ /* 0x000fea0003800200 */
.L_x_248:
[----:B------:R-:W-:-:S04]  /*10030*/  UIADD3 UR4, UPT, UPT, UR4, 0x1, URZ ;  /* 0x0000000104047890 */ /* 0x000fc8000fffe0ff */
[----:B------:R-:W-:-:S09]  /*10040*/  UISETP.NE.AND UP0, UPT, UR4, 0x100, UPT ;  /* 0x000001000400788c */ /* 0x000fd2000bf05270 */
[----:B------:R-:W-:Y:S05]  /*10050*/  BRA.U UP0, `(.L_x_250) ;  /* 0xffffff9100e47547 */ /* 0x000fea000b83ffff */
.L_x_185:
[----:B------:R-:W4:Y:S01]  /*10060*/  LDCU UR5, c[0x3][0x10] ;  /* 0x00c00200ff0577ac */ /* 0x000f220008000800 */
[----:B------:R-:W-:Y:S01]  /*10070*/  UMOV UR4, URZ ;  /* 0x000000ff00047c82 */ /* 0x000fe20008000000 */
[----:B----4-:R-:W-:-:S09]  /*10080*/  UISETP.NE.AND UP0, UPT, UR5, 0x1, UPT ;  /* 0x000000010500788c */ /* 0x010fd2000bf05270 */
[----:B------:R-:W-:Y:S05]  /*10090*/  BRA.U !UP0, `(.L_x_251) ;  /* 0x0000000d08c07547 */ /* 0x000fea000b800000 */
[----:B------:R-:W4:Y:S01]  /*100a0*/  LDCU UR4, c[0x0][0x360] ;  /* 0x00006c00ff0477ac */ /* 0x000f220008000800 */
[----:B0-----:R-:W0:Y:S01]  /*100b0*/  S2R R13, SR_CTAID.X ;  /* 0x00000000000d7919 */ /* 0x001e220000002500 */
[----:B------:R-:W-:Y:S01]  /*100c0*/  IMAD.MOV.U32 R35, RZ, RZ, RZ ;  /* 0x000000ffff237224 */ /* 0x000fe200078e00ff */
[----:B----4-:R-:W-:-:S06]  /*100d0*/  UIADD3 UR4, UPT, UPT, UR4, -0x1, URZ ;  /* 0xffffffff04047890 */ /* 0x010fcc000fffe0ff */
[----:B------:R-:W-:Y:S01]  /*100e0*/  ISETP.NE.AND P1, PT, R12, UR4, PT ;  /* 0x000000040c007c0c */ /* 0x000fe2000bf25270 */
[----:B------:R-:W-:-:S12]  /*100f0*/  UIADD3 UR4, UPT, UPT, UR5, -0x1, URZ ;  /* 0xffffffff05047890 */ /* 0x000fd8000fffe0ff */
.L_x_257:
[----:B0--3--:R-:W3:Y:S01]  /*10100*/  @!P1 LDC.64 R14, c[0x3][RZ] ;  /* 0x00c00000ff0e9b82 */ /* 0x009ee20000000a00 */
[----:B0-----:R-:W-:Y:S01]  /*10110*/  @!P1 IMAD R17, R13, 0x100, R35 ;  /* 0x000001000d119824 */ /* 0x001fe200078e0223 */
[----:B------:R-:W-:Y:S01]  /*10120*/  @P1 MOV R16, 0x400 ;  /* 0x0000040000101802 */ /* 0x000fe20000000f00 */
[----:B------:R-:W0:Y:S03]  /*10130*/  LDCU UR9, c[0x3][0x58] ;  /* 0x00c00b00ff0977ac */ /* 0x000e260008000800 */
[----:B------:R-:W-:Y:S01]  /*10140*/  @!P1 LEA R17, R17, 0x8000, 0x7 ;  /* 0x0000800011119811 */ /* 0x000fe200078e38ff */
[----:B------:R-:W4:Y:S01]  /*10150*/  LDCU UR14, c[0x3][0x8] ;  /* 0x00c00100ff0e77ac */ /* 0x000f220008000800 */
[----:B-12---:R-:W1:Y:S03]  /*10160*/  LDCU.64 UR12, c[0x3][0x50] ;  /* 0x00c00a00ff0c77ac */ /* 0x006e660008000a00 */
[----:B---3--:R-:W-:-:S05]  /*10170*/  @!P1 IMAD.WIDE.U32 R14, R17, 0x4, R14 ;  /* 0x00000004110e9825 */ /* 0x008fca00078e000e */
[----:B------:R2:W5:Y:S01]  /*10180*/  @!P1 LDG.E R34, desc[UR10][R14.64] ;  /* 0x0000000a0e229981 */ /* 0x000562000c1e1900 */
[----:B------:R-:W-:Y:S01]  /*10190*/  IMAD R18, R13, 0x80, R12 ;  /* 0x000000800d127824 */ /* 0x000fe200078e020c */
[----:B------:R-:W-:Y:S01]  /*101a0*/  UMOV UR7, 0x1000 ;  /* 0x0000100000077882 */ /* 0x000fe20000000000 */
[----:B------:R-:W-:Y:S01]  /*101b0*/  UMOV UR5, URZ ;  /* 0x000000ff00057c82 */ /* 0x000fe20008000000 */
[----:B------:R-:W3:Y:S01]  /*101c0*/  @P1 S2R R17, SR_CgaCtaId ;  /* 0x0000000000111919 */ /* 0x000ee20000008800 */
[----:B------:R-:W-:-:S05]  /*101d0*/  IMAD R18, R18, 0x100, R35 ;  /* 0x0000010012127824 */ /* 0x000fca00078e0223 */
[----:B------:R-:W-:Y:S02]  /*101e0*/  LEA R33, R18, 0x1000, 0x4 ;  /* 0x0000100012217811 */ /* 0x000fe400078e20ff */
[----:B---3--:R-:W-:-:S05]  /*101f0*/  @P1 LEA R17, R17, R16, 0x18 ;  /* 0x0000001011111211 */ /* 0x008fca00078ec0ff */
[----:B------:R-:W-:-:S04]  /*10200*/  @P1 IMAD R16, R12, 0x4, R17 ;  /* 0x000000040c101824 */ /* 0x000fc800078e0211 */
[----:B------:R-:W-:-:S05]  /*10210*/  @P1 IMAD R16, R35, 0x200, R16 ;  /* 0x0000020023101824 */ /* 0x000fca00078e0210 */
[----:B01--4-:R2:W3:Y:S02]  /*10220*/  @P1 LDS R34, [R16+0x4] ;  /* 0x0000040010221984 */ /* 0x0134e40000000800 */
.L_x_256:
[----:B0-23-5:R-:W-:Y:S01]  /*10230*/  SHF.R.U32.HI R14, RZ, UR5, R34 ;  /* 0x00000005ff0e7c19 */ /* 0x02dfe20008011622 */
[C---:B------:R-:W-:Y:S01]  /*10240*/  IMAD.SHL.U32 R17, R10.reuse, 0x2, RZ ;  /* 0x000000020a117824 */ /* 0x040fe200078e00ff */
[----:B------:R-:W-:Y:S01]  /*10250*/  SHF.L.U64.HI R15, R10, 0x1, R9 ;  /* 0x000000010a0f7819 */ /* 0x000fe20000010209 */
[----:B------:R-:W-:Y:S02]  /*10260*/  BSSY.RECONVERGENT B0, `(.L_x_252) ;  /* 0x0000062000007945 */ /* 0x000fe40003800200 */
[----:B------:R-:W-:-:S05]  /*10270*/  IMAD.SHL.U32 R14, R14, 0x8, RZ ;  /* 0x000000080e0e7824 */ /* 0x000fca00078e00ff */
        /* <DEDUP_REMOVED lines=9> */
[----:B------:R-:W-:-:S04]  /*10310*/  LOP3.LUT R19, R19, R16, R36, 0xe0, !PT ;  /* 0x0000001013137212 */ /* 0x000fc800078ee024 */
[----:B------:R-:W-:Y:S02]  /*10320*/  LOP3.LUT R16, R19, R10, RZ, 0xc0, !PT ;  /* 0x0000000a13107212 */ /* 0x000fe400078ec0ff */
[C---:B------:R-:W-:Y:S02]  /*10330*/  SHF.L.U64.HI R10, R8.reuse, 0x1, R7 ;  /* 0x00000001080a7819 */ /* 0x040fe40000010207 */
[----:B------:R-:W-:Y:S02]  /*10340*/  LOP3.LUT R19, R8, R16, RZ, 0xc0, !PT ;  /* 0x0000001008137212 */ /* 0x000fe400078ec0ff */
[----:B------:R-:W-:-:S04]  /*10350*/  LOP3.LUT R10, R17, R10, R37, 0xe0, !PT ;  /* 0x0000000a110a7212 */ /* 0x000fc800078ee025 */
[----:B------:R-:W-:-:S04]  /*10360*/  LOP3.LUT R17, R10, R9, RZ, 0xc0, !PT ;  /* 0x000000090a117212 */ /* 0x000fc800078ec0ff */
[----:B------:R-:W-:-:S04]  /*10370*/  LOP3.LUT R10, R7, R17, RZ, 0xc0, !PT ;  /* 0x00000011070a7212 */ /* 0x000fc800078ec0ff */
[C---:B------:R-:W-:Y:S01]  /*10380*/  SHF.L.U64.HI R9, R19.reuse, 0x1, R10 ;  /* 0x0000000113097819 */ /* 0x040fe2000001020a */
[----:B------:R-:W-:Y:S02]  /*10390*/  IMAD.SHL.U32 R19, R19, 0x2, RZ ;  /* 0x0000000213137824 */ /* 0x000fe400078e00ff */
[----:B------:R-:W-:-:S05]  /*103a0*/  IMAD.SHL.U32 R10, R6, 0x2, RZ ;  /* 0x00000002060a7824 */ /* 0x000fca00078e00ff */
[----:B------:R-:W-:-:S04]  /*103b0*/  LOP3.LUT R19, R19, R10, R36, 0xe0, !PT ;  /* 0x0000000a13137212 */ /* 0x000fc800078ee024 */
[----:B------:R-:W-:Y:S02]  /*103c0*/  LOP3.LUT R18, R19, R8, RZ, 0xc0, !PT ;  /* 0x0000000813127212 */ /* 0x000fe400078ec0ff */
[----:B------:R-:W-:-:S04]  /*103d0*/  SHF.L.U64.HI R8, R6, 0x1, R5 ;  /* 0x0000000106087819 */ /* 0x000fc80000010205 */
[----:B------:R-:W-:Y:S02]  /*103e0*/  LOP3.LUT R8, R9, R8, R37, 0xe0, !PT ;  /* 0x0000000809087212 */ /* 0x000fe400078ee025 */
[----:B------:R-:W-:Y:S02]  /*103f0*/  LOP3.LUT R9, R6, R18, RZ, 0xc0, !PT ;  /* 0x0000001206097212 */ /* 0x000fe400078ec0ff */
        /* <DEDUP_REMOVED lines=39> */
[C---:B------:R-:W-:Y:S01]  /*10670*/  SHF.L.U64.HI R3, R29.reuse, 0x1, R28 ;  /* 0x000000011d037819 */ /* 0x040fe2000001021c */
[----:B------:R-:W-:Y:S01]  /*10680*/  IMAD.SHL.U32 R29, R29, 0x2, RZ ;  /* 0x000000021d1d7824 */ /* 0x000fe200078e00ff */
[----:B------:R-:W-:-:S02]  /*10690*/  LOP3.LUT R27, R0, R11, RZ, 0xc0, !PT ;  /* 0x0000000b001b7212 */ /* 0x000fc400078ec0ff */
[----:B------:R-:W-:Y:S02]  /*106a0*/  LOP3.LUT R0, R32, R26, RZ, 0xc0, !PT ;  /* 0x0000001a20007212 */ /* 0x000fe400078ec0ff */
[----:B------:R-:W-:-:S04]  /*106b0*/  LOP3.LUT R5, R31, R27, RZ, 0xc0, !PT ;  /* 0x0000001b1f057212 */ /* 0x000fc800078ec0ff */
[C---:B------:R-:W-:Y:S01]  /*106c0*/  SHF.L.U64.HI R2, R0.reuse, 0x1, R5 ;  /* 0x0000000100027819 */ /* 0x040fe20000010205 */
[----:B------:R-:W-:-:S05]  /*106d0*/  IMAD.SHL.U32 R5, R0, 0x2, RZ ;  /* 0x0000000200057824 */ /* 0x000fca00078e00ff */
        /* <DEDUP_REMOVED lines=8> */
[----:B0-----:R-:W2:Y:S01]  /*10760*/  LDG.E.STRONG.SYS R0, desc[UR10][R2.64] ;  /* 0x0000000a02007981 */ /* 0x001ea2000c1f5900 */
[----:B------:R-:W-:-:S04]  /*10770*/  ISETP.GT.U32.AND P0, PT, R33, UR14, PT ;  /* 0x0000000e21007c0c */ /* 0x000fc8000bf04070 */
[----:B--2---:R-:W-:-:S13]  /*10780*/  ISETP.GE.U32.OR P0, PT, R0, UR9, P0 ;  /* 0x0000000900007c0c */ /* 0x004fda0008706470 */
        /* <DEDUP_REMOVED lines=15> */
.L_x_253:
[----:B------:R-:W-:Y:S05]  /*10880*/  BSYNC.RECONVERGENT B0 ;  /* 0x0000000000007941 */ /* 0x000fea0003800200 */
.L_x_252:
[----:B------:R-:W-:Y:S01]  /*10890*/  UIADD3 UR8, UPT, UPT, UR5, 0x2, URZ ;  /* 0x0000000205087890 */ /* 0x000fe2000fffe0ff */
[C---:B0-----:R-:W-:Y:S01]  /*108a0*/  IMAD.SHL.U32 R3, R14.reuse, 0x2, RZ ;  /* 0x000000020e037824 */ /* 0x041fe200078e00ff */
[----:B------:R-:W-:Y:S01]  /*108b0*/  SHF.L.U64.HI R9, R14, 0x1, R15 ;  /* 0x000000010e097819 */ /* 0x000fe2000001020f */
[----:B------:R-:W-:Y:S01]  /*108c0*/  UIADD3 UR7, UPT, UPT, UR7, 0x2, URZ ;  /* 0x0000000207077890 */ /* 0x000fe2000fffe0ff */
[----:B------:R-:W-:Y:S01]  /*108d0*/  SHF.L.U64.HI R29, R28, 0x1, R29 ;  /* 0x000000011c1d7819 */ /* 0x000fe2000001021d */
[----:B------:R-:W-:Y:S01]  /*108e0*/  BSSY.RECONVERGENT B0, `(.L_x_254) ;  /* 0x0000065000007945 */ /* 0x000fe20003800200 */
[----:B------:R-:W-:Y:S01]  /*108f0*/  SHF.R.U32.HI R0, RZ, UR8, R34 ;  /* 0x00000008ff007c19 */ /* 0x000fe20008011622 */
[----:B------:R-:W-:-:S04]  /*10900*/  UISETP.NE.AND UP0, UPT, UR7, 0x1010, UPT ;  /* 0x000010100700788c */ /* 0x000fc8000bf05270 */
        /* <DEDUP_REMOVED lines=73> */
[----:B------:R-:W-:-:S04]  /*10da0*/  LOP3.LUT R29, R15, R26, RZ, 0xc0, !PT ;  /* 0x0000001a0f1d7212 */ /* 0x000fc800078ec0ff */
[----:B------:R-:W-:-:S04]  /*10db0*/  LOP3.LUT P0, RZ, R29, UR12, RZ, 0xc0, !PT ;  /* 0x0000000c1dff7c12 */ /* 0x000fc8000f80c0ff */
        /* <DEDUP_REMOVED lines=23> */
.L_x_255:
[----:B------:R-:W-:Y:S05]  /*10f30*/  BSYNC.RECONVERGENT B0 ;  /* 0x0000000000007941 */ /* 0x000fea0003800200 */
.L_x_254:
[----:B------:R-:W-:Y:S01]  /*10f40*/  VIADD R33, R33, 0x2 ;  /* 0x0000000221217836 */ /* 0x000fe20000000000 */
[----:B------:R-:W-:Y:S01]  /*10f50*/  UIADD3 UR5, UPT, UPT, UR5, 0x4, URZ ;  /* 0x0000000405057890 */ /* 0x000fe2000fffe0ff */
[----:B------:R-:W-:Y:S11]  /*10f60*/  BRA.U UP0, `(.L_x_256) ;  /* 0xfffffff100b07547 */ /* 0x000ff6000b83ffff */
[----:B------:R-:W-:-:S05]  /*10f70*/  VIADD R35, R35, 0x1 ;  /* 0x0000000123237836 */ /* 0x000fca0000000000 */
[----:B------:R-:W-:-:S13]  /*10f80*/  ISETP.NE.AND P0, PT, R35, UR4, PT ;  /* 0x0000000423007c0c */ /* 0x000fda000bf05270 */
[----:B------:R-:W-:Y:S05]  /*10f90*/  @P0 BRA `(.L_x_257) ;  /* 0xfffffff000580947 */ /* 0x000fea000383ffff */
.L_x_251:
[----:B0--3--:R-:W0:Y:S01]  /*10fa0*/  S2R R17, SR_TID.X ;  /* 0x0000000000117919 */ /* 0x009e220000002100 */
[----:B------:R-:W3:Y:S01]  /*10fb0*/  LDCU UR5, c[0x0][0x360] ;  /* 0x00006c00ff0577ac */ /* 0x000ee20008000800 */
[----:B------:R-:W-:Y:S01]  /*10fc0*/  BSSY.RECONVERGENT B0, `(.L_x_258) ;  /* 0x0000011000007945 */ /* 0x000fe20003800200 */
[----:B------:R-:W4:Y:S01]  /*10fd0*/  S2R R14, SR_CTAID.X ;  /* 0x00000000000e7919 */ /* 0x000f220000002500 */
[----:B---3--:R-:W-:-:S06]  /*10fe0*/  UIADD3 UR5, UPT, UPT, UR5, -0x1, URZ ;  /* 0xffffffff05057890 */ /* 0x008fcc000fffe0ff */
[----:B0-----:R-:W-:-:S13]  /*10ff0*/  ISETP.NE.AND P0, PT, R17, UR5, PT ;  /* 0x0000000511007c0c */ /* 0x001fda000bf05270 */
[----:B----4-:R-:W-:Y:S05]  /*11000*/  @P0 BRA `(.L_x_259) ;  /* 0x0000000000180947 */ /* 0x010fea0003800000 */
[----:B------:R-:W0:Y:S01]  /*11010*/  LDC.64 R12, c[0x3][RZ] ;  /* 0x00c00000ff0c7b82 */ /* 0x000e220000000a00 */
[----:B------:R-:W-:-:S04]  /*11020*/  LEA R15, R14, UR4, 0x8 ;  /* 0x000000040e0f7c11 */ /* 0x000fc8000f8e40ff */
[----:B------:R-:W-:-:S05]  /*11030*/  LEA R15, R15, 0x8000, 0x7 ;  /* 0x000080000f0f7811 */ /* 0x000fca00078e38ff */
[----:B0-----:R-:W-:-:S05]  /*11040*/  IMAD.WIDE.U32 R12, R15, 0x4, R12 ;  /* 0x000000040f0c7825 */ /* 0x001fca00078e000c */
[----:B------:R0:W5:Y:S01]  /*11050*/  LDG.E R33, desc[UR10][R12.64] ;  /* 0x0000000a0c217981 */ /* 0x000162000c1e1900 */
[----:B------:R-:W-:Y:S05]  /*11060*/  BRA `(.L_x_260) ;  /* 0x0000000000187947 */ /* 0x000fea0003800000 */
.L_x_259:
[----:B------:R-:W0:Y:S01]  /*11070*/  S2UR UR7, SR_CgaCtaId ;  /* 0x00000000000779c3 */ /* 0x000e220000008800 */
[----:B------:R-:W-:Y:S02]  /*11080*/  UMOV UR5, 0x400 ;  /* 0x0000040000057882 */ /* 0x000fe40000000000 */
[----:B0-----:R-:W-:-:S04]  /*11090*/  ULEA UR5, UR7, UR5, 0x18 ;  /* 0x0000000507057291 */ /* 0x001fc8000f8ec0ff */
[----:B------:R-:W-:-:S06]  /*110a0*/  ULEA UR5, UR4, UR5, 0x9 ;  /* 0x0000000504057291 */ /* 0x000fcc000f8e48ff */
[----:B------:R-:W-:-:S06]  /*110b0*/  LEA R33, R17, UR5, 0x2 ;  /* 0x0000000511217c11 */ /* 0x000fcc000f8e10ff */
[----:B------:R-:W3:Y:S02]  /*110c0*/  LDS R33, [R33+0x4] ;  /* 0x0000040021217984 */ /* 0x000ee40000000800 */
.L_x_260:
[----:B-12---:R-:W-:Y:S05]  /*110d0*/  BSYNC.RECONVERGENT B0 ;  /* 0x0000000000007941 */ /* 0x006fea0003800200 */
.L_x_258:
[----:B0-----:R-:W0:Y:S02]  /*110e0*/  LDC R12, c[0x3][0xc] ;  /* 0x00c00300ff0c7b82 */ /* 0x001e240000000800 */
[----:B0-----:R-:W-:-:S05]  /*110f0*/  VIADD R12, R12, 0x10 ;  /* 0x000000100c0c7836 */ /* 0x001fca0000000000 */
[----:B------:R-:W-:-:S13]  /*11100*/  ISETP.NE.AND P0, PT, R12, UR6, PT ;  /* 0x000000060c007c0c */ /* 0x000fda000bf05270 */
[----:B------:R-:W-:Y:S05]  /*11110*/  @!P0 EXIT ;  /* 0x000000000000894d */ /* 0x000fea0003800000 */
[----:B------:R-:W-:Y:S01]  /*11120*/  IMAD R26, R14, 0x80, R17 ;  /* 0x000000800e1a7824 */ /* 0x000fe200078e0211 */
[----:B------:R-:W0:Y:S01]  /*11130*/  LDCU UR7, c[0x3][0x58] ;  /* 0x00c00b00ff0777ac */ /* 0x000e220008000800 */
[----:B------:R-:W-:-:S03]  /*11140*/  IMAD.U32 R27, RZ, RZ, UR6 ;  /* 0x00000006ff1b7e24 */ /* 0x000fc6000f8e00ff */
[----:B------:R-:W-:Y:S01]  /*11150*/  LEA R26, R26, UR4, 0x8 ;  /* 0x000000041a1a7c11 */ /* 0x000fe2000f8e40ff */
[----:B------:R-:W1:Y:S01]  /*11160*/  LDCU UR12, c[0x3][0x8] ;  /* 0x00c00100ff0c77ac */ /* 0x000e620008000800 */
[----:B------:R-:W-:-:S03]  /*11170*/  VIADDMNMX.U32 R27, R12, -R27, 0x1, !PT ;  /* 0x000000010c1b7446 */ /* 0x000fc6000780081b */
[----:B------:R-:W-:Y:S01]  /*11180*/  IMAD.SHL.U32 R26, R26, 0x10, RZ ;  /* 0x000000101a1a7824 */ /* 0x000fe200078e00ff */
[----:B------:R-:W2:Y:S01]  /*11190*/  LDCU.64 UR8, c[0x3][0x50] ;  /* 0x00c00a00ff0877ac */ /* 0x000ea20008000a00 */
[----:B------:R-:W-:Y:S01]  /*111a0*/  IMAD.MOV R27, RZ, RZ, -R27 ;  /* 0x000000ffff1b7224 */ /* 0x000fe200078e0a1b */
[----:B------:R-:W-:-:S06]  /*111b0*/  UMOV UR5, URZ ;  /* 0x000000ff00057c82 */ /* 0x000fcc0008000000 */
.L_x_263:
[----:B--23-5:R-:W-:Y:S01]  /*111c0*/  SHF.R.U32.HI R12, RZ, UR5, R33 ;  /* 0x00000005ff0c7c19 */ /* 0x02cfe20008011621 */
[C---:B------:R-:W-:Y:S01]  /*111d0*/  IMAD.SHL.U32 R23, R10.reuse, 0x2, RZ ;  /* 0x000000020a177824 */ /* 0x040fe200078e00ff */
[----:B------:R-:W-:Y:S01]  /*111e0*/  SHF.L.U64.HI R15, R10, 0x1, R9 ;  /* 0x000000010a0f7819 */ /* 0x000fe20000010209 */
[----:B------:R-:W-:Y:S01]  /*111f0*/  VIADD R27, R27, 0x1 ;  /* 0x000000011b1b7836 */ /* 0x000fe20000000000 */
[----:B------:R-:W-:Y:S01]  /*11200*/  SHF.L.U64.HI R16, R6, 0x1, R5 ;  /* 0x0000000106107819 */ /* 0x000fe20000010205 */
[----:B------:R-:W-:Y:S01]  /*11210*/  IMAD.SHL.U32 R12, R12, 0x8, RZ ;  /* 0x000000080c0c7824 */ /* 0x000fe200078e00ff */
[----:B------:R-:W-:Y:S01]  /*11220*/  SHF.L.U64.HI R18, R4, 0x1, R3 ;  /* 0x0000000104127819 */ /* 0x000fe20000010203 */
[----:B------:R-:W-:Y:S01]  /*11230*/  BSSY.RECONVERGENT B0, `(.L_x_261) ;  /* 0x0000070000007945 */ /* 0x000fe20003800200 */
[----:B------:R-:W-:Y:S02]  /*11240*/  SHF.L.U64.HI R20, R2, 0x1, R0 ;  /* 0x0000000102147819 */ /* 0x000fe40000010200 */
[----:B------:R-:W-:Y:S01]  /*11250*/  LOP3.LUT R34, R12, 0x18, RZ, 0xc0, !PT ;  /* 0x000000180c227812 */ /* 0x000fe200078ec0ff */
[----:B------:R-:W-:Y:S01]  /*11260*/  IMAD.SHL.U32 R12, R8, 0x2, RZ ;  /* 0x00000002080c7824 */ /* 0x000fe200078e00ff */
[----:B------:R-:W-:-:S02]  /*11270*/  SHF.L.U64.HI R24, R32, 0x1, R31 ;  /* 0x0000000120187819 */ /* 0x000fc4000001021f */
[----:B------:R-:W-:Y:S02]  /*11280*/  SHF.L.U64.HI R28, R29, 0x1, R28 ;  /* 0x000000011d1c7819 */ /* 0x000fe4000001021c */
[----:B------:R-:W3:Y:S01]  /*11290*/  LDC.64 R34, c[0x3][R34+0x28] ;  /* 0x00c00a0022227b82 */ /* 0x000ee20000000a00 */
[----:B------:R-:W-:Y:S02]  /*112a0*/  ISETP.NE.AND P1, PT, R27, RZ, PT ;  /* 0x000000ff1b00720c */ /* 0x000fe40003f25270 */
[----:B---3--:R-:W-:-:S04]  /*112b0*/  LOP3.LUT R23, R23, R34, RZ, 0xfc, !PT ;  /* 0x0000002217177212 */ /* 0x008fc800078efcff */
[----:B------:R-:W-:-:S05]  /*112c0*/  LOP3.LUT R14, R10, R23, RZ, 0xc0, !PT ;  /* 0x000000170a0e7212 */ /* 0x000fca00078ec0ff */
[----:B------:R-:W-:-:S05]  /*112d0*/  IMAD.SHL.U32 R13, R14, 0x2, RZ ;  /* 0x000000020e0d7824 */ /* 0x000fca00078e00ff */
[----:B------:R-:W-:Y:S02]  /*112e0*/  LOP3.LUT R13, R13, R12, R34, 0xe0, !PT ;  /* 0x0000000c0d0d7212 */ /* 0x000fe400078ee022 */
[----:B------:R-:W-:Y:S02]  /*112f0*/  LOP3.LUT R12, R15, R35, RZ, 0xfc, !PT ;  /* 0x000000230f0c7212 */ /* 0x000fe400078efcff */
[----:B------:R-:W-:Y:S02]  /*11300*/  LOP3.LUT R13, R13, R10, RZ, 0xc0, !PT ;  /* 0x0000000a0d0d7212 */ /* 0x000fe400078ec0ff */
[----:B------:R-:W-:Y:S02]  /*11310*/  LOP3.LUT R15, R9, R12, RZ, 0xc0, !PT ;  /* 0x0000000c090f7212 */ /* 0x000fe400078ec0ff */
[----:B------:R-:W-:Y:S02]  /*11320*/  LOP3.LUT R10, R8, R13, RZ, 0xc0, !PT ;  /* 0x0000000d080a7212 */ /* 0x000fe400078ec0ff */
[----:B------:R-:W-:-:S02]  /*11330*/  SHF.L.U64.HI R15, R14, 0x1, R15 ;  /* 0x000000010e0f7819 */ /* 0x000fc4000001020f */
[----:B------:R-:W-:-:S04]  /*11340*/  SHF.L.U64.HI R14, R8, 0x1, R7 ;  /* 0x00000001080e7819 */ /* 0x000fc80000010207 */
[----:B------:R-:W-:Y:S01]  /*11350*/  LOP3.LUT R14, R15, R14, R35, 0xe0, !PT ;  /* 0x0000000e0f0e7212 */ /* 0x000fe200078ee023 */
[----:B------:R-:W-:-:S03]  /*11360*/  IMAD.SHL.U32 R15, R10, 0x2, RZ ;  /* 0x000000020a0f7824 */ /* 0x000fc600078e00ff */
        /* <DEDUP_REMOVED lines=50> */
[----:B------:R-:W-:Y:S01]  /*11690*/  LOP3.LUT R25, R25, R30, RZ, 0xc0, !PT ;  /* 0x0000001e19197212 */ /* 0x000fe200078ec0ff */
[----:B------:R-:W-:Y:S01]  /*116a0*/  IMAD.MOV.U32 R30, RZ, RZ, R21 ;  /* 0x000000ffff1e7224 */ /* 0x000fe200078e0015 */
[----:B------:R-:W-:Y:S02]  /*116b0*/  LOP3.LUT R24, R3, R24, R35, 0xe0, !PT ;  /* 0x0000001803187212 */ /* 0x000fe400078ee023 */
[----:B------:R-:W-:Y:S02]  /*116c0*/  LOP3.LUT R3, R32, R25, RZ, 0xc0, !PT ;  /* 0x0000001920037212 */ /* 0x000fe400078ec0ff */
[----:B------:R-:W-:Y:S01]  /*116d0*/  LOP3.LUT R24, R24, R11, RZ, 0xc0, !PT ;  /* 0x0000000b18187212 */ /* 0x000fe200078ec0ff */
[----:B------:R-:W-:-:S02]  /*116e0*/  IMAD.MOV.U32 R11, RZ, RZ, R22 ;  /* 0x000000ffff0b7224 */ /* 0x000fc400078e0016 */
[----:B------:R-:W-:Y:S01]  /*116f0*/  IMAD.SHL.U32 R29, R3, 0x2, RZ ;  /* 0x00000002031d7824 */ /* 0x000fe200078e00ff */
[----:B------:R-:W-:-:S04]  /*11700*/  LOP3.LUT R0, R31, R24, RZ, 0xc0, !PT ;  /* 0x000000181f007212 */ /* 0x000fc800078ec0ff */
[----:B------:R-:W-:Y:S01]  /*11710*/  SHF.L.U64.HI R3, R3, 0x1, R0 ;  /* 0x0000000103037819 */ /* 0x000fe20000010200 */
        /* <DEDUP_REMOVED lines=9> */
[----:B--2---:R-:W-:-:S04]  /*117b0*/  LOP3.LUT P0, RZ, R29, UR8, RZ, 0xc0, !PT ;  /* 0x000000081dff7c12 */ /* 0x004fc8000f80c0ff */
[----:B------:R-:W-:-:S13]  /*117c0*/  LOP3.LUT P0, RZ, R28, UR9, RZ, 0xc0, P0 ;  /* 0x000000091cff7c12 */ /* 0x000fda000800c0ff */
[----:B------:R-:W-:Y:S05]  /*117d0*/  @P0 BRA `(.L_x_262) ;  /* 0x0000000000540947 */ /* 0x000fea0003800000 */
[----:B------:R-:W2:Y:S02]  /*117e0*/  LDC.64 R12, c[0x4][RZ] ;  /* 0x01000000ff0c7b82 */ /* 0x000ea40000000a00 */
[----:B--2---:R-:W0:Y:S02]  /*117f0*/  LDG.E.STRONG.SYS R14, desc[UR10][R12.64] ;  /* 0x0000000a0c0e7981 */ /* 0x004e24000c1f5900 */
[----:B0-----:R-:W-:-:S13]  /*11800*/  ISETP.GE.U32.AND P0, PT, R14, UR7, PT ;  /* 0x000000070e007c0c */ /* 0x001fda000bf06070 */
[----:B------:R-:W-:Y:S05]  /*11810*/  @P0 BRA `(.L_x_262) ;  /* 0x0000000000440947 */ /* 0x000fea0003800000 */
[----:B------:R-:W-:-:S05]  /*11820*/  VIADD R15, R26, 0x1000 ;  /* 0x000010001a0f7836 */ /* 0x000fca0000000000 */
[----:B-1----:R-:W-:-:S13]  /*11830*/  ISETP.GT.U32.AND P0, PT, R15, UR12, PT ;  /* 0x0000000c0f007c0c */ /* 0x002fda000bf04070 */
        /* <DEDUP_REMOVED lines=15> */
.L_x_262:
[----:B01----:R-:W-:Y:S05]  /*11930*/  BSYNC.RECONVERGENT B0 ;  /* 0x0000000000007941 */ /* 0x003fea0003800200 */
.L_x_261:
[----:B------:R-:W-:Y:S01]  /*11940*/  UIADD3 UR5, UPT, UPT, UR5, 0x2, URZ ;  /* 0x0000000205057890 */ /* 0x000fe2000fffe0ff */
[----:B------:R-:W-:Y:S01]  /*11950*/  VIADD R26, R26, 0x1 ;  /* 0x000000011a1a7836 */ /* 0x000fe20000000000 */
[----:B------:R-:W-:Y:S10]  /*11960*/  @P1 BRA `(.L_x_263) ;  /* 0xfffffff800141947 */ /* 0x000ff4000383ffff */
[----:B------:R-:W-:Y:S05]  /*11970*/  EXIT ;  /* 0x000000000000794d */ /* 0x000fea0003800000 */
.L_x_264:
        /* <DEDUP_REMOVED lines=16> */
.L_x_2048:


//--------------------- .text._Z13agrepKernel64ILj6EEvv --------------------------
	.section	.text._Z13agrepKernel64ILj6EEvv,"ax",@progbits
	.align	128
        .global         _Z13agrepKernel64ILj6EEvv
        .type           _Z13agrepKernel64ILj6EEvv,@function
        .size           _Z13agrepKernel64ILj6EEvv,(.L_x_2049 - _Z13agrepKernel64ILj6EEvv)
        .other          _Z13agrepKernel64ILj6EEvv,@"STO_CUDA_ENTRY STV_DEFAULT"
_Z13agrepKernel64ILj6EEvv:
.text._Z13agrepKernel64ILj6EEvv:
        /* <DEDUP_REMOVED lines=21> */
[----:B0-----:R-:W-:-:S05]  /*0150*/  IMAD.SHL.U32 R33, R15, 0x8000, RZ ;  /* 0x000080000f217824 */ /* 0x001fca00078e00ff */
[----:B--2---:R-:W-:-:S05]  /*0160*/  LOP3.LUT R33, R33, R12, RZ, 0xfc, !PT ;  /* 0x0000000c21217212 */ /* 0x004fca00078efcff */
        /* <DEDUP_REMOVED lines=17> */
[----:B------:R-:W-:-:S07]  /*0280*/  IMAD.MOV.U32 R28, RZ, RZ, -0x1 ;  /* 0xffffffffff1c7424 */ /* 0x000fce00078e00ff */
.L_x_267:
[----:B------:R-:W0:Y:S01]  /*0290*/  LDC.64 R16, c[0x3][RZ] ;  /* 0x00c00000ff107b82 */ /* 0x000e220000000a00 */
[----:B------:R-:W-:-:S04]  /*02a0*/  IMAD R19, R30, 0x80, R33 ;  /* 0x000000801e137824 */ /* 0x000fc800078e0221 */
[----:B0-----:R-:W-:-:S05]  /*02b0*/  IMAD.WIDE.U32 R16, R19, 0x4, R16 ;  /* 0x0000000413107825 */ /* 0x001fca00078e0010 */
[----:B------:R0:W5:Y:S01]  /*02c0*/  LDG.E R24, desc[UR12][R16.64] ;  /* 0x0000000c10187981 */ /* 0x000162000c1e1900 */
[----:B------:R-:W-:-:S05]  /*02d0*/  UMOV UR5, URZ ;  /* 0x000000ff00057c82 */ /* 0x000fca0008000000 */
.L_x_266:
[----:B------:R-:W-:Y:S01]  /*02e0*/  USHF.L.U32 UR6, UR5, 0x1, URZ ;  /* 0x0000000105067899 */ /* 0x000fe200080006ff */
[C---:B0-----:R-:W-:Y:S01]  /*02f0*/  IMAD.SHL.U32 R17, R10.reuse, 0x2, RZ ;  /* 0x000000020a117824 */ /* 0x041fe200078e00ff */
[----:B------:R-:W-:-:S04]  /*0300*/  SHF.L.U64.HI R21, R10, 0x1, R13 ;  /* 0x000000010a157819 */ /* 0x000fc8000001020d */
[----:B-----5:R-:W-:Y:S01]  /*0310*/  SHF.R.U32.HI R14, RZ, UR6, R24 ;  /* 0x00000006ff0e7c19 */ /* 0x020fe20008011618 */
[----:B------:R-:W-:-:S04]  /*0320*/  UIADD3 UR6, UPT, UPT, UR6, 0x2, URZ ;  /* 0x0000000206067890 */ /* 0x000fc8000fffe0ff */
[----:B------:R-:W-:Y:S01]  /*0330*/  IMAD.SHL.U32 R14, R14, 0x8, RZ ;  /* 0x000000080e0e7824 */ /* 0x000fe200078e00ff */
[----:B------:R-:W-:-:S04]  /*0340*/  UIADD3 UR5, UPT, UPT, UR6, -UR5, URZ ;  /* 0x8000000506057290 */ /* 0x000fc8000fffe0ff */
[----:B------:R-:W-:Y:S01]  /*0350*/  LOP3.LUT R34, R14, 0x18, RZ, 0xc0, !PT ;  /* 0x000000180e227812 */ /* 0x000fe200078ec0ff */
[----:B------:R-:W-:Y:S01]  /*0360*/  IMAD.SHL.U32 R14, R11, 0x2, RZ ;  /* 0x000000020b0e7824 */ /* 0x000fe200078e00ff */
[----:B------:R-:W-:-:S04]  /*0370*/  UISETP.NE.AND UP0, UPT, UR5, 0x10, UPT ;  /* 0x000000100500788c */ /* 0x000fc8000bf05270 */
[----:B------:R-:W0:Y:S02]  /*0380*/  LDC.64 R34, c[0x3][R34+0x28] ;  /* 0x00c00a0022227b82 */ /* 0x000e240000000a00 */
[----:B0-----:R-:W-:Y:S02]  /*0390*/  LOP3.LUT R17, R17, R34, RZ, 0xfc, !PT ;  /* 0x0000002211117212 */ /* 0x001fe400078efcff */
[----:B------:R-:W-:Y:S02]  /*03a0*/  LOP3.LUT R22, R21, R35, RZ, 0xfc, !PT ;  /* 0x0000002315167212 */ /* 0x000fe400078efcff */
[----:B------:R-:W-:-:S05]  /*03b0*/  LOP3.LUT R16, R10, R17, RZ, 0xc0, !PT ;  /* 0x000000110a107212 */ /* 0x000fca00078ec0ff */
[----:B------:R-:W-:-:S05]  /*03c0*/  IMAD.SHL.U32 R19, R16, 0x2, RZ ;  /* 0x0000000210137824 */ /* 0x000fca00078e00ff */
[----:B------:R-:W-:-:S04]  /*03d0*/  LOP3.LUT R19, R19, R14, R34, 0xe0, !PT ;  /* 0x0000000e13137212 */ /* 0x000fc800078ee022 */
[----:B------:R-:W-:Y:S02]  /*03e0*/  LOP3.LUT R14, R19, R10, RZ, 0xc0, !PT ;  /* 0x0000000a130e7212 */ /* 0x000fe400078ec0ff */
[----:B------:R-:W-:Y:S02]  /*03f0*/  LOP3.LUT R19, R13, R22, RZ, 0xc0, !PT ;  /* 0x000000160d137212 */ /* 0x000fe400078ec0ff */
[----:B------:R-:W-:Y:S02]  /*0400*/  SHF.L.U64.HI R10, R11, 0x1, R8 ;  /* 0x000000010b0a7819 */ /* 0x000fe40000010208 */
[----:B------:R-:W-:Y:S01]  /*0410*/  SHF.L.U64.HI R19, R16, 0x1, R19 ;  /* 0x0000000110137819 */ /* 0x000fe20000010213 */
[----:B------:R-:W-:-:S03]  /*0420*/  IMAD.SHL.U32 R16, R6, 0x2, RZ ;  /* 0x0000000206107824 */ /* 0x000fc600078e00ff */
[----:B------:R-:W-:-:S04]  /*0430*/  LOP3.LUT R10, R19, R10, R35, 0xe0, !PT ;  /* 0x0000000a130a7212 */ /* 0x000fc800078ee023 */
[----:B------:R-:W-:Y:S02]  /*0440*/  LOP3.LUT R19, R10, R13, RZ, 0xc0, !PT ;  /* 0x0000000d0a137212 */ /* 0x000fe400078ec0ff */
[----:B------:R-:W-:-:S05]  /*0450*/  LOP3.LUT R10, R11, R14, RZ, 0xc0, !PT ;  /* 0x0000000e0b0a7212 */ /* 0x000fca00078ec0ff */
[----:B------:R-:W-:-:S05]  /*0460*/  IMAD.SHL.U32 R13, R10, 0x2, RZ ;  /* 0x000000020a0d7824 */ /* 0x000fca00078e00ff */
[----:B------:R-:W-:-:S04]  /*0470*/  LOP3.LUT R16, R13, R16, R34, 0xe0, !PT ;  /* 0x000000100d107212 */ /* 0x000fc800078ee022 */
[----:B------:R-:W-:Y:S02]  /*0480*/  LOP3.LUT R21, R16, R11, RZ, 0xc0, !PT ;  /* 0x0000000b10157212 */ /* 0x000fe400078ec0ff */
[----:B------:R-:W-:Y:S02]  /*0490*/  LOP3.LUT R11, R8, R19, RZ, 0xc0, !PT ;  /* 0x00000013080b7212 */ /* 0x000fe400078ec0ff */
[----:B------:R-:W-:Y:S02]  /*04a0*/  LOP3.LUT R13, R6, R21, RZ, 0xc0, !PT ;  /* 0x00000015060d7212 */ /* 0x000fe400078ec0ff */
[----:B------:R-:W-:Y:S02]  /*04b0*/  SHF.L.U64.HI R11, R10, 0x1, R11 ;  /* 0x000000010a0b7819 */ /* 0x000fe4000001020b */
[----:B------:R-:W-:-:S04]  /*04c0*/  SHF.L.U64.HI R10, R6, 0x1, R9 ;  /* 0x00000001060a7819 */ /* 0x000fc80000010209 */
        /* <DEDUP_REMOVED lines=8> */
[----:B------:R-:W-:Y:S02]  /*0550*/  SHF.L.U64.HI R6, R7, 0x1, R4 ;  /* 0x0000000107067819 */ /* 0x000fe40000010204 */
[----:B------:R-:W-:Y:S02]  /*0560*/  SHF.L.U64.HI R13, R17, 0x1, R22 ;  /* 0x00000001110d7819 */ /* 0x000fe40000010216 */
        /* <DEDUP_REMOVED lines=10> */
[----:B------:R-:W-:-:S04]  /*0610*/  LOP3.LUT R9, R9, R6, R35, 0xe0, !PT ;  /* 0x0000000609097212 */ /* 0x000fc800078ee023 */
        /* <DEDUP_REMOVED lines=10> */
[----:B------:R-:W-:-:S03]  /*06c0*/  LOP3.LUT R2, R7, R2, R35, 0xe0, !PT ;  /* 0x0000000207027212 */ /* 0x000fc600078ee023 */
[----:B------:R-:W-:Y:S01]  /*06d0*/  IMAD.SHL.U32 R7, R4, 0x2, RZ ;  /* 0x0000000204077824 */ /* 0x000fe200078e00ff */
[----:B------:R-:W-:Y:S01]  /*06e0*/  LOP3.LUT R27, R2, R5, RZ, 0xc0, !PT ;  /* 0x00000005021b7212 */ /* 0x000fe200078ec0ff */
[C---:B------:R-:W-:Y:S01]  /*06f0*/  IMAD.SHL.U32 R2, R29.reuse, 0x2, RZ ;  /* 0x000000021d027824 */ /* 0x040fe200078e00ff */
[----:B------:R-:W-:-:S04]  /*0700*/  SHF.L.U64.HI R5, R29, 0x1, R28 ;  /* 0x000000011d057819 */ /* 0x000fc8000001021c */
[----:B------:R-:W-:Y:S02]  /*0710*/  LOP3.LUT R2, R7, R2, R34, 0xe0, !PT ;  /* 0x0000000207027212 */ /* 0x000fe400078ee022 */
[----:B------:R-:W-:Y:S02]  /*0720*/  LOP3.LUT R7, R0, R27, RZ, 0xc0, !PT ;  /* 0x0000001b00077212 */ /* 0x000fe400078ec0ff */
[----:B------:R-:W-:Y:S01]  /*0730*/  LOP3.LUT R29, R2, R3, RZ, 0xc0, !PT ;  /* 0x00000003021d7212 */ /* 0x000fe200078ec0ff */
[----:B------:R-:W-:Y:S01]  /*0740*/  IMAD.SHL.U32 R3, R17, 0x2, RZ ;  /* 0x0000000211037824 */ /* 0x000fe200078e00ff */
[----:B------:R-:W-:Y:S01]  /*0750*/  SHF.L.U64.HI R34, R4, 0x1, R7 ;  /* 0x0000000104227819 */ /* 0x000fe20000010207 */
[----:B------:R-:W-:Y:S01]  /*0760*/  IMAD.SHL.U32 R2, R18, 0x2, RZ ;  /* 0x0000000212027824 */ /* 0x000fe200078e00ff */
[----:B------:R-:W-:Y:S02]  /*0770*/  SHF.R.U32.HI R4, RZ, UR6, R24 ;  /* 0x00000006ff047c19 */ /* 0x000fe40008011618 */
[----:B------:R-:W-:-:S03]  /*0780*/  LOP3.LUT R5, R34, R5, R35, 0xe0, !PT ;  /* 0x0000000522057212 */ /* 0x000fc600078ee023 */
[----:B------:R-:W-:Y:S01]  /*0790*/  IMAD.SHL.U32 R4, R4, 0x8, RZ ;  /* 0x0000000804047824 */ /* 0x000fe200078e00ff */
[----:B------:R-:W-:-:S04]  /*07a0*/  LOP3.LUT R28, R5, R0, RZ, 0xc0, !PT ;  /* 0x00000000051c7212 */ /* 0x000fc800078ec0ff */
[----:B------:R-:W-:-:S04]  /*07b0*/  LOP3.LUT R4, R4, 0x18, RZ, 0xc0, !PT ;  /* 0x0000001804047812 */ /* 0x000fc800078ec0ff */
        /* <DEDUP_REMOVED lines=24> */
[----:B------:R-:W-:-:S05]  /*0940*/  LOP3.LUT R0, R21, R6, RZ, 0xc0, !PT ;  /* 0x0000000615007212 */ /* 0x000fca00078ec0ff */
[----:B------:R-:W-:-:S05]  /*0950*/  IMAD.SHL.U32 R3, R0, 0x2, RZ ;  /* 0x0000000200037824 */ /* 0x000fca00078e00ff */
[----:B------:R-:W-:Y:S02]  /*0960*/  LOP3.LUT R2, R3, R2, R34, 0xe0, !PT ;  /* 0x0000000203027212 */ /* 0x000fe400078ee022 */
[----:B------:R-:W-:Y:S02]  /*0970*/  LOP3.LUT R3, R16, R9, RZ, 0xc0, !PT ;  /* 0x0000000910037212 */ /* 0x000fe400078ec0ff */
[----:B------:R-:W-:Y:S01]  /*0980*/  LOP3.LUT R7, R2, R21, RZ, 0xc0, !PT ;  /* 0x0000001502077212 */ /* 0x000fe200078ec0ff */
[----:B------:R-:W-:Y:S01]  /*0990*/  IMAD.SHL.U32 R2, R25, 0x2, RZ ;  /* 0x0000000219027824 */ /* 0x000fe200078e00ff */
[----:B------:R-:W-:Y:S02]  /*09a0*/  SHF.L.U64.HI R3, R0, 0x1, R3 ;  /* 0x0000000100037819 */ /* 0x000fe40000010203 */
[----:B------:R-:W-:-:S04]  /*09b0*/  SHF.L.U64.HI R0, R18, 0x1, R23 ;  /* 0x0000000112007819 */ /* 0x000fc80000010217 */
[----:B------:R-:W-:Y:S02]  /*09c0*/  LOP3.LUT R3, R3, R0, R35, 0xe0, !PT ;  /* 0x0000000003037212 */ /* 0x000fe400078ee023 */
[----:B------:R-:W-:Y:S02]  /*09d0*/  LOP3.LUT R0, R18, R7, RZ, 0xc0, !PT ;  /* 0x0000000712007212 */ /* 0x000fe400078ec0ff */
[----:B------:R-:W-:Y:S01]  /*09e0*/  LOP3.LUT R4, R3, R16, RZ, 0xc0, !PT ;  /* 0x0000001003047212 */ /* 0x000fe200078ec0ff */
[----:B------:R-:W-:Y:S02]  /*09f0*/  IMAD.SHL.U32 R16, R29, 0x2, RZ ;  /* 0x000000021d107824 */ /* 0x000fe400078e00ff */
[----:B------:R-:W-:-:S05]  /*0a00*/  IMAD.SHL.U32 R3, R0, 0x2, RZ ;  /* 0x0000000200037824 */ /* 0x000fca00078e00ff */
[----:B------:R-:W-:-:S04]  /*0a10*/  LOP3.LUT R3, R3, R2, R34, 0xe0, !PT ;  /* 0x0000000203037212 */ /* 0x000fc800078ee022 */
[----:B------:R-:W-:Y:S02]  /*0a20*/  LOP3.LUT R2, R3, R18, RZ, 0xc0, !PT ;  /* 0x0000001203027212 */ /* 0x000fe400078ec0ff */
[----:B------:R-:W-:-:S04]  /*0a30*/  LOP3.LUT R3, R23, R4, RZ, 0xc0, !PT ;  /* 0x0000000417037212 */ /* 0x000fc800078ec0ff */
        /* <DEDUP_REMOVED lines=32> */
.L_x_265:
        /* <DEDUP_REMOVED lines=15> */
[----:B------:R-:W-:-:S04]  /*0d30*/  UISETP.LT.U32.AND UP0, UPT, UR5, 0x1, UPT ;  /* 0x000000010500788c */ /* 0x000fc8000bf01070 */
[----:B------:R-:W-:Y:S02]  /*0d40*/  USEL UR8, UR5, 0x1, !UP0 ;  /* 0x0000000105087887 */ /* 0x000fe4000c000000 */
[----:B------:R-:W-:-:S03]  /*0d50*/  UISETP.GE.U32.AND UP0, UPT, UR5, 0x2, UPT ;  /* 0x000000020500788c */ /* 0x000fc6000bf06070 */
[----:B------:R-:W-:-:S06]  /*0d60*/  UMOV UR5, URZ ;  /* 0x000000ff00057c82 */ /* 0x000fcc0008000000 */
[----:B------:R-:W-:Y:S05]  /*0d70*/  BRA.U !UP0, `(.L_x_269) ;  /* 0x0000000908407547 */ /* 0x000fea000b800000 */
[----:B------:R-:W-:Y:S01]  /*0d80*/  ULOP3.LUT UR10, UR8, 0xfffffffe, URZ, 0xc0, !UPT ;  /* 0xfffffffe080a7892 */ /* 0x000fe2000f8ec0ff */
[----:B------:R-:W-:-:S11]  /*0d90*/  UMOV UR5, URZ ;  /* 0x000000ff00057c82 */ /* 0x000fd60008000000 */
.L_x_270:
[----:B------:R-:W-:Y:S01]  /*0da0*/  USHF.L.U32 UR9, UR5, 0x1, URZ ;  /* 0x0000000105097899 */ /* 0x000fe200080006ff */
[C---:B------:R-:W-:Y:S01]  /*0db0*/  IMAD.SHL.U32 R25, R10.reuse, 0x2, RZ ;  /* 0x000000020a197824 */ /* 0x040fe200078e00ff */
[----:B------:R-:W-:Y:S02]  /*0dc0*/  SHF.L.U64.HI R17, R10, 0x1, R13 ;  /* 0x000000010a117819 */ /* 0x000fe4000001020d */
[----:B------:R-:W-:Y:S02]  /*0dd0*/  SHF.L.U64.HI R18, R11, 0x1, R8 ;  /* 0x000000010b127819 */ /* 0x000fe40000010208 */
[----:B-----5:R-:W-:Y:S01]  /*0de0*/  SHF.R.U32.HI R14, RZ, UR9, R22 ;  /* 0x00000009ff0e7c19 */ /* 0x020fe20008011616 */
[----:B------:R-:W-:-:S04]  /*0df0*/  UIADD3 UR9, UPT, UPT, UR9, 0x2, URZ ;  /* 0x0000000209097890 */ /* 0x000fc8000fffe0ff */
        /* <DEDUP_REMOVED lines=40> */
[----:B------:R-:W-:Y:S01]  /*1080*/  IMAD.SHL.U32 R9, R9, 0x2, RZ ;  /* 0x0000000209097824 */ /* 0x000fe200078e00ff */
[----:B------:R-:W-:Y:S01]  /*1090*/  SHF.L.U64.HI R13, R25, 0x1, R14 ;  /* 0x00000001190d7819 */ /* 0x000fe2000001020e */
[----:B------:R-:W-:-:S05]  /*10a0*/  IMAD.SHL.U32 R6, R2, 0x2, RZ ;  /* 0x0000000202067824 */ /* 0x000fca00078e00ff */
[----:B------:R-:W-:Y:S02]  /*10b0*/  LOP3.LUT R6, R9, R6, R34, 0xe0, !PT ;  /* 0x0000000609067212 */ /* 0x000fe400078ee022 */
[----:B------:R-:W-:Y:S02]  /*10c0*/  LOP3.LUT R9, R11, R8, R35, 0xe0, !PT ;  /* 0x000000080b097212 */ /* 0x000fe400078ee023 */
[----:B------:R-:W-:Y:S02]  /*10d0*/  LOP3.LUT R17, R6, R7, RZ, 0xc0, !PT ;  /* 0x0000000706117212 */ /* 0x000fe400078ec0ff */
[----:B------:R-:W-:Y:S02]  /*10e0*/  LOP3.LUT R24, R9, R4, RZ, 0xc0, !PT ;  /* 0x0000000409187212 */ /* 0x000fe400078ec0ff */
[----:B------:R-:W-:Y:S02]  /*10f0*/  SHF.R.U32.HI R4, RZ, UR9, R22 ;  /* 0x00000009ff047c19 */ /* 0x000fe40008011616 */
[----:B------:R-:W-:-:S02]  /*1100*/  LOP3.LUT R7, R2, R17, RZ, 0xc0, !PT ;  /* 0x0000001102077212 */ /* 0x000fc400078ec0ff */
[----:B------:R-:W-:Y:S01]  /*1110*/  LOP3.LUT R6, R5, R24, RZ, 0xc0, !PT ;  /* 0x0000001805067212 */ /* 0x000fe200078ec0ff */
[----:B------:R-:W-:-:S03]  /*1120*/  IMAD.SHL.U32 R4, R4, 0x8, RZ ;  /* 0x0000000804047824 */ /* 0x000fc600078e00ff */
[C---:B------:R-:W-:Y:S01]  /*1130*/  SHF.L.U64.HI R9, R7.reuse, 0x1, R6 ;  /* 0x0000000107097819 */ /* 0x040fe20000010206 */
[----:B------:R-:W-:Y:S01]  /*1140*/  IMAD.SHL.U32 R7, R7, 0x2, RZ ;  /* 0x0000000207077824 */ /* 0x000fe200078e00ff */
[----:B------:R-:W-:Y:S01]  /*1150*/  LOP3.LUT R4, R4, 0x18, RZ, 0xc0, !PT ;  /* 0x0000001804047812 */ /* 0x000fe200078ec0ff */
[----:B------:R-:W-:-:S03]  /*1160*/  IMAD.SHL.U32 R6, R3, 0x2, RZ ;  /* 0x0000000203067824 */ /* 0x000fc600078e00ff */
[----:B------:R0:W1:Y:S02]  /*1170*/  LDC.64 R32, c[0x3][R4+0x28] ;  /* 0x00c00a0004207b82 */ /* 0x0000640000000a00 */
[----:B------:R-:W-:Y:S02]  /*1180*/  LOP3.LUT R7, R7, R6, R34, 0xe0, !PT ;  /* 0x0000000607077212 */ /* 0x000fe400078ee022 */
[----:B------:R-:W-:Y:S02]  /*1190*/  SHF.L.U64.HI R6, R3, 0x1, R0 ;  /* 0x0000000103067819 */ /* 0x000fe40000010200 */
[----:B------:R-:W-:Y:S02]  /*11a0*/  LOP3.LUT R26, R7, R2, RZ, 0xc0, !PT ;  /* 0x00000002071a7212 */ /* 0x000fe400078ec0ff */
[----:B------:R-:W-:Y:S02]  /*11b0*/  LOP3.LUT R6, R9, R6, R35, 0xe0, !PT ;  /* 0x0000000609067212 */ /* 0x000fe400078ee023 */
[----:B------:R-:W-:-:S02]  /*11c0*/  LOP3.LUT R7, R3, R26, RZ, 0xc0, !PT ;  /* 0x0000001a03077212 */ /* 0x000fc400078ec0ff */
[----:B------:R-:W-:Y:S02]  /*11d0*/  LOP3.LUT R27, R6, R5, RZ, 0xc0, !PT ;  /* 0x00000005061b7212 */ /* 0x000fe400078ec0ff */
[C---:B------:R-:W-:Y:S01]  /*11e0*/  SHF.L.U64.HI R5, R29.reuse, 0x1, R28 ;  /* 0x000000011d057819 */ /* 0x040fe2000001021c */
[----:B------:R-:W-:Y:S01]  /*11f0*/  IMAD.SHL.U32 R28, R29, 0x2, RZ ;  /* 0x000000021d1c7824 */ /* 0x000fe200078e00ff */
[----:B------:R-:W-:Y:S02]  /*1200*/  LOP3.LUT R2, R0, R27, RZ, 0xc0, !PT ;  /* 0x0000001b00027212 */ /* 0x000fe400078ec0ff */
[----:B0-----:R-:W-:Y:S02]  /*1210*/  SHF.L.U64.HI R4, R19, 0x1, R20 ;  /* 0x0000000113047819 */ /* 0x001fe40000010214 */
[C---:B------:R-:W-:Y:S01]  /*1220*/  SHF.L.U64.HI R29, R7.reuse, 0x1, R2 ;  /* 0x00000001071d7819 */ /* 0x040fe20000010202 */
[----:B------:R-:W-:-:S03]  /*1230*/  IMAD.SHL.U32 R7, R7, 0x2, RZ ;  /* 0x0000000207077824 */ /* 0x000fc600078e00ff */
[----:B------:R-:W-:Y:S01]  /*1240*/  LOP3.LUT R29, R29, R5, R35, 0xe0, !PT ;  /* 0x000000051d1d7212 */ /* 0x000fe200078ee023 */
[----:B------:R-:W-:Y:S01]  /*1250*/  IMAD.SHL.U32 R5, R25, 0x2, RZ ;  /* 0x0000000219057824 */ /* 0x000fe200078e00ff */
[----:B------:R-:W-:Y:S02]  /*1260*/  LOP3.LUT R28, R7, R28, R34, 0xe0, !PT ;  /* 0x0000001c071c7212 */ /* 0x000fe400078ee022 */
[----:B------:R-:W-:Y:S02]  /*1270*/  LOP3.LUT R29, R29, R0, RZ, 0xc0, !PT ;  /* 0x000000001d1d7212 */ /* 0x000fe400078ec0ff */
[----:B------:R-:W-:Y:S02]  /*1280*/  LOP3.LUT R28, R28, R3, RZ, 0xc0, !PT ;  /* 0x000000031c1c7212 */ /* 0x000fe400078ec0ff */
[----:B-1----:R-:W-:Y:S02]  /*1290*/  LOP3.LUT R10, R5, R32, RZ, 0xfc, !PT ;  /* 0x00000020050a7212 */ /* 0x002fe400078efcff */
[----:B------:R-:W-:-:S02]  /*12a0*/  LOP3.LUT R13, R13, R33, RZ, 0xfc, !PT ;  /* 0x000000210d0d7212 */ /* 0x000fc400078efcff */
        /* <DEDUP_REMOVED lines=42> */
[----:B------:R-:W-:-:S05]  /*1550*/  IMAD.SHL.U32 R19, R3, 0x2, RZ ;  /* 0x0000000203137824 */ /* 0x000fca00078e00ff */
[----:B------:R-:W-:Y:S02]  /*1560*/  LOP3.LUT R14, R19, R14, R32, 0xe0, !PT ;  /* 0x0000000e130e7212 */ /* 0x000fe400078ee020 */
[----:B------:R-:W-:Y:S02]  /*1570*/  SHF.L.U64.HI R19, R3, 0x1, R16 ;  /* 0x0000000103137819 */ /* 0x000fe40000010210 */
[----:B------:R-:W-:Y:S02]  /*1580*/  SHF.L.U64.HI R3, R26, 0x1, R27 ;  /* 0x000000011a037819 */ /* 0x000fe4000001021b */
[C---:B------:R-:W-:Y:S01]  /*1590*/  SHF.L.U64.HI R16, R28.reuse, 0x1, R29 ;  /* 0x000000011c107819 */ /* 0x040fe2000001021d */
[----:B------:R-:W-:Y:S01]  /*15a0*/  IMAD.SHL.U32 R28, R28, 0x2, RZ ;  /* 0x000000021c1c7824 */ /* 0x000fe200078e00ff */
[----:B------:R-:W-:Y:S02]  /*15b0*/  LOP3.LUT R19, R19, R3, R33, 0xe0, !PT ;  /* 0x0000000313137212 */ /* 0x000fe400078ee021 */
[----:B------:R-:W-:-:S02]  /*15c0*/  LOP3.LUT R3, R14, R17, RZ, 0xc0, !PT ;  /* 0x000000110e037212 */ /* 0x000fc400078ec0ff */
        /* <DEDUP_REMOVED lines=8> */
[----:B------:R-:W-:Y:S01]  /*1650*/  LOP3.LUT R28, R28, R27, RZ, 0xc0, !PT ;  /* 0x0000001b1c1c7212 */ /* 0x000fe200078ec0ff */
[----:B------:R-:W-:Y:S06]  /*1660*/  BRA.U UP0, `(.L_x_270) ;  /* 0xfffffff500cc7547 */ /* 0x000fec000b83ffff */
[----:B------:R-:W-:-:S05]  /*1670*/  UMOV UR5, UR10 ;  /* 0x0000000a00057c82 */ /* 0x000fca0008000000 */
.L_x_269:
        /* <DEDUP_REMOVED lines=9> */
[C---:B------:R-:W-:Y:S01]  /*1710*/  SHF.L.U64.HI R28, R29.reuse, 0x1, R28 ;  /* 0x000000011d1c7819 */ /* 0x040fe2000001021c */
[----:B------:R-:W-:Y:S02]  /*1720*/  IMAD.SHL.U32 R29, R29, 0x2, RZ ;  /* 0x000000021d1d7824 */ /* 0x000fe400078e00ff */
        /* <DEDUP_REMOVED lines=11> */
[----:B------:R-:W-:-:S04]  /*17e0*/  LOP3.LUT R17, R17, R16, R32, 0xe0, !PT ;  /* 0x0000001011117212 */ /* 0x000fc800078ee020 */
[----:B------:R-:W-:Y:S02]  /*17f0*/  LOP3.LUT R16, R17, R10, RZ, 0xc0, !PT ;  /* 0x0000000a11107212 */ /* 0x000fe400078ec0ff */
[----:B------:R-:W-:Y:S02]  /*1800*/  LOP3.LUT R17, R18, R13, RZ, 0xc0, !PT ;  /* 0x0000000d12117212 */ /* 0x000fe400078ec0ff */
[----:B------:R-:W-:Y:S02]  /*1810*/  LOP3.LUT R13, R11, R16, RZ, 0xc0, !PT ;  /* 0x000000100b0d7212 */ /* 0x000fe400078ec0ff */
[----:B------:R-:W-:Y:S02]  /*1820*/  LOP3.LUT R10, R8, R17, RZ, 0xc0, !PT ;  /* 0x00000011080a7212 */ /* 0x000fe400078ec0ff */
[----:B------:R-:W-:Y:S02]  /*1830*/  SHF.L.U64.HI R18, R6, 0x1, R9 ;  /* 0x0000000106127819 */ /* 0x000fe40000010209 */
[C---:B------:R-:W-:Y:S01]  /*1840*/  SHF.L.U64.HI R19, R13.reuse, 0x1, R10 ;  /* 0x000000010d137819 */ /* 0x040fe2000001020a */
[----:B------:R-:W-:-:S02]  /*1850*/  IMAD.SHL.U32 R13, R13, 0x2, RZ ;  /* 0x000000020d0d7824 */ /* 0x000fc400078e00ff */
        /* <DEDUP_REMOVED lines=9> */
[----:B------:R-:W-:Y:S02]  /*18f0*/  IMAD.SHL.U32 R11, R11, 0x2, RZ ;  /* 0x000000020b0b7824 */ /* 0x000fe400078e00ff */
[----:B------:R-:W-:-:S05]  /*1900*/  IMAD.SHL.U32 R8, R7, 0x2, RZ ;  /* 0x0000000207087824 */ /* 0x000fca00078e00ff */
[----:B------:R-:W-:Y:S02]  /*1910*/  LOP3.LUT R11, R11, R8, R32, 0xe0, !PT ;  /* 0x000000080b0b7212 */ /* 0x000fe400078ee020 */
[----:B------:R-:W-:Y:S01]  /*1920*/  LOP3.LUT R8, R13, R10, R33, 0xe0, !PT ;  /* 0x0000000a0d087212 */ /* 0x000fe200078ee021 */
[----:B------:R-:W-:Y:S01]  /*1930*/  IMAD.MOV.U32 R10, RZ, RZ, R25 ;  /* 0x000000ffff0a7224 */ /* 0x000fe200078e0019 */
[----:B------:R-:W-:Y:S01]  /*1940*/  LOP3.LUT R20, R11, R6, RZ, 0xc0, !PT ;  /* 0x000000060b147212 */ /* 0x000fe200078ec0ff */
[----:B------:R-:W-:Y:S01]  /*1950*/  IMAD.MOV.U32 R13, RZ, RZ, R14 ;  /* 0x000000ffff0d7224 */ /* 0x000fe200078e000e */
[----:B------:R-:W-:Y:S02]  /*1960*/  LOP3.LUT R21, R8, R9, RZ, 0xc0, !PT ;  /* 0x0000000908157212 */ /* 0x000fe400078ec0ff */
[----:B------:R-:W-:Y:S02]  /*1970*/  LOP3.LUT R9, R7, R20, RZ, 0xc0, !PT ;  /* 0x0000001407097212 */ /* 0x000fe400078ec0ff */
[----:B------:R-:W-:-:S02]  /*1980*/  LOP3.LUT R6, R4, R21, RZ, 0xc0, !PT ;  /* 0x0000001504067212 */ /* 0x000fc400078ec0ff */
[C---:B------:R-:W-:Y:S02]  /*1990*/  SHF.L.U64.HI R8, R2.reuse, 0x1, R5 ;  /* 0x0000000102087819 */ /* 0x040fe40000010205 */
        /* <DEDUP_REMOVED lines=20> */
[----:B------:R-:W-:Y:S01]  /*1ae0*/  LOP3.LUT R27, R4, R5, RZ, 0xc0, !PT ;  /* 0x00000005041b7212 */ /* 0x000fe200078ec0ff */
[----:B------:R-:W-:Y:S01]  /*1af0*/  IMAD.MOV.U32 R4, RZ, RZ, R21 ;  /* 0x000000ffff047224 */ /* 0x000fe200078e0015 */
[----:B------:R-:W-:Y:S02]  /*1b00*/  LOP3.LUT R7, R3, R26, RZ, 0xc0, !PT ;  /* 0x0000001a03077212 */ /* 0x000fe400078ec0ff */
[----:B------:R-:W-:-:S03]  /*1b10*/  LOP3.LUT R2, R0, R27, RZ, 0xc0, !PT ;  /* 0x0000001b00027212 */ /* 0x000fc600078ec0ff */
        /* <DEDUP_REMOVED lines=9> */
[----:B------:R-:W-:Y:S02]  /*1bb0*/  IMAD.MOV.U32 R3, RZ, RZ, R26 ;  /* 0x000000ffff037224 */ /* 0x000fe400078e001a */
[----:B------:R-:W-:-:S07]  /*1bc0*/  IMAD.MOV.U32 R0, RZ, RZ, R27 ;  /* 0x000000ffff007224 */ /* 0x000fce00078e001b */
.L_x_268:
[----:B------:R-:W-:Y:S01]  /*1bd0*/  UISETP.GT.U32.AND UP0, UPT, UR5, 0xf, UPT ;  /* 0x0000000f0500788c */ /* 0x000fe2000bf04070 */
[----:B------:R-:W0:Y:S01]  /*1be0*/  LDCU UR9, c[0x3][0x58] ;  /* 0x00c00b00ff0977ac */ /* 0x000e220008000800 */
[----:B------:R-:W1:Y:S01]  /*1bf0*/  LDCU UR14, c[0x3][0x8] ;  /* 0x00c00100ff0e77ac */ /* 0x000e620008000800 */
[----:B------:R-:W2:Y:S06]  /*1c00*/  LDCU.64 UR10, c[0x3][0x50] ;  /* 0x00c00a00ff0a77ac */ /* 0x000eac0008000a00 */
[----:B------:R-:W-:Y:S05]  /*1c10*/  BRA.U UP0, `(.L_x_271) ;  /* 0x0000000500bc7547 */ /* 0x000fea000b800000 */
.L_x_274:
[----:B------:R-:W-:Y:S01]  /*1c20*/  USHF.L.U32 UR8, UR5, 0x1, URZ ;  /* 0x0000000105087899 */ /* 0x000fe200080006ff */
[C---:B------:R-:W-:Y:S01]  /*1c30*/  IMAD.SHL.U32 R25, R10.reuse, 0x2, RZ ;  /* 0x000000020a197824 */ /* 0x040fe200078e00ff */
[----:B--2---:R-:W-:Y:S01]  /*1c40*/  SHF.L.U64.HI R17, R10, 0x1, R13 ;  /* 0x000000010a117819 */ /* 0x004fe2000001020d */
[----:B------:R-:W-:Y:S01]  /*1c50*/  BSSY.RECONVERGENT B0, `(.L_x_272) ;  /* 0x0000068000007945 */ /* 0x000fe20003800200 */
[----:B------:R-:W-:Y:S02]  /*1c60*/  SHF.L.U64.HI R16, R11, 0x1, R8 ;  /* 0x000000010b107819 */ /* 0x000fe40000010208 */
[----:B-----5:R-:W-:Y:S02]  /*1c70*/  SHF.R.U32.HI R14, RZ, UR8, R22 ;  /* 0x00000008ff0e7c19 */ /* 0x020fe40008011616 */
[C---:B------:R-:W-:Y:S01]  /*1c80*/  SHF.L.U64.HI R28, R29.reuse, 0x1, R28 ;  /* 0x000000011d1c7819 */ /* 0x040fe2000001021c */
[----:B------:R-:W-:Y:S02]  /*1c90*/  IMAD.SHL.U32 R29, R29, 0x2, RZ ;  /* 0x000000021d1d7824 */ /* 0x000fe400078e00ff */
[----:B------:R-:W-:-:S05]  /*1ca0*/  IMAD.SHL.U32 R14, R14, 0x8, RZ ;  /* 0x000000080e0e7824 */ /* 0x000fca00078e00ff */
[----:B------:R-:W-:-:S06]  /*1cb0*/  LOP3.LUT R32, R14, 0x18, RZ, 0xc0, !PT ;  /* 0x000000180e207812 */ /* 0x000fcc00078ec0ff */
[----:B------:R-:W3:Y:S02]  /*1cc0*/  LDC.64 R32, c[0x3][R32+0x28] ;  /* 0x00c00a0020207b82 */ /* 0x000ee40000000a00 */
[----:B---3--:R-:W-:Y:S02]  /*1cd0*/  LOP3.LUT R25, R25, R32, RZ, 0xfc, !PT ;  /* 0x0000002019197212 */ /* 0x008fe400078efcff */
        /* <DEDUP_REMOVED lines=42> */
[----:B------:R-:W-:Y:S01]  /*1f80*/  IMAD.SHL.U32 R6, R3, 0x2, RZ ;  /* 0x0000000203067824 */ /* 0x000fe200078e00ff */
[----:B------:R-:W-:Y:S01]  /*1f90*/  LOP3.LUT R20, R9, R4, RZ, 0xc0, !PT ;  /* 0x0000000409147212 */ /* 0x000fe200078ec0ff */
[----:B------:R-:W-:Y:S01]  /*1fa0*/  IMAD.MOV.U32 R8, RZ, RZ, R17 ;  /* 0x000000ffff087224 */ /* 0x000fe200078e0011 */
        /* <DEDUP_REMOVED lines=32> */
[----:B------:R-:W-:-:S05]  /*21b0*/  VIADD R21, R31, UR4 ;  /* 0x000000041f157c36 */ /* 0x000fca0008000000 */
        /* <DEDUP_REMOVED lines=17> */
.L_x_273:
[----:B01----:R-:W-:Y:S05]  /*22d0*/  BSYNC.RECONVERGENT B0 ;  /* 0x0000000000007941 */ /* 0x003fea0003800200 */
.L_x_272:
[----:B------:R-:W-:-:S04]  /*22e0*/  UIADD3 UR5, UPT, UPT, UR5, 0x1, URZ ;  /* 0x0000000105057890 */ /* 0x000fc8000fffe0ff */
[----:B------:R-:W-:-:S09]  /*22f0*/  UISETP.NE.AND UP0, UPT, UR5, 0x10, UPT ;  /* 0x000000100500788c */ /* 0x000fd2000bf05270 */
[----:B------:R-:W-:Y:S05]  /*2300*/  BRA.U UP0, `(.L_x_274) ;  /* 0xfffffff900447547 */ /* 0x000fea000b83ffff */
.L_x_271:
[----:B------:R-:W3:Y:S01]  /*2310*/  S2UR UR8, SR_CgaCtaId ;  /* 0x00000000000879c3 */ /* 0x000ee20000008800 */
[----:B------:R-:W-:Y:S01]  /*2320*/  UMOV UR5, 0x400 ;  /* 0x0000040000057882 */ /* 0x000fe20000000000 */
[----:B--2---:R-:W-:-:S04]  /*2330*/  UIADD3 UR10, UPT, UPT, UR4, 0x1, URZ ;  /* 0x00000001040a7890 */ /* 0x004fc8000fffe0ff */
[----:B------:R-:W-:Y:S02]  /*2340*/  UISETP.GT.U32.AND UP0, UPT, UR10, 0xff, UPT ;  /* 0x000000ff0a00788c */ /* 0x000fe4000bf04070 */
[----:B---3--:R-:W-:-:S04]  /*2350*/  ULEA UR5, UR8, UR5, 0x18 ;  /* 0x0000000508057291 */ /* 0x008fc8000f8ec0ff */
[----:B------:R-:W-:-:S06]  /*2360*/  ULEA UR5, UR4, UR5, 0x9 ;  /* 0x0000000504057291 */ /* 0x000fcc000f8e48ff */
[----:B------:R-:W-:-:S05]  /*2370*/  LEA R17, R12, UR5, 0x2 ;  /* 0x000000050c117c11 */ /* 0x000fca000f8e10ff */
[----:B-----5:R2:W-:Y:S01]  /*2380*/  STS [R17], R22 ;  /* 0x0000001611007388 */ /* 0x0205e20000000800 */
[----:B------:R-:W-:Y:S06]  /*2390*/  BAR.SYNC.DEFER_BLOCKING 0x0 ;  /* 0x0000000000007b1d */ /* 0x000fec0000010000 */
[----:B------:R-:W-:Y:S05]  /*23a0*/  BRA.U UP0, `(.L_x_275) ;  /* 0x000000bd00e87547 */ /* 0x000fea000b800000 */
[----:B--2---:R-:W2:Y:S01]  /*23b0*/  LDC.64 R16, c[0x3][RZ] ;  /* 0x00c00000ff107b82 */ /* 0x004ea20000000a00 */
[----:B------:R-:W-:Y:S01]  /*23c0*/  IMAD.SHL.U32 R19, R15, 0x8000, RZ ;  /* 0x000080000f137824 */ /* 0x000fe200078e00ff */
[----:B0-----:R-:W0:Y:S01]  /*23d0*/  LDCU.64 UR8, c[0x3][0x50] ;  /* 0x00c00a00ff0877ac */ /* 0x001e220008000a00 */
[----:B------:R-:W-:-:S03]  /*23e0*/  IMAD.U32 R23, RZ, RZ, UR10 ;  /* 0x0000000aff177e24 */ /* 0x000fc6000f8e00ff */
[----:B------:R-:W-:-:S05]  /*23f0*/  LOP3.LUT R14, R19, R12, RZ, 0xfc, !PT ;  /* 0x0000000c130e7212 */ /* 0x000fca00078efcff */
[----:B------:R-:W-:-:S04]  /*2400*/  IMAD R23, R23, 0x80, R14 ;  /* 0x0000008017177824 */ /* 0x000fc800078e020e */
[----:B--2---:R-:W-:-:S05]  /*2410*/  IMAD.WIDE.U32 R22, R23, 0x4, R16 ;  /* 0x0000000417167825 */ /* 0x004fca00078e0010 */
[----:B------:R2:W3:Y:S01]  /*2420*/  LDG.E R16, desc[UR12][R22.64] ;  /* 0x0000000c16107981 */ /* 0x0004e2000c1e1900 */
[----:B------:R-:W-:Y:S01]  /*2430*/  SHF.L.U64.HI R19, R10, 0x1, R13 ;  /* 0x000000010a137819 */ /* 0x000fe2000001020d */
[----:B------:R-:W-:Y:S01]  /*2440*/  BSSY.RECONVERGENT B0, `(.L_x_276) ;  /* 0x000005e000007945 */ /* 0x000fe20003800200 */
[----:B------:R-:W-:Y:S01]  /*2450*/  SHF.L.U64.HI R28, R29, 0x1, R28 ;  /* 0x000000011d1c7819 */ /* 0x000fe2000001021c */
[----:B--2---:R-:W-:Y:S02]  /*2460*/  IMAD.SHL.U32 R22, R11, 0x2, RZ ;  /* 0x000000020b167824 */ /* 0x004fe400078e00ff */
[----:B---3--:R-:W-:-:S05]  /*2470*/  IMAD.SHL.U32 R17, R16, 0x8, RZ ;  /* 0x0000000810117824 */ /* 0x008fca00078e00ff */
[----:B------:R-:W-:Y:S01]  /*2480*/  LOP3.LUT R20, R17, 0x18, RZ, 0xc0, !PT ;  /* 0x0000001811147812 */ /* 0x000fe200078ec0ff */
[----:B------:R-:W-:-:S05]  /*2490*/  IMAD.SHL.U32 R17, R10, 0x2, RZ ;  /* 0x000000020a117824 */ /* 0x000fca00078e00ff */
[----:B------:R-:W2:Y:S02]  /*24a0*/  LDC.64 R20, c[0x3][R20+0x28] ;  /* 0x00c00a0014147b82 */ /* 0x000ea40000000a00 */
[----:B--2---:R-:W-:Y:S02]  /*24b0*/  LOP3.LUT R17, R17, R20, RZ, 0xfc, !PT ;  /* 0x0000001411117212 */ /* 0x004fe400078efcff */
[----:B------:R-:W-:Y:S02]  /*24c0*/  LOP3.LUT R18, R19, R21, RZ, 0xfc, !PT ;  /* 0x0000001513127212 */ /* 0x000fe400078efcff */
[----:B------:R-:W-:Y:S02]  /*24d0*/  LOP3.LUT R19, R10, R17, RZ, 0xc0, !PT ;  /* 0x000000110a137212 */ /* 0x000fe400078ec0ff */
[----:B------:R-:W-:-:S04]  /*24e0*/  LOP3.LUT R24, R13, R18, RZ, 0xc0, !PT ;  /* 0x000000120d187212 */ /* 0x000fc800078ec0ff */
[C---:B------:R-:W-:Y:S01]  /*24f0*/  SHF.L.U64.HI R25, R19.reuse, 0x1, R24 ;  /* 0x0000000113197819 */ /* 0x040fe20000010218 */
[----:B------:R-:W-:Y:S02]  /*2500*/  IMAD.SHL.U32 R19, R19, 0x2, RZ ;  /* 0x0000000213137824 */ /* 0x000fe400078e00ff */
[----:B------:R-:W-:-:S03]  /*2510*/  IMAD.SHL.U32 R24, R29, 0x2, RZ ;  /* 0x000000021d187824 */ /* 0x000fc600078e00ff */
        /* <DEDUP_REMOVED lines=53> */
[----:B0-----:R-:W-:-:S04]  /*2870*/  LOP3.LUT P0, RZ, R24, UR8, RZ, 0xc0, !PT ;  /* 0x0000000818ff7c12 */ /* 0x001fc8000f80c0ff */
[----:B------:R-:W-:-:S13]  /*2880*/  LOP3.LUT P0, RZ, R25, UR9, RZ, 0xc0, P0 ;  /* 0x0000000919ff7c12 */ /* 0x000fda000800c0ff */
[----:B------:R-:W-:Y:S05]  /*2890*/  @P0 BRA `(.L_x_277) ;  /* 0x0000000000600947 */ /* 0x000fea0003800000 */
[----:B------:R-:W0:Y:S01]  /*28a0*/  LDC.64 R22, c[0x4][RZ] ;  /* 0x01000000ff167b82 */ /* 0x000e220000000a00 */
[----:B------:R-:W2:Y:S01]  /*28b0*/  LDCU UR5, c[0x3][0x58] ;  /* 0x00c00b00ff0577ac */ /* 0x000ea20008000800 */
[----:B0-----:R-:W2:Y:S02]  /*28c0*/  LDG.E.STRONG.SYS R0, desc[UR12][R22.64] ;  /* 0x0000000c16007981 */ /* 0x001ea4000c1f5900 */
[----:B--2---:R-:W-:-:S13]  /*28d0*/  ISETP.GE.U32.AND P0, PT, R0, UR5, PT ;  /* 0x0000000500007c0c */ /* 0x004fda000bf06070 */
[----:B------:R-:W-:Y:S05]  /*28e0*/  @P0 BRA `(.L_x_277) ;  /* 0x00000000004c0947 */ /* 0x000fea0003800000 */
[----:B------:R-:W0:Y:S01]  /*28f0*/  LDCU UR5, c[0x3][0x8] ;  /* 0x00c00100ff0577ac */ /* 0x000e220008000800 */
[----:B------:R-:W-:-:S04]  /*2900*/  VIADD R3, R31, UR10 ;  /* 0x0000000a1f037c36 */ /* 0x000fc80008000000 */
[----:B------:R-:W-:-:S05]  /*2910*/  IMAD.SHL.U32 R3, R3, 0x10, RZ ;  /* 0x0000001003037824 */ /* 0x000fca00078e00ff */
[----:B0-----:R-:W-:-:S13]  /*2920*/  ISETP.GT.U32.AND P0, PT, R3, UR5, PT ;  /* 0x0000000503007c0c */ /* 0x001fda000bf04070 */
[----:B------:R-:W-:Y:S05]  /*2930*/  @P0 BRA `(.L_x_277) ;  /* 0x0000000000380947 */ /* 0x000fea0003800000 */
[----:B------:R-:W0:Y:S01]  /*2940*/  S2R R19, SR_LANEID ;  /* 0x0000000000137919 */ /* 0x000e220000000000 */
[----:B------:R-:W-:Y:S01]  /*2950*/  VOTEU.ANY UR5, UPT, PT ;  /* 0x0000000000057886 */ /* 0x000fe200038e0100 */
[----:B------:R-:W2:Y:S01]  /*2960*/  LDC.64 R20, c[0x3][0x60] ;  /* 0x00c01800ff147b82 */ /* 0x000ea20000000a00 */
[----:B------:R-:W0:Y:S08]  /*2970*/  FLO.U32 R0, UR5 ;  /* 0x0000000500007d00 */ /* 0x000e3000080e0000 */
[----:B------:R-:W3:Y:S01]  /*2980*/  POPC R27, UR5 ;  /* 0x00000005001b7d09 */ /* 0x000ee20008000000 */
[----:B0-----:R-:W-:-:S13]  /*2990*/  ISETP.EQ.U32.AND P0, PT, R0, R19, PT ;  /* 0x000000130000720c */ /* 0x001fda0003f02070 */
[----:B---3--:R-:W3:Y:S01]  /*29a0*/  @P0 ATOMG.E.ADD.STRONG.GPU PT, R27, desc[UR12][R22.64], R27 ;  /* 0x8000001b161b09a8 */ /* 0x008ee200081ef10c */
[----:B------:R-:W0:Y:S02]  /*29b0*/  S2R R26, SR_LTMASK ;  /* 0x00000000001a7919 */ /* 0x000e240000003900 */
[----:B0-----:R-:W-:-:S06]  /*29c0*/  LOP3.LUT R26, R26, UR5, RZ, 0xc0, !PT ;  /* 0x000000051a1a7c12 */ /* 0x001fcc000f8ec0ff */
[----:B------:R-:W0:Y:S01]  /*29d0*/  POPC R26, R26 ;  /* 0x0000001a001a7309 */ /* 0x000e220000000000 */
[----:B---3--:R-:W0:Y:S02]  /*29e0*/  SHFL.IDX PT, R19, R27, R0, 0x1f ;  /* 0x00001f001b137589 */ /* 0x008e2400000e0000 */
[----:B0-----:R-:W-:-:S04]  /*29f0*/  IMAD.IADD R19, R19, 0x1, R26 ;  /* 0x0000000113137824 */ /* 0x001fc800078e021a */
[----:B--2---:R-:W-:-:S05]  /*2a00*/  IMAD.WIDE.U32 R20, R19, 0x4, R20 ;  /* 0x0000000413147825 */ /* 0x004fca00078e0014 */
[----:B------:R0:W-:Y:S02]  /*2a10*/  STG.E desc[UR12][R20.64], R3 ;  /* 0x0000000314007986 */ /* 0x0001e4000c10190c */
.L_x_277:
[----:B-1----:R-:W-:Y:S05]  /*2a20*/  BSYNC.RECONVERGENT B0 ;  /* 0x0000000000007941 */ /* 0x002fea0003800200 */
.L_x_276:
[----:B------:R-:W-:Y:S01]  /*2a30*/  IMAD.SHL.U32 R0, R16, 0x2, RZ ;  /* 0x0000000210007824 */ /* 0x000fe200078e00ff */
[C---:B------:R-:W-:Y:S01]  /*2a40*/  SHF.L.U64.HI R19, R17.reuse, 0x1, R18 ;  /* 0x0000000111137819 */ /* 0x040fe20000010212 */
[----:B0-----:R-:W-:Y:S01]  /*2a50*/  IMAD.SHL.U32 R3, R17, 0x2, RZ ;  /* 0x0000000211037824 */ /* 0x001fe200078e00ff */
        /* <DEDUP_REMOVED lines=93> */
.L_x_279:
[----:B------:R-:W-:Y:S05]  /*3030*/  BSYNC.RECONVERGENT B0 ;  /* 0x0000000000007941 */ /* 0x000fea0003800200 */
.L_x_278:
[----:B0-----:R-:W-:Y:S01]  /*3040*/  SHF.R.U32.HI R7, RZ, 0x1, R16 ;  /* 0x00000001ff077819 */ /* 0x001fe20000011610 */
[C---:B------:R-:W-:Y:S01]  /*3050*/  IMAD.SHL.U32 R17, R0.reuse, 0x2, RZ ;  /* 0x0000000200117824 */ /* 0x040fe200078e00ff */
[----:B------:R-:W-:Y:S02]  /*3060*/  BSSY.RECONVERGENT B0, `(.L_x_280) ;  /* 0x000005d000007945 */ /* 0x000fe40003800200 */
        /* <DEDUP_REMOVED lines=92> */
.L_x_281:
[----:B------:R-:W-:Y:S05]  /*3630*/  BSYNC.RECONVERGENT B0 ;  /* 0x0000000000007941 */ /* 0x000fea0003800200 */
.L_x_280:
        /* <DEDUP_REMOVED lines=95> */
.L_x_283:
[----:B------:R-:W-:Y:S05]  /*3c30*/  BSYNC.RECONVERGENT B0 ;  /* 0x0000000000007941 */ /* 0x000fea0003800200 */
.L_x_282:
        /* <DEDUP_REMOVED lines=95> */
.L_x_285:
[----:B------:R-:W-:Y:S05]  /*4230*/  BSYNC.RECONVERGENT B0 ;  /* 0x0000000000007941 */ /* 0x000fea0003800200 */
.L_x_284:
        /* <DEDUP_REMOVED lines=95> */
.L_x_287:
[----:B------:R-:W-:Y:S05]  /*4830*/  BSYNC.RECONVERGENT B0 ;  /* 0x0000000000007941 */ /* 0x000fea0003800200 */
.L_x_286:
        /* <DEDUP_REMOVED lines=95> */
.L_x_289:
[----:B------:R-:W-:Y:S05]  /*4e30*/  BSYNC.RECONVERGENT B0 ;  /* 0x0000000000007941 */ /* 0x000fea0003800200 */
.L_x_288:
        /* <DEDUP_REMOVED lines=95> */
.L_x_291:
[----:B------:R-:W-:Y:S05]  /*5430*/  BSYNC.RECONVERGENT B0 ;  /* 0x0000000000007941 */ /* 0x000fea0003800200 */
.L_x_290:
        /* <DEDUP_REMOVED lines=95> */
.L_x_293:
[----:B------:R-:W-:Y:S05]  /*5a30*/  BSYNC.RECONVERGENT B0 ;  /* 0x0000000000007941 */ /* 0x000fea0003800200 */
.L_x_292:
        /* <DEDUP_REMOVED lines=95> */
.L_x_295:
[----:B------:R-:W-:Y:S05]  /*6030*/  BSYNC.RECONVERGENT B0 ;  /* 0x0000000000007941 */ /* 0x000fea0003800200 */
.L_x_294:
        /* <DEDUP_REMOVED lines=95> */
.L_x_297:
[----:B------:R-:W-:Y:S05]  /*6630*/  BSYNC.RECONVERGENT B0 ;  /* 0x0000000000007941 */ /* 0x000fea0003800200 */
.L_x_296:
        /* <DEDUP_REMOVED lines=95> */
.L_x_299:
[----:B------:R-:W-:Y:S05]  /*6c30*/  BSYNC.RECONVERGENT B0 ;  /* 0x0000000000007941 */ /* 0x000fea0003800200 */
.L_x_298:
        /* <DEDUP_REMOVED lines=95> */
.L_x_301:
[----:B------:R-:W-:Y:S05]  /*7230*/  BSYNC.RECONVERGENT B0 ;  /* 0x0000000000007941 */ /* 0x000fea0003800200 */
.L_x_300:
        /* <DEDUP_REMOVED lines=95> */
.L_x_303:
[----:B------:R-:W-:Y:S05]  /*7830*/  BSYNC.RECONVERGENT B0 ;  /* 0x0000000000007941 */ /* 0x000fea0003800200 */
.L_x_302:
        /* <DEDUP_REMOVED lines=95> */
.L_x_305:
[----:B------:R-:W-:Y:S05]  /*7e30*/  BSYNC.RECONVERGENT B0 ;  /* 0x0000000000007941 */ /* 0x000fea0003800200 */
.L_x_304:
        /* <DEDUP_REMOVED lines=9> */
[----:B------:R0:W1:Y:S02]  /*7ed0*/  LDC.64 R24, c[0x3][R16] ;  /* 0x00c0000010187b82 */ /* 0x0000640000000a00 */
[----:B0-----:R-:W-:-:S02]  /*7ee0*/  SHF.L.U64.HI R16, R7, 0x1, R4 ;  /* 0x0000000107107819 */ /* 0x001fc40000010204 */
[----:B-1----:R-:W-:Y:S02]  /*7ef0*/  LOP3.LUT R10, R9, R24, RZ, 0xfc, !PT ;  /* 0x00000018090a7212 */ /* 0x002fe400078efcff */
[----:B------:R-:W-:Y:S02]  /*7f00*/  LOP3.LUT R13, R13, R25, RZ, 0xfc, !PT ;  /* 0x000000190d0d7212 */ /* 0x000fe400078efcff */
[----:B------:R-:W-:Y:S02]  /*7f10*/  LOP3.LUT R23, R11, R10, RZ, 0xc0, !PT ;  /* 0x0000000a0b177212 */ /* 0x000fe400078ec0ff */
[----:B------:R-:W-:-:S03]  /*7f20*/  LOP3.LUT R8, R20, R13, RZ, 0xc0, !PT ;  /* 0x0000000d14087212 */ /* 0x000fc600078ec0ff */
[C---:B------:R-:W-:Y:S01]  /*7f30*/  IMAD.SHL.U32 R9, R23.reuse, 0x2, RZ ;  /* 0x0000000217097824 */ /* 0x040fe200078e00ff */
[----:B------:R-:W-:-:S04]  /*7f40*/  SHF.L.U64.HI R23, R23, 0x1, R8 ;  /* 0x0000000117177819 */ /* 0x000fc80000010208 */
[----:B------:R-:W-:Y:S01]  /*7f50*/  LOP3.LUT R8, R9, R26, R24, 0xe0, !PT ;  /* 0x0000001a09087212 */ /* 0x000fe200078ee018 */
[----:B------:R-:W-:Y:S01]  /*7f60*/  IMAD.SHL.U32 R26, R7, 0x2, RZ ;  /* 0x00000002071a7824 */ /* 0x000fe200078e00ff */
[----:B------:R-:W-:Y:S02]  /*7f70*/  SHF.L.U64.HI R9, R6, 0x1, R19 ;  /* 0x0000000106097819 */ /* 0x000fe40000010213 */
[----:B------:R-:W-:Y:S02]  /*7f80*/  LOP3.LUT R11, R8, R11, RZ, 0xc0, !PT ;  /* 0x0000000b080b7212 */ /* 0x000fe400078ec0ff */
[----:B------:R-:W-:Y:S02]  /*7f90*/  LOP3.LUT R9, R23, R9, R25, 0xe0, !PT ;  /* 0x0000000917097212 */ /* 0x000fe400078ee019 */
[----:B------:R-:W-:Y:S02]  /*7fa0*/  LOP3.LUT R23, R6, R11, RZ, 0xc0, !PT ;  /* 0x0000000b06177212 */ /* 0x000fe400078ec0ff */
[----:B------:R-:W-:-:S03]  /*7fb0*/  LOP3.LUT R8, R9, R20, RZ, 0xc0, !PT ;  /* 0x0000001409087212 */ /* 0x000fc600078ec0ff */
[----:B------:R-:W-:Y:S01]  /*7fc0*/  IMAD.SHL.U32 R9, R23, 0x2, RZ ;  /* 0x0000000217097824 */ /* 0x000fe200078e00ff */
[----:B------:R-:W-:-:S04]  /*7fd0*/  LOP3.LUT R20, R19, R8, RZ, 0xc0, !PT ;  /* 0x0000000813147212 */ /* 0x000fc800078ec0ff */
[----:B------:R-:W-:Y:S02]  /*7fe0*/  LOP3.LUT R9, R9, R26, R24, 0xe0, !PT ;  /* 0x0000001a09097212 */ /* 0x000fe400078ee018 */
[----:B------:R-:W-:Y:S01]  /*7ff0*/  SHF.L.U64.HI R23, R23, 0x1, R20 ;  /* 0x0000000117177819 */ /* 0x000fe20000010214 */
[----:B------:R-:W-:Y:S01]  /*8000*/  IMAD.SHL.U32 R20, R2, 0x2, RZ ;  /* 0x0000000202147824 */ /* 0x000fe200078e00ff */
[----:B------:R-:W-:Y:S02]  /*8010*/  LOP3.LUT R6, R9, R6, RZ, 0xc0, !PT ;  /* 0x0000000609067212 */ /* 0x000fe400078ec0ff */
[----:B------:R-:W-:Y:S02]  /*8020*/  LOP3.LUT R16, R23, R16, R25, 0xe0, !PT ;  /* 0x0000001017107212 */ /* 0x000fe400078ee019 */
[----:B------:R-:W-:Y:S02]  /*8030*/  LOP3.LUT R23, R7, R6, RZ, 0xc0, !PT ;  /* 0x0000000607177212 */ /* 0x000fe400078ec0ff */
[----:B------:R-:W-:-:S03]  /*8040*/  LOP3.LUT R9, R16, R19, RZ, 0xc0, !PT ;  /* 0x0000001310097212 */ /* 0x000fc600078ec0ff */
[----:B------:R-:W-:Y:S01]  /*8050*/  IMAD.SHL.U32 R19, R23, 0x2, RZ ;  /* 0x0000000217137824 */ /* 0x000fe200078e00ff */
[----:B------:R-:W-:-:S04]  /*8060*/  LOP3.LUT R16, R4, R9, RZ, 0xc0, !PT ;  /* 0x0000000904107212 */ /* 0x000fc800078ec0ff */
[----:B------:R-:W-:Y:S02]  /*8070*/  SHF.L.U64.HI R23, R23, 0x1, R16 ;  /* 0x0000000117177819 */ /* 0x000fe40000010210 */
[----:B------:R-:W-:Y:S01]  /*8080*/  LOP3.LUT R16, R19, R20, R24, 0xe0, !PT ;  /* 0x0000001413107212 */ /* 0x000fe200078ee018 */
[----:B------:R-:W-:Y:S01]  /*8090*/  IMAD.SHL.U32 R20, R3, 0x2, RZ ;  /* 0x0000000203147824 */ /* 0x000fe200078e00ff */
[----:B------:R-:W-:Y:S02]  /*80a0*/  SHF.L.U64.HI R19, R2, 0x1, R5 ;  /* 0x0000000102137819 */ /* 0x000fe40000010205 */
[----:B------:R-:W-:Y:S02]  /*80b0*/  LOP3.LUT R7, R16, R7, RZ, 0xc0, !PT ;  /* 0x0000000710077212 */ /* 0x000fe400078ec0ff */
[----:B------:R-:W-:Y:S02]  /*80c0*/  LOP3.LUT R19, R23, R19, R25, 0xe0, !PT ;  /* 0x0000001317137212 */ /* 0x000fe400078ee019 */
[----:B------:R-:W-:-:S02]  /*80d0*/  LOP3.LUT R23, R2, R7, RZ, 0xc0, !PT ;  /* 0x0000000702177212 */ /* 0x000fc400078ec0ff */
        /* <DEDUP_REMOVED lines=54> */
.L_x_307:
[----:B------:R-:W-:Y:S05]  /*8440*/  BSYNC.RECONVERGENT B0 ;  /* 0x0000000000007941 */ /* 0x000fea0003800200 */
.L_x_306:
[----:B------:R-:W-:-:S04]  /*8450*/  UIADD3 UR4, UPT, UPT, UR4, 0x2, URZ ;  /* 0x0000000204047890 */ /* 0x000fc8000fffe0ff */
[----:B------:R-:W-:-:S09]  /*8460*/  UISETP.NE.AND UP0, UPT, UR4, 0x100, UPT ;  /* 0x000001000400788c */ /* 0x000fd2000bf05270 */
[----:B------:R-:W-:Y:S05]  /*8470*/  BRA.U !UP0, `(.L_x_275) ;  /* 0x0000005d08b47547 */ /* 0x000fea000b800000 */
[----:B------:R-:W1:Y:S01]  /*8480*/  LDCU UR10, c[0x3][0x58] ;  /* 0x00c00b00ff0a77ac */ /* 0x000e620008000800 */
[----:B------:R-:W2:Y:S01]  /*8490*/  LDCU UR11, c[0x3][0x8] ;  /* 0x00c00100ff0b77ac */ /* 0x000ea20008000800 */
[----:B------:R-:W3:Y:S02]  /*84a0*/  LDCU.64 UR8, c[0x3][0x50] ;  /* 0x00c00a00ff0877ac */ /* 0x000ee40008000a00 */
.L_x_340:
[----:B0-----:R-:W0:Y:S01]  /*84b0*/  LDC.64 R16, c[0x3][RZ] ;  /* 0x00c00000ff107b82 */ /* 0x001e220000000a00 */
[----:B------:R-:W-:-:S04]  /*84c0*/  IMAD.U32 R23, RZ, RZ, UR4 ;  /* 0x00000004ff177e24 */ /* 0x000fc8000f8e00ff */
[----:B------:R-:W-:-:S04]  /*84d0*/  IMAD R23, R23, 0x80, R14 ;  /* 0x0000008017177824 */ /* 0x000fc800078e020e */
[----:B0-----:R-:W-:-:S05]  /*84e0*/  IMAD.WIDE.U32 R22, R23, 0x4, R16 ;  /* 0x0000000417167825 */ /* 0x001fca00078e0010 */
[----:B------:R0:W4:Y:S01]  /*84f0*/  LDG.E R18, desc[UR12][R22.64] ;  /* 0x0000000c16127981 */ /* 0x000122000c1e1900 */
[C---:B------:R-:W-:Y:S01]  /*8500*/  IMAD.SHL.U32 R19, R10.reuse, 0x2, RZ ;  /* 0x000000020a137824 */ /* 0x040fe200078e00ff */
[----:B------:R-:W-:Y:S01]  /*8510*/  SHF.L.U64.HI R21, R10, 0x1, R13 ;  /* 0x000000010a157819 */ /* 0x000fe2000001020d */
[----:B------:R-:W-:Y:S01]  /*8520*/  BSSY.RECONVERGENT B0, `(.L_x_308) ;  /* 0x000005b000007945 */ /* 0x000fe20003800200 */
[C---:B------:R-:W-:Y:S01]  /*8530*/  SHF.L.U64.HI R28, R29.reuse, 0x1, R28 ;  /* 0x000000011d1c7819 */ /* 0x040fe2000001021c */
[----:B------:R-:W-:Y:S02]  /*8540*/  IMAD.SHL.U32 R29, R29, 0x2, RZ ;  /* 0x000000021d1d7824 */ /* 0x000fe400078e00ff */
[----:B0-----:R-:W-:Y:S02]  /*8550*/  IMAD.SHL.U32 R22, R11, 0x2, RZ ;  /* 0x000000020b167824 */ /* 0x001fe400078e00ff */
        /* <DEDUP_REMOVED lines=87> */
.L_x_309:
[----:B-12---:R-:W-:Y:S05]  /*8ad0*/  BSYNC.RECONVERGENT B0 ;  /* 0x0000000000007941 */ /* 0x006fea0003800200 */
.L_x_308:
[----:B------:R-:W-:Y:S01]  /*8ae0*/  IMAD.SHL.U32 R0, R18, 0x2, RZ ;  /* 0x0000000212007824 */ /* 0x000fe200078e00ff */
[C---:B------:R-:W-:Y:S01]  /*8af0*/  SHF.L.U64.HI R23, R19.reuse, 0x1, R20 ;  /* 0x0000000113177819 */ /* 0x040fe20000010214 */
[----:B0-----:R-:W-:Y:S01]  /*8b00*/  IMAD.SHL.U32 R17, R19, 0x2, RZ ;  /* 0x0000000213117824 */ /* 0x001fe200078e00ff */
[----:B------:R-:W-:Y:S02]  /*8b10*/  BSSY.RECONVERGENT B0, `(.L_x_310) ;  /* 0x000005b000007945 */ /* 0x000fe40003800200 */
        /* <DEDUP_REMOVED lines=90> */
.L_x_311:
[----:B------:R-:W-:Y:S05]  /*90c0*/  BSYNC.RECONVERGENT B0 ;  /* 0x0000000000007941 */ /* 0x000fea0003800200 */
.L_x_310:
        /* <DEDUP_REMOVED lines=93> */
.L_x_313:
[----:B------:R-:W-:Y:S05]  /*96a0*/  BSYNC.RECONVERGENT B0 ;  /* 0x0000000000007941 */ /* 0x000fea0003800200 */
.L_x_312:
        /* <DEDUP_REMOVED lines=93> */
.L_x_315:
[----:B------:R-:W-:Y:S05]  /*9c80*/  BSYNC.RECONVERGENT B0 ;  /* 0x0000000000007941 */ /* 0x000fea0003800200 */
.L_x_314:
        /* <DEDUP_REMOVED lines=93> */
.L_x_317:
[----:B------:R-:W-:Y:S05]  /*a260*/  BSYNC.RECONVERGENT B0 ;  /* 0x0000000000007941 */ /* 0x000fea0003800200 */
.L_x_316:
        /* <DEDUP_REMOVED lines=93> */
.L_x_319:
[----:B------:R-:W-:Y:S05]  /*a840*/  BSYNC.RECONVERGENT B0 ;  /* 0x0000000000007941 */ /* 0x000fea0003800200 */
.L_x_318:
        /* <DEDUP_REMOVED lines=93> */
.L_x_321:
[----:B------:R-:W-:Y:S05]  /*ae20*/  BSYNC.RECONVERGENT B0 ;  /* 0x0000000000007941 */ /* 0x000fea0003800200 */
.L_x_320:
        /* <DEDUP_REMOVED lines=93> */
.L_x_323:
[----:B------:R-:W-:Y:S05]  /*b400*/  BSYNC.RECONVERGENT B0 ;  /* 0x0000000000007941 */ /* 0x000fea0003800200 */
.L_x_322:
        /* <DEDUP_REMOVED lines=93> */
.L_x_325:
[----:B------:R-:W-:Y:S05]  /*b9e0*/  BSYNC.RECONVERGENT B0 ;  /* 0x0000000000007941 */ /* 0x000fea0003800200 */
.L_x_324:
        /* <DEDUP_REMOVED lines=93> */
.L_x_327:
[----:B------:R-:W-:Y:S05]  /*bfc0*/  BSYNC.RECONVERGENT B0 ;  /* 0x0000000000007941 */ /* 0x000fea0003800200 */
.L_x_326:
        /* <DEDUP_REMOVED lines=93> */
.L_x_329:
[----:B------:R-:W-:Y:S05]  /*c5a0*/  BSYNC.RECONVERGENT B0 ;  /* 0x0000000000007941 */ /* 0x000fea0003800200 */
.L_x_328:
        /* <DEDUP_REMOVED lines=93> */
.L_x_331:
[----:B------:R-:W-:Y:S05]  /*cb80*/  BSYNC.RECONVERGENT B0 ;  /* 0x0000000000007941 */ /* 0x000fea0003800200 */
.L_x_330:
        /* <DEDUP_REMOVED lines=93> */
.L_x_333:
[----:B------:R-:W-:Y:S05]  /*d160*/  BSYNC.RECONVERGENT B0 ;  /* 0x0000000000007941 */ /* 0x000fea0003800200 */
.L_x_332:
        /* <DEDUP_REMOVED lines=93> */
.L_x_335:
[----:B------:R-:W-:Y:S05]  /*d740*/  BSYNC.RECONVERGENT B0 ;  /* 0x0000000000007941 */ /* 0x000fea0003800200 */
.L_x_334:
        /* <DEDUP_REMOVED lines=93> */
.L_x_337:
[----:B------:R-:W-:Y:S05]  /*dd20*/  BSYNC.RECONVERGENT B0 ;  /* 0x0000000000007941 */ /* 0x000fea0003800200 */
.L_x_336:
[----:B------:R-:W-:Y:S01]  /*dd30*/  SHF.R.U32.HI R18, RZ, 0x1e, R18 ;  /* 0x0000001eff127819 */ /* 0x000fe20000011612 */
[----:B------:R-:W-:Y:S01]  /*dd40*/  UMOV UR5, 0x28 ;  /* 0x0000002800057882 */ /* 0x000fe20000000000 */
[C---:B0-----:R-:W-:Y:S01]  /*dd50*/  IMAD.SHL.U32 R5, R11.reuse, 0x2, RZ ;  /* 0x000000020b057824 */ /* 0x041fe200078e00ff */
[----:B------:R-:W-:Y:S01]  /*dd60*/  SHF.L.U64.HI R13, R11, 0x1, R8 ;  /* 0x000000010b0d7819 */ /* 0x000fe20000010208 */
[----:B------:R-:W-:Y:S01]  /*dd70*/  IMAD.SHL.U32 R4, R6, 0x2, RZ ;  /* 0x0000000206047824 */ /* 0x000fe200078e00ff */
[----:B------:R-:W-:Y:S01]  /*dd80*/  LEA R18, R18, UR5, 0x3 ;  /* 0x0000000512127c11 */ /* 0x000fe2000f8e18ff */
[----:B------:R-:W-:Y:S01]  /*dd90*/  BSSY.RECONVERGENT B0, `(.L_x_338) ;  /* 0x0000058000007945 */ /* 0x000fe20003800200 */
[----:B------:R-:W-:Y:S02]  /*dda0*/  SHF.L.U64.HI R20, R17, 0x1, R20 ;  /* 0x0000000111147819 */ /* 0x000fe40000010214 */
[----:B------:R0:W1:Y:S02]  /*ddb0*/  LDC.64 R26, c[0x3][R18] ;  /* 0x00c00000121a7b82 */ /* 0x0000640000000a00 */
[----:B0-----:R-:W-:Y:S01]  /*ddc0*/  IMAD.SHL.U32 R18, R3, 0x2, RZ ;  /* 0x0000000203127824 */ /* 0x001fe200078e00ff */
[----:B-1----:R-:W-:-:S02]  /*ddd0*/  LOP3.LUT R10, R5, R26, RZ, 0xfc, !PT ;  /* 0x0000001a050a7212 */ /* 0x002fc400078efcff */
        /* <DEDUP_REMOVED lines=83> */
.L_x_339:
[----:B------:R-:W-:Y:S05]  /*e310*/  BSYNC.RECONVERGENT B0 ;  /* 0x0000000000007941 */ /* 0x000fea0003800200 */
.L_x_338:
[----:B------:R-:W-:-:S04]  /*e320*/  UIADD3 UR4, UPT, UPT, UR4, 0x1, URZ ;  /* 0x0000000104047890 */ /* 0x000fc8000fffe0ff */
[----:B------:R-:W-:-:S09]  /*e330*/  UISETP.NE.AND UP0, UPT, UR4, 0x100, UPT ;  /* 0x000001000400788c */ /* 0x000fd2000bf05270 */
[----:B------:R-:W-:Y:S05]  /*e340*/  BRA.U UP0, `(.L_x_340) ;  /* 0xffffffa100587547 */ /* 0x000fea000b83ffff */
.L_x_275:
[----:B------:R-:W3:Y:S01]  /*e350*/  LDCU UR5, c[0x3][0x10] ;  /* 0x00c00200ff0577ac */ /* 0x000ee20008000800 */
[----:B------:R-:W-:Y:S01]  /*e360*/  UMOV UR4, URZ ;  /* 0x000000ff00047c82 */ /* 0x000fe20008000000 */
[----:B---3--:R-:W-:-:S09]  /*e370*/  UISETP.NE.AND UP0, UPT, UR5, 0x1, UPT ;  /* 0x000000010500788c */ /* 0x008fd2000bf05270 */
[----:B------:R-:W-:Y:S05]  /*e380*/  BRA.U !UP0, `(.L_x_341) ;  /* 0x0000000d086c7547 */ /* 0x000fea000b800000 */
[----:B------:R-:W3:Y:S01]  /*e390*/  LDCU UR4, c[0x0][0x360] ;  /* 0x00006c00ff0477ac */ /* 0x000ee20008000800 */
[----:B------:R-:W-:Y:S01]  /*e3a0*/  IMAD.MOV.U32 R32, RZ, RZ, RZ ;  /* 0x000000ffff207224 */ /* 0x000fe200078e00ff */
[----:B---3--:R-:W-:-:S06]  /*e3b0*/  UIADD3 UR4, UPT, UPT, UR4, -0x1, URZ ;  /* 0xffffffff04047890 */ /* 0x008fcc000fffe0ff */
[----:B------:R-:W-:Y:S01]  /*e3c0*/  ISETP.NE.AND P1, PT, R12, UR4, PT ;  /* 0x000000040c007c0c */ /* 0x000fe2000bf25270 */
[----:B------:R-:W-:-:S12]  /*e3d0*/  UIADD3 UR4, UPT, UPT, UR5, -0x1, URZ ;  /* 0xffffffff05047890 */ /* 0x000fd8000fffe0ff */
.L_x_347:
[----:B0-2---:R-:W0:Y:S01]  /*e3e0*/  @!P1 LDC.64 R16, c[0x3][RZ] ;  /* 0x00c00000ff109b82 */ /* 0x005e220000000a00 */
[----:B------:R-:W-:Y:S01]  /*e3f0*/  @!P1 IMAD R19, R15, 0x100, R32 ;  /* 0x000001000f139824 */ /* 0x000fe200078e0220 */
[----:B------:R-:W-:Y:S01]  /*e400*/  @P1 MOV R14, 0x400 ;  /* 0x00000400000e1802 */ /* 0x000fe20000000f00 */
[----:B-1----:R-:W1:Y:S03]  /*e410*/  LDCU UR14, c[0x3][0x58] ;  /* 0x00c00b00ff0e77ac */ /* 0x002e660008000800 */
[----:B------:R-:W-:Y:S01]  /*e420*/  @!P1 LEA R19, R19, 0x8000, 0x7 ;  /* 0x0000800013139811 */ /* 0x000fe200078e38ff */
[----:B------:R-:W2:Y:S01]  /*e430*/  LDCU UR15, c[0x3][0x8] ;  /* 0x00c00100ff0f77ac */ /* 0x000ea20008000800 */
[----:B------:R-:W3:Y:S03]  /*e440*/  LDCU.64 UR10, c[0x3][0x50] ;  /* 0x00c00a00ff0a77ac */ /* 0x000ee60008000a00 */
[----:B0-----:R-:W-:-:S05]  /*e450*/  @!P1 IMAD.WIDE.U32 R16, R19, 0x4, R16 ;  /* 0x0000000413109825 */ /* 0x001fca00078e0010 */
[----:B------:R0:W5:Y:S01]  /*e460*/  @!P1 LDG.E R30, desc[UR12][R16.64] ;  /* 0x0000000c101e9981 */ /* 0x000162000c1e1900 */
[----:B------:R-:W-:Y:S01]  /*e470*/  UMOV UR8, 0x1000 ;  /* 0x0000100000087882 */ /* 0x000fe20000000000 */
[----:B------:R-:W-:Y:S01]  /*e480*/  UMOV UR5, URZ ;  /* 0x000000ff00057c82 */ /* 0x000fe20008000000 */
[----:B------:R-:W4:Y:S02]  /*e490*/  @P1 S2R R19, SR_CgaCtaId ;  /* 0x0000000000131919 */ /* 0x000f240000008800 */
[----:B----4-:R-:W-:-:S05]  /*e4a0*/  @P1 LEA R19, R19, R14, 0x18 ;  /* 0x0000000e13131211 */ /* 0x010fca00078ec0ff */
[----:B------:R-:W-:-:S04]  /*e4b0*/  @P1 IMAD R19, R12, 0x4, R19 ;  /* 0x000000040c131824 */ /* 0x000fc800078e0213 */
[----:B------:R-:W-:Y:S02]  /*e4c0*/  @P1 IMAD R18, R32, 0x200, R19 ;  /* 0x0000020020121824 */ /* 0x000fe400078e0213 */
[----:B------:R-:W-:-:S04]  /*e4d0*/  IMAD R19, R15, 0x80, R12 ;  /* 0x000000800f137824 */ /* 0x000fc800078e020c */
[----:B------:R-:W-:-:S05]  /*e4e0*/  IMAD R19, R19, 0x100, R32 ;  /* 0x0000010013137824 */ /* 0x000fca00078e0220 */
[----:B------:R-:W-:Y:S01]  /*e4f0*/  LEA R14, R19, 0x1000, 0x4 ;  /* 0x00001000130e7811 */ /* 0x000fe200078e20ff */
[----:B-123--:R0:W4:Y:S06]  /*e500*/  @P1 LDS R30, [R18+0x4] ;  /* 0x00000400121e1984 */ /* 0x00e12c0000000800 */
.L_x_346:
[----:B0---45:R-:W-:Y:S01]  /*e510*/  SHF.R.U32.HI R16, RZ, UR5, R30 ;  /* 0x00000005ff107c19 */ /* 0x031fe2000801161e */
        /* <DEDUP_REMOVED lines=58> */
[----:B------:R-:W-:Y:S02]  /*e8c0*/  LOP3.LUT R27, R2, R5, RZ, 0xc0, !PT ;  /* 0x00000005021b7212 */ /* 0x000fe400078ec0ff */
[C---:B------:R-:W-:Y:S01]  /*e8d0*/  SHF.L.U64.HI R5, R29.reuse, 0x1, R28 ;  /* 0x000000011d057819 */ /* 0x040fe2000001021c */
[----:B------:R-:W-:Y:S01]  /*e8e0*/  IMAD.SHL.U32 R28, R29, 0x2, RZ ;  /* 0x000000021d1c7824 */ /* 0x000fe200078e00ff */
        /* <DEDUP_REMOVED lines=29> */
.L_x_343:
[----:B------:R-:W-:Y:S05]  /*eac0*/  BSYNC.RECONVERGENT B0 ;  /* 0x0000000000007941 */ /* 0x000fea0003800200 */
.L_x_342:
        /* <DEDUP_REMOVED lines=96> */
.L_x_345:
[----:B------:R-:W-:Y:S05]  /*f0d0*/  BSYNC.RECONVERGENT B0 ;  /* 0x0000000000007941 */ /* 0x000fea0003800200 */
.L_x_344:
[----:B------:R-:W-:Y:S01]  /*f0e0*/  VIADD R14, R14, 0x2 ;  /* 0x000000020e0e7836 */ /* 0x000fe20000000000 */
[----:B------:R-:W-:Y:S01]  /*f0f0*/  UIADD3 UR5, UPT, UPT, UR5, 0x4, URZ ;  /* 0x0000000405057890 */ /* 0x000fe2000fffe0ff */
[----:B------:R-:W-:Y:S11]  /*f100*/  BRA.U UP0, `(.L_x_346) ;  /* 0xfffffff500007547 */ /* 0x000ff6000b83ffff */
[----:B------:R-:W-:-:S05]  /*f110*/  VIADD R32, R32, 0x1 ;  /* 0x0000000120207836 */ /* 0x000fca0000000000 */
[----:B------:R-:W-:-:S13]  /*f120*/  ISETP.NE.AND P0, PT, R32, UR4, PT ;  /* 0x0000000420007c0c */ /* 0x000fda000bf05270 */
[----:B------:R-:W-:Y:S05]  /*f130*/  @P0 BRA `(.L_x_347) ;  /* 0xfffffff000a80947 */ /* 0x000fea000383ffff */
.L_x_341:
[----:B------:R-:W3:Y:S01]  /*f140*/  LDCU UR5, c[0x0][0x360] ;  /* 0x00006c00ff0577ac */ /* 0x000ee20008000800 */
[----:B------:R-:W-:Y:S01]  /*f150*/  BSSY.RECONVERGENT B0, `(.L_x_348) ;  /* 0x0000010000007945 */ /* 0x000fe20003800200 */
[----:B---3--:R-:W-:-:S06]  /*f160*/  UIADD3 UR5, UPT, UPT, UR5, -0x1, URZ ;  /* 0xffffffff05057890 */ /* 0x008fcc000fffe0ff */
[----:B------:R-:W-:-:S13]  /*f170*/  ISETP.NE.AND P0, PT, R12, UR5, PT ;  /* 0x000000050c007c0c */ /* 0x000fda000bf05270 */
[----:B------:R-:W-:Y:S05]  /*f180*/  @P0 BRA `(.L_x_349) ;  /* 0x0000000000180947 */ /* 0x000fea0003800000 */
[----:B0-2---:R-:W0:Y:S01]  /*f190*/  LDC.64 R16, c[0x3][RZ] ;  /* 0x00c00000ff107b82 */ /* 0x005e220000000a00 */
[----:B------:R-:W-:-:S04]  /*f1a0*/  LEA R19, R15, UR4, 0x8 ;  /* 0x000000040f137c11 */ /* 0x000fc8000f8e40ff */
[----:B------:R-:W-:-:S05]  /*f1b0*/  LEA R19, R19, 0x8000, 0x7 ;  /* 0x0000800013137811 */ /* 0x000fca00078e38ff */
[----:B0-----:R-:W-:-:S05]  /*f1c0*/  IMAD.WIDE.U32 R16, R19, 0x4, R16 ;  /* 0x0000000413107825 */ /* 0x001fca00078e0010 */
[----:B------:R0:W5:Y:S01]  /*f1d0*/  LDG.E R14, desc[UR12][R16.64] ;  /* 0x0000000c100e7981 */ /* 0x000162000c1e1900 */
[----:B------:R-:W-:Y:S05]  /*f1e0*/  BRA `(.L_x_350) ;  /* 0x0000000000187947 */ /* 0x000fea0003800000 */
.L_x_349:
[----:B------:R-:W3:Y:S01]  /*f1f0*/  S2UR UR8, SR_CgaCtaId ;  /* 0x00000000000879c3 */ /* 0x000ee20000008800 */
[----:B------:R-:W-:Y:S02]  /*f200*/  UMOV UR5, 0x400 ;  /* 0x0000040000057882 */ /* 0x000fe40000000000 */
[----:B---3--:R-:W-:-:S04]  /*f210*/  ULEA UR5, UR8, UR5, 0x18 ;  /* 0x0000000508057291 */ /* 0x008fc8000f8ec0ff */
[----:B------:R-:W-:-:S06]  /*f220*/  ULEA UR5, UR4, UR5, 0x9 ;  /* 0x0000000504057291 */ /* 0x000fcc000f8e48ff */
[----:B------:R-:W-:-:S06]  /*f230*/  LEA R14, R12, UR5, 0x2 ;  /* 0x000000050c0e7c11 */ /* 0x000fcc000f8e10ff */
[----:B------:R-:W3:Y:S02]  /*f240*/  LDS R14, [R14+0x4] ;  /* 0x000004000e0e7984 */ /* 0x000ee40000000800 */
.L_x_350:
[----:B01----:R-:W-:Y:S05]  /*f250*/  BSYNC.RECONVERGENT B0 ;  /* 0x0000000000007941 */ /* 0x003fea0003800200 */
.L_x_348:
[----:B------:R-:W-:-:S06]  /*f260*/  UISETP.NE.AND UP0, UPT, UR6, UR7, UPT ;  /* 0x000000070600728c */ /* 0x000fcc000bf05270 */
[----:B------:R-:W-:-:S13]  /*f270*/  PLOP3.LUT P0, PT, PT, PT, UP0, 0x80, 0x8 ;  /* 0x000000000008781c */ /* 0x000fda0003f0f008 */
[----:B------:R-:W-:Y:S05]  /*f280*/  @!P0 EXIT ;  /* 0x000000000000894d */ /* 0x000fea0003800000 */
[----:B------:R-:W-:Y:S01]  /*f290*/  UIADD3 UR5, UPT, UPT, UR6, -UR7, URZ ;  /* 0x8000000706057290 */ /* 0x000fe2000fffe0ff */
[----:B------:R-:W-:-:S03]  /*f2a0*/  IMAD.U32 R16, RZ, RZ, UR4 ;  /* 0x00000004ff107e24 */ /* 0x000fc6000f8e00ff */
[----:B------:R-:W-:Y:S02]  /*f2b0*/  UISETP.LT.U32.AND UP0, UPT, UR5, 0x1, UPT ;  /* 0x000000010500788c */ /* 0x000fe4000bf01070 */
[----:B------:R-:W-:Y:S02]  /*f2c0*/  IADD3 R31, PT, PT, R31, 0x100, R16 ;  /* 0x000001001f1f7810 */ /* 0x000fe40007ffe010 */
[----:B------:R-:W-:Y:S02]  /*f2d0*/  USEL UR9, UR5, 0x1, !UP0 ;  /* 0x0000000105097887 */ /* 0x000fe4000c000000 */
[----:B------:R-:W-:-:S03]  /*f2e0*/  UISETP.GE.U32.AND UP0, UPT, UR5, 0x2, UPT ;  /* 0x000000020500788c */ /* 0x000fc6000bf06070 */
[----:B------:R-:W-:-:S06]  /*f2f0*/  UMOV UR5, URZ ;  /* 0x000000ff00057c82 */ /* 0x000fcc0008000000 */
[----:B------:R-:W-:Y:S05]  /*f300*/  BRA.U !UP0, `(.L_x_351) ;  /* 0x0000000d08247547 */ /* 0x000fea000b800000 */
[----:B------:R-:W-:Y:S01]  /*f310*/  IMAD R26, R15, 0x80, R12 ;  /* 0x000000800f1a7824 */ /* 0x000fe200078e020c */
[----:B------:R-:W-:Y:S01]  /*f320*/  ULOP3.LUT UR5, UR9, 0xfffffffe, URZ, 0xc0, !UPT ;  /* 0xfffffffe09057892 */ /* 0x000fe2000f8ec0ff */
[----:B------:R-:W0:Y:S03]  /*f330*/  LDCU UR14, c[0x3][0x58] ;  /* 0x00c00b00ff0e77ac */ /* 0x000e260008000800 */
[----:B------:R-:W-:Y:S01]  /*f340*/  LEA R26, R26, UR4, 0x8 ;  /* 0x000000041a1a7c11 */ /* 0x000fe2000f8e40ff */
[----:B------:R-:W1:Y:S03]  /*f350*/  LDCU UR15, c[0x3][0x8] ;  /* 0x00c00100ff0f77ac */ /* 0x000e660008000800 */
[----:B------:R-:W-:Y:S01]  /*f360*/  LEA R26, R26, 0x1000, 0x4 ;  /* 0x000010001a1a7811 */ /* 0x000fe200078e20ff */
[----:B------:R-:W4:Y:S01]  /*f370*/  LDCU.64 UR10, c[0x3][0x50] ;  /* 0x00c00a00ff0a77ac */ /* 0x000f220008000a00 */
[----:B------:R-:W-:Y:S01]  /*f380*/  UIADD3 UR7, UPT, UPT, -UR5, URZ, URZ ;  /* 0x000000ff05077290 */ /* 0x000fe2000fffe1ff */
[----:B------:R-:W-:-:S11]  /*f390*/  UMOV UR6, URZ ;  /* 0x000000ff00067c82 */ /* 0x000fd60008000000 */
.L_x_356:
[----:B---3-5:R-:W-:Y:S01]  /*f3a0*/  SHF.R.U32.HI R12, RZ, UR6, R14 ;  /* 0x00000006ff0c7c19 */ /* 0x028fe2000801160e */
[C---:B------:R-:W-:Y:S01]  /*f3b0*/  IMAD.SHL.U32 R25, R10.reuse, 0x2, RZ ;  /* 0x000000020a197824 */ /* 0x040fe200078e00ff */
[----:B0-----:R-:W-:Y:S01]  /*f3c0*/  SHF.L.U64.HI R15, R10, 0x1, R13 ;  /* 0x000000010a0f7819 */ /* 0x001fe2000001020d */
[----:B------:R-:W-:Y:S01]  /*f3d0*/  IMAD.SHL.U32 R16, R11, 0x2, RZ ;  /* 0x000000020b107824 */ /* 0x000fe200078e00ff */
[----:B------:R-:W-:Y:S01]  /*f3e0*/  UIADD3 UR7, UPT, UPT, UR7, 0x2, URZ ;  /* 0x0000000207077890 */ /* 0x000fe2000fffe0ff */
[----:B------:R-:W-:Y:S01]  /*f3f0*/  IMAD.SHL.U32 R12, R12, 0x8, RZ ;  /* 0x000000080c0c7824 */ /* 0x000fe200078e00ff */
[----:B------:R-:W-:Y:S02]  /*f400*/  BSSY.RECONVERGENT B0, `(.L_x_352) ;  /* 0x0000057000007945 */ /* 0x000fe40003800200 */
[----:B------:R-:W-:Y:S02]  /*f410*/  UISETP.NE.AND UP0, UPT, UR7, URZ, UPT ;  /* 0x000000ff0700728c */ /* 0x000fe4000bf05270 */
[----:B------:R-:W-:-:S06]  /*f420*/  LOP3.LUT R32, R12, 0x18, RZ, 0xc0, !PT ;  /* 0x000000180c207812 */ /* 0x000fcc00078ec0ff */
[----:B------:R-:W3:Y:S02]  /*f430*/  LDC.64 R32, c[0x3][R32+0x28] ;  /* 0x00c00a0020207b82 */ /* 0x000ee40000000a00 */
[----:B---3--:R-:W-:Y:S02]  /*f440*/  LOP3.LUT R25, R25, R32, RZ, 0xfc, !PT ;  /* 0x0000002019197212 */ /* 0x008fe400078efcff */
[----:B------:R-:W-:Y:S02]  /*f450*/  LOP3.LUT R24, R15, R33, RZ, 0xfc, !PT ;  /* 0x000000210f187212 */ /* 0x000fe400078efcff */
[----:B------:R-:W-:Y:S02]  /*f460*/  LOP3.LUT R15, R10, R25, RZ, 0xc0, !PT ;  /* 0x000000190a0f7212 */ /* 0x000fe400078ec0ff */
[----:B------:R-:W-:-:S04]  /*f470*/  LOP3.LUT R12, R13, R24, RZ, 0xc0, !PT ;  /* 0x000000180d0c7212 */ /* 0x000fc800078ec0ff */
[C---:B--2---:R-:W-:Y:S01]  /*f480*/  SHF.L.U64.HI R17, R15.reuse, 0x1, R12 ;  /* 0x000000010f117819 */ /* 0x044fe2000001020c */
        /* <DEDUP_REMOVED lines=34> */
[----:B------:R-:W-:Y:S01]  /*f6b0*/  LOP3.LUT R17, R6, R7, RZ, 0xc0, !PT ;  /* 0x0000000706117212 */ /* 0x000fe200078ec0ff */
[----:B------:R-:W-:Y:S01]  /*f6c0*/  IMAD.SHL.U32 R6, R3, 0x2, RZ ;  /* 0x0000000203067824 */ /* 0x000fe200078e00ff */
        /* <DEDUP_REMOVED lines=20> */
[----:B----4-:R-:W-:-:S04]  /*f810*/  LOP3.LUT P0, RZ, R28, UR10, RZ, 0xc0, !PT ;  /* 0x0000000a1cff7c12 */ /* 0x010fc8000f80c0ff */
[----:B------:R-:W-:-:S13]  /*f820*/  LOP3.LUT P0, RZ, R27, UR11, RZ, 0xc0, P0 ;  /* 0x0000000b1bff7c12 */ /* 0x000fda000800c0ff */
[----:B------:R-:W-:Y:S05]  /*f830*/  @P0 BRA `(.L_x_353) ;  /* 0x00000000004c0947 */ /* 0x000fea0003800000 */
[----:B------:R-:W2:Y:S02]  /*f840*/  LDC.64 R4, c[0x4][RZ] ;  /* 0x01000000ff047b82 */ /* 0x000ea40000000a00 */
[----:B--2---:R-:W0:Y:S01]  /*f850*/  LDG.E.STRONG.SYS R0, desc[UR12][R4.64] ;  /* 0x0000000c04007981 */ /* 0x004e22000c1f5900 */
[----:B-1----:R-:W-:-:S04]  /*f860*/  ISETP.GT.U32.AND P0, PT, R26, UR15, PT ;  /* 0x0000000f1a007c0c */ /* 0x002fc8000bf04070 */
[----:B0-----:R-:W-:-:S13]  /*f870*/  ISETP.GE.U32.OR P0, PT, R0, UR14, P0 ;  /* 0x0000000e00007c0c */ /* 0x001fda0008706470 */
        /* <DEDUP_REMOVED lines=15> */
.L_x_353:
[----:B01----:R-:W-:Y:S05]  /*f970*/  BSYNC.RECONVERGENT B0 ;  /* 0x0000000000007941 */ /* 0x003fea0003800200 */
.L_x_352:
[----:B------:R-:W-:Y:S01]  /*f980*/  UIADD3 UR8, UPT, UPT, UR6, 0x2, URZ ;  /* 0x0000000206087890 */ /* 0x000fe2000fffe0ff */
[C---:B--2---:R-:W-:Y:S01]  /*f990*/  IMAD.SHL.U32 R3, R25.reuse, 0x2, RZ ;  /* 0x0000000219037824 */ /* 0x044fe200078e00ff */
[----:B------:R-:W-:Y:S01]  /*f9a0*/  SHF.L.U64.HI R13, R25, 0x1, R24 ;  /* 0x00000001190d7819 */ /* 0x000fe20000010218 */
[C---:B------:R-:W-:Y:S01]  /*f9b0*/  IMAD.SHL.U32 R2, R22.reuse, 0x2, RZ ;  /* 0x0000000216027824 */ /* 0x040fe200078e00ff */
[----:B------:R-:W-:Y:S01]  /*f9c0*/  SHF.L.U64.HI R4, R22, 0x1, R23 ;  /* 0x0000000116047819 */ /* 0x000fe20000010217 */
[----:B------:R-:W-:Y:S01]  /*f9d0*/  BSSY.RECONVERGENT B0, `(.L_x_354) ;  /* 0x0000059000007945 */ /* 0x000fe20003800200 */
[----:B------:R-:W-:-:S05]  /*f9e0*/  SHF.R.U32.HI R0, RZ, UR8, R14 ;  /* 0x00000008ff007c19 */ /* 0x000fca000801160e */
        /* <DEDUP_REMOVED lines=36> */
[C---:B------:R-:W-:Y:S01]  /*fc30*/  SHF.L.U64.HI R20, R12.reuse, 0x1, R15 ;  /* 0x000000010c147819 */ /* 0x040fe2000001020f */
        /* <DEDUP_REMOVED lines=50> */
.L_x_355:
[----:B------:R-:W-:Y:S05]  /*ff60*/  BSYNC.RECONVERGENT B0 ;  /* 0x0000000000007941 */ /* 0x000fea0003800200 */
.L_x_354:
[----:B------:R-:W-:Y:S01]  /*ff70*/  VIADD R26, R26, 0x2 ;  /* 0x000000021a1a7836 */ /* 0x000fe20000000000 */
[----:B------:R-:W-:Y:S01]  /*ff80*/  UIADD3 UR6, UPT, UPT, UR6, 0x4, URZ ;  /* 0x0000000406067890 */ /* 0x000fe2000fffe0ff */
[----:B------:R-:W-:Y:S11]  /*ff90*/  BRA.U UP0, `(.L_x_356) ;  /* 0xfffffff500007547 */ /* 0x000ff6000b83ffff */
.L_x_351:
[----:B------:R-:W-:-:S04]  /*ffa0*/  ULOP3.LUT UR8, UR9, 0x1, URZ, 0xc0, !UPT ;  /* 0x0000000109087892 */ /* 0x000fc8000f8ec0ff */
[----:B------:R-:W-:-:S06]  /*ffb0*/  UISETP.NE.U32.AND UP0, UPT, UR8, 0x1, UPT ;  /* 0x000000010800788c */ /* 0x000fcc000bf05070 */
[----:B------:R-:W-:-:S13]  /*ffc0*/  PLOP3.LUT P0, PT, PT, PT, UP0, 0x80, 0x8 ;  /* 0x000000000008781c */ /* 0x000fda0003f0f008 */
[----:B------:R-:W-:Y:S05]  /*ffd0*/  @P0 EXIT ;  /* 0x000000000000094d */ /* 0x000fea0003800000 */
[----:B------:R-:W-:Y:S01]  /*ffe0*/  USHF.L.U32 UR4, UR5, 0x1, URZ ;  /* 0x0000000105047899 */ /* 0x000fe200080006ff */
[C---:B0-2---:R-:W-:Y:S01]  /*fff0*/  IMAD.SHL.U32 R17, R10.reuse, 0x2, RZ ;  /* 0x000000020a117824 */ /* 0x045fe200078e00ff */
[----:B------:R-:W-:Y:S01]  /*10000*/  SHF.L.U64.HI R12, R10, 0x1, R13 ;  /* 0x000000010a0c7819 */ /* 0x000fe2000001020d */
[C---:B------:R-:W-:Y:S01]  /*10010*/  IMAD.SHL.U32 R16, R11.reuse, 0x2, RZ ;  /* 0x000000020b107824 */ /* 0x040fe200078e00ff */
[----:B------:R-:W-:Y:S01]  /*10020*/  SHF.L.U64.HI R18, R11, 0x1, R8 ;  /* 0x000000010b127819 */ /* 0x000fe20000010208 */
[----:B------:R-:W0:Y:S01]  /*10030*/  LDCU.64 UR6, c[0x3][0x50] ;  /* 0x00c00a00ff0677ac */ /* 0x000e220008000a00 */
[----:B---3-5:R-:W-:Y:S02]  /*10040*/  SHF.R.U32.HI R14, RZ, UR4, R14 ;  /* 0x00000004ff0e7c19 */ /* 0x028fe4000801160e */
[C---:B------:R-:W-:Y:S01]  /*10050*/  SHF.L.U64.HI R28, R29.reuse, 0x1, R28 ;  /* 0x000000011d1c7819 */ /* 0x040fe2000001021c */
[----:B------:R-:W-:Y:S02]  /*10060*/  IMAD.SHL.U32 R29, R29, 0x2, RZ ;  /* 0x000000021d1d7824 */ /* 0x000fe400078e00ff */
[----:B------:R-:W-:-:S05]  /*10070*/  IMAD.SHL.U32 R14, R14, 0x8, RZ ;  /* 0x000000080e0e7824 */ /* 0x000fca00078e00ff */
[----:B------:R-:W-:-:S06]  /*10080*/  LOP3.LUT R14, R14, 0x18, RZ, 0xc0, !PT ;  /* 0x000000180e0e7812 */ /* 0x000fcc00078ec0ff */
[----:B------:R-:W1:Y:S02]  /*10090*/  LDC.64 R14, c[0x3][R14+0x28] ;  /* 0x00c00a000e0e7b82 */ /* 0x000e640000000a00 */
[----:B-1----:R-:W-:Y:S02]  /*100a0*/  LOP3.LUT R17, R10, R17, R14, 0xe0, !PT ;  /* 0x000000110a117212 */ /* 0x002fe400078ee00e */
[----:B------:R-:W-:-:S04]  /*100b0*/  LOP3.LUT R12, R13, R12, R15, 0xe0, !PT ;  /* 0x0000000c0d0c7212 */ /* 0x000fc800078ee00f */
[C---:B------:R-:W-:Y:S01]  /*100c0*/  SHF.L.U64.HI R19, R17.reuse, 0x1, R12 ;  /* 0x0000000111137819 */ /* 0x040fe2000001020c */
[----:B------:R-:W-:-:S05]  /*100d0*/  IMAD.SHL.U32 R17, R17, 0x2, RZ ;  /* 0x0000000211117824 */ /* 0x000fca00078e00ff */
[----:B------:R-:W-:Y:S02]  /*100e0*/  LOP3.LUT R12, R17, R16, R14, 0xe0, !PT ;  /* 0x00000010110c7212 */ /* 0x000fe400078ee00e */
[----:B------:R-:W-:Y:S02]  /*100f0*/  LOP3.LUT R17, R19, R18, R15, 0xe0, !PT ;  /* 0x0000001213117212 */ /* 0x000fe400078ee00f */
[----:B------:R-:W-:Y:S01]  /*10100*/  LOP3.LUT R10, R11, R12, R10, 0x80, !PT ;  /* 0x0000000c0b0a7212 */ /* 0x000fe200078e800a */
[----:B------:R-:W-:Y:S01]  /*10110*/  IMAD.SHL.U32 R12, R6, 0x2, RZ ;  /* 0x00000002060c7824 */ /* 0x000fe200078e00ff */
[----:B------:R-:W-:Y:S02]  /*10120*/  LOP3.LUT R17, R8, R17, R13, 0x80, !PT ;  /* 0x0000001108117212 */ /* 0x000fe400078e800d */
[----:B------:R-:W-:Y:S01]  /*10130*/  SHF.L.U64.HI R16, R6, 0x1, R9 ;  /* 0x0000000106107819 */ /* 0x000fe20000010209 */
[C---:B------:R-:W-:Y:S01]  /*10140*/  IMAD.SHL.U32 R13, R10.reuse, 0x2, RZ ;  /* 0x000000020a0d7824 */ /* 0x040fe200078e00ff */
[----:B------:R-:W-:-:S04]  /*10150*/  SHF.L.U64.HI R17, R10, 0x1, R17 ;  /* 0x000000010a117819 */ /* 0x000fc80000010211 */
[----:B------:R-:W-:Y:S02]  /*10160*/  LOP3.LUT R10, R13, R12, R14, 0xe0, !PT ;  /* 0x0000000c0d0a7212 */ /* 0x000fe400078ee00e */
[----:B------:R-:W-:Y:S02]  /*10170*/  LOP3.LUT R12, R17, R16, R15, 0xe0, !PT ;  /* 0x00000010110c7212 */ /* 0x000fe400078ee00f */
[----:B------:R-:W-:Y:S01]  /*10180*/  LOP3.LUT R11, R6, R10, R11, 0x80, !PT ;  /* 0x0000000a060b7212 */ /* 0x000fe200078e800b */
[----:B------:R-:W-:Y:S01]  /*10190*/  IMAD.SHL.U32 R10, R7, 0x2, RZ ;  /* 0x00000002070a7824 */ /* 0x000fe200078e00ff */
[----:B------:R-:W-:Y:S02]  /*101a0*/  LOP3.LUT R8, R9, R12, R8, 0x80, !PT ;  /* 0x0000000c09087212 */ /* 0x000fe400078e8008 */
[----:B------:R-:W-:Y:S02]  /*101b0*/  SHF.L.U64.HI R12, R7, 0x1, R4 ;  /* 0x00000001070c7819 */ /* 0x000fe40000010204 */
        /* <DEDUP_REMOVED lines=20> */
[----:B------:R-:W-:Y:S02]  /*10300*/  LOP3.LUT R2, R3, R4, R2, 0x80, !PT ;  /* 0x0000000403027212 */ /* 0x000fe400078e8002 */
[----:B------:R-:W-:-:S03]  /*10310*/  LOP3.LUT R7, R0, R7, R5, 0x80, !PT ;  /* 0x0000000700077212 */ /* 0x000fc600078e8005 */
[C---:B------:R-:W-:Y:S01]  /*10320*/  IMAD.SHL.U32 R5, R2.reuse, 0x2, RZ ;  /* 0x0000000202057824 */ /* 0x040fe200078e00ff */
[----:B------:R-:W-:-:S04]  /*10330*/  SHF.L.U64.HI R7, R2, 0x1, R7 ;  /* 0x0000000102077819 */ /* 0x000fc80000010207 */
[----:B------:R-:W-:Y:S02]  /*10340*/  LOP3.LUT R2, R5, R29, R14, 0xe0, !PT ;  /* 0x0000001d05027212 */ /* 0x000fe400078ee00e */
[----:B------:R-:W-:Y:S02]  /*10350*/  LOP3.LUT R15, R7, R28, R15, 0xe0, !PT ;  /* 0x0000001c070f7212 */ /* 0x000fe400078ee00f */
[----:B0-----:R-:W-:Y:S02]  /*10360*/  LOP3.LUT P0, RZ, R2, UR6, R3, 0x80, !PT ;  /* 0x0000000602ff7c12 */ /* 0x001fe4000f808003 */
[----:B------:R-:W-:-:S04]  /*10370*/  LOP3.LUT R0, R15, R0, RZ, 0xc0, !PT ;  /* 0x000000000f007212 */ /* 0x000fc800078ec0ff */
[----:B------:R-:W-:-:S13]  /*10380*/  LOP3.LUT P0, RZ, R0, UR7, RZ, 0xc0, P0 ;  /* 0x0000000700ff7c12 */ /* 0x000fda000800c0ff */
[----:B------:R-:W-:Y:S05]  /*10390*/  @P0 EXIT ;  /* 0x000000000000094d */ /* 0x000fea0003800000 */
[----:B------:R-:W0:Y:S01]  /*103a0*/  LDC.64 R4, c[0x4][RZ] ;  /* 0x01000000ff047b82 */ /* 0x000e220000000a00 */
[----:B------:R-:W1:Y:S01]  /*103b0*/  LDCU UR4, c[0x3][0x58] ;  /* 0x00c00b00ff0477ac */ /* 0x000e620008000800 */
[----:B0-----:R-:W1:Y:S02]  /*103c0*/  LDG.E.STRONG.SYS R0, desc[UR12][R4.64] ;  /* 0x0000000c04007981 */ /* 0x001e64000c1f5900 */
[----:B-1----:R-:W-:-:S13]  /*103d0*/  ISETP.GE.U32.AND P0, PT, R0, UR4, PT ;  /* 0x0000000400007c0c */ /* 0x002fda000bf06070 */
[----:B------:R-:W-:Y:S05]  /*103e0*/  @P0 EXIT ;  /* 0x000000000000094d */ /* 0x000fea0003800000 */
[----:B------:R-:W0:Y:S01]  /*103f0*/  LDCU UR4, c[0x3][0x8] ;  /* 0x00c00100ff0477ac */ /* 0x000e220008000800 */
[----:B------:R-:W-:-:S04]  /*10400*/  LEA R31, R31, UR5, 0x4 ;  /* 0x000000051f1f7c11 */ /* 0x000fc8000f8e20ff */
[----:B0-----:R-:W-:-:S13]  /*10410*/  ISETP.GT.U32.AND P0, PT, R31, UR4, PT ;  /* 0x000000041f007c0c */ /* 0x001fda000bf04070 */
[----:B------:R-:W-:Y:S05]  /*10420*/  @P0 EXIT ;  /* 0x000000000000094d */ /* 0x000fea0003800000 */
        /* <DEDUP_REMOVED lines=13> */
[----:B------:R-:W-:Y:S01]  /*10500*/  STG.E desc[UR12][R2.64], R31 ;  /* 0x0000001f02007986 */ /* 0x000fe2000c10190c */
[----:B------:R-:W-:Y:S05]  /*10510*/  EXIT ;  /* 0x000000000000794d */ /* 0x000fea0003800000 */
.L_x_357:
        /* <DEDUP_REMOVED lines=14> */
.L_x_2049:


//--------------------- .text._Z13agrepKernel64ILj5EEvv --------------------------
	.section	.text._Z13agrepKernel64ILj5EEvv,"ax",@progbits
	.align	128
        .global         _Z13agrepKernel64ILj5EEvv
        .type           _Z13agrepKernel64ILj5EEvv,@function
        .size           _Z13agrepKernel64ILj5EEvv,(.L_x_2050 - _Z13agrepKernel64ILj5EEvv)
        .other          _Z13agrepKernel64ILj5EEvv,@"STO_CUDA_ENTRY STV_DEFAULT"
_Z13agrepKernel64ILj5EEvv:
.text._Z13agrepKernel64ILj5EEvv:
[----:B------:R-:W-:Y:S01]  /*0000*/  LDC R1, c[0x0][0x37c] ;  /* 0x0000df00ff017b82 */ /* 0x000fe20000000800 */
[----:B------:R-:W0:Y:S07]  /*0010*/  S2R R10, SR_TID.X ;  /* 0x00000000000a7919 */ /* 0x000e2e0000002100 */
[----:B------:R-:W1:Y:S01]  /*0020*/  S2UR UR12, SR_CTAID.X ;  /* 0x00000000000c79c3 */ /* 0x000e620000002500 */
[----:B------:R-:W2:Y:S01]  /*0030*/  LDCU UR4, c[0x3][0x10] ;  /* 0x00c00200ff0477ac */ /* 0x000ea20008000800 */
[----:B------:R-:W-:-:S02]  /*0040*/  IMAD.MOV.U32 R12, RZ, RZ, RZ ;  /* 0x000000ffff0c7224 */ /* 0x000fc400078e00ff */
[----:B------:R-:W-:Y:S01]  /*0050*/  IMAD.MOV.U32 R11, RZ, RZ, -0x1 ;  /* 0xffffffffff0b7424 */ /* 0x000fe200078e00ff */
[----:B------:R-:W3:Y:S01]  /*0060*/  LDCU.64 UR10, c[0x0][0x358] ;  /* 0x00006b00ff0a77ac */ /* 0x000ee20008000a00 */
[----:B------:R-:W-:Y:S02]  /*0070*/  IMAD.MOV.U32 R8, RZ, RZ, -0x1 ;  /* 0xffffffffff087424 */ /* 0x000fe400078e00ff */
[----:B------:R-:W-:Y:S02]  /*0080*/  IMAD.MOV.U32 R6, RZ, RZ, -0x2 ;  /* 0xfffffffeff067424 */ /* 0x000fe400078e00ff */
[----:B------:R-:W-:Y:S02]  /*0090*/  IMAD.MOV.U32 R9, RZ, RZ, -0x1 ;  /* 0xffffffffff097424 */ /* 0x000fe400078e00ff */
[----:B------:R-:W-:Y:S02]  /*00a0*/  IMAD.MOV.U32 R7, RZ, RZ, -0x4 ;  /* 0xfffffffcff077424 */ /* 0x000fe400078e00ff */
[----:B------:R-:W-:-:S02]  /*00b0*/  IMAD.MOV.U32 R4, RZ, RZ, -0x1 ;  /* 0xffffffffff047424 */ /* 0x000fc400078e00ff */
[----:B------:R-:W-:Y:S02]  /*00c0*/  IMAD.MOV.U32 R2, RZ, RZ, -0x8 ;  /* 0xfffffff8ff027424 */ /* 0x000fe400078e00ff */
[----:B------:R-:W-:Y:S01]  /*00d0*/  IMAD.MOV.U32 R5, RZ, RZ, -0x1 ;  /* 0xffffffffff057424 */ /* 0x000fe200078e00ff */
[----:B--2---:R-:W-:Y:S01]  /*00e0*/  UISETP.NE.AND UP0, UPT, UR4, 0x1, UPT ;  /* 0x000000010400788c */ /* 0x004fe2000bf05270 */
[----:B------:R-:W-:Y:S02]  /*00f0*/  IMAD.MOV.U32 R3, RZ, RZ, -0x10 ;  /* 0xfffffff0ff037424 */ /* 0x000fe400078e00ff */
[----:B------:R-:W-:Y:S01]  /*0100*/  IMAD.MOV.U32 R0, RZ, RZ, -0x1 ;  /* 0xffffffffff007424 */ /* 0x000fe200078e00ff */
[----:B-1----:R-:W-:Y:S01]  /*0110*/  USHF.L.U32 UR13, UR12, 0xf, URZ ;  /* 0x0000000f0c0d7899 */ /* 0x002fe200080006ff */
[----:B------:R-:W-:Y:S02]  /*0120*/  IMAD.MOV.U32 R20, RZ, RZ, -0x20 ;  /* 0xffffffe0ff147424 */ /* 0x000fe400078e00ff */
[----:B------:R-:W-:-:S03]  /*0130*/  IMAD.MOV.U32 R25, RZ, RZ, -0x1 ;  /* 0xffffffffff197424 */ /* 0x000fc600078e00ff */
[----:B0-----:R-:W-:-:S05]  /*0140*/  LOP3.LUT R21, R10, UR13, RZ, 0xfc, !PT ;  /* 0x0000000d0a157c12 */ /* 0x001fca000f8efcff */
[----:B------:R-:W-:Y:S01]  /*0150*/  IMAD R23, R10, 0xff, R21 ;  /* 0x000000ff0a177824 */ /* 0x000fe200078e0215 */
[----:B---3--:R-:W-:Y:S06]  /*0160*/  BRA.U !UP0, `(.L_x_358) ;  /* 0x0000000908587547 */ /* 0x008fec000b800000 */
        /* <DEDUP_REMOVED lines=14> */
[----:B------:R-:W-:-:S07]  /*0250*/  IMAD.U32 R12, RZ, RZ, UR4 ;  /* 0x00000004ff0c7e24 */ /* 0x000fce000f8e00ff */
.L_x_360:
[----:B------:R-:W0:Y:S01]  /*0260*/  LDC.64 R14, c[0x3][RZ] ;  /* 0x00c00000ff0e7b82 */ /* 0x000e220000000a00 */
[----:B------:R-:W-:-:S04]  /*0270*/  IMAD R13, R24, 0x80, R21 ;  /* 0x00000080180d7824 */ /* 0x000fc800078e0215 */
[----:B0-----:R-:W-:-:S05]  /*0280*/  IMAD.WIDE.U32 R14, R13, 0x4, R14 ;  /* 0x000000040d0e7825 */ /* 0x001fca00078e000e */
[----:B------:R0:W5:Y:S01]  /*0290*/  LDG.E R22, desc[UR10][R14.64] ;  /* 0x0000000a0e167981 */ /* 0x000162000c1e1900 */
[----:B------:R-:W-:-:S05]  /*02a0*/  UMOV UR4, URZ ;  /* 0x000000ff00047c82 */ /* 0x000fca0008000000 */
.L_x_359:
[----:B------:R-:W-:Y:S01]  /*02b0*/  USHF.L.U32 UR5, UR4, 0x1, URZ ;  /* 0x0000000104057899 */ /* 0x000fe200080006ff */
[----:B0-----:R-:W-:Y:S02]  /*02c0*/  SHF.L.U64.HI R15, R11, 0x1, R8 ;  /* 0x000000010b0f7819 */ /* 0x001fe40000010208 */
[----:B------:R-:W-:Y:S02]  /*02d0*/  SHF.L.U64.HI R16, R6, 0x1, R9 ;  /* 0x0000000106107819 */ /* 0x000fe40000010209 */
[C---:B------:R-:W-:Y:S01]  /*02e0*/  SHF.L.U64.HI R25, R20.reuse, 0x1, R25 ;  /* 0x0000000114197819 */ /* 0x040fe20000010219 */
[----:B------:R-:W-:Y:S01]  /*02f0*/  IMAD.SHL.U32 R20, R20, 0x2, RZ ;  /* 0x0000000214147824 */ /* 0x000fe200078e00ff */
        /* <DEDUP_REMOVED lines=37> */
[----:B------:R-:W-:Y:S01]  /*0550*/  IMAD.SHL.U32 R11, R18, 0x2, RZ ;  /* 0x00000002120b7824 */ /* 0x000fe200078e00ff */
        /* <DEDUP_REMOVED lines=10> */
[----:B------:R-:W0:Y:S02]  /*0600*/  LDC.64 R30, c[0x3][R4+0x28] ;  /* 0x00c00a00041e7b82 */ /* 0x000e240000000a00 */
        /* <DEDUP_REMOVED lines=11> */
[----:B------:R-:W-:Y:S02]  /*06c0*/  SHF.L.U64.HI R5, R18, 0x1, R13 ;  /* 0x0000000112057819 */ /* 0x000fe4000001020d */
[----:B------:R-:W-:Y:S02]  /*06d0*/  LOP3.LUT R20, R20, R3, RZ, 0xc0, !PT ;  /* 0x0000000314147212 */ /* 0x000fe400078ec0ff */
[----:B------:R-:W-:Y:S02]  /*06e0*/  LOP3.LUT R25, R25, R0, RZ, 0xc0, !PT ;  /* 0x0000000019197212 */ /* 0x000fe400078ec0ff */
        /* <DEDUP_REMOVED lines=24> */
[----:B------:R-:W-:-:S05]  /*0870*/  IMAD.SHL.U32 R5, R3, 0x2, RZ ;  /* 0x0000000203057824 */ /* 0x000fca00078e00ff */
[----:B------:R-:W-:-:S04]  /*0880*/  LOP3.LUT R5, R5, R2, R30, 0xe0, !PT ;  /* 0x0000000205057212 */ /* 0x000fc800078ee01e */
[----:B------:R-:W-:Y:S02]  /*0890*/  LOP3.LUT R2, R5, R14, RZ, 0xc0, !PT ;  /* 0x0000000e05027212 */ /* 0x000fe400078ec0ff */
[----:B------:R-:W-:-:S04]  /*08a0*/  LOP3.LUT R14, R19, R4, RZ, 0xc0, !PT ;  /* 0x00000004130e7212 */ /* 0x000fc800078ec0ff */
[----:B------:R-:W-:Y:S02]  /*08b0*/  SHF.L.U64.HI R3, R3, 0x1, R14 ;  /* 0x0000000103037819 */ /* 0x000fe4000001020e */
        /* <DEDUP_REMOVED lines=31> */
[----:B------:R-:W-:-:S13]  /*0ab0*/  ISETP.NE.AND P0, PT, R24, R12, PT ;  /* 0x0000000c1800720c */ /* 0x000fda0003f05270 */
[----:B0-----:R-:W-:Y:S05]  /*0ac0*/  @P0 BRA `(.L_x_360) ;  /* 0xfffffff400e40947 */ /* 0x001fea000383ffff */
.L_x_358:
[----:B------:R-:W0:Y:S01]  /*0ad0*/  LDC.64 R14, c[0x3][RZ] ;  /* 0x00c00000ff0e7b82 */ /* 0x000e220000000a00 */
[----:B------:R-:W-:Y:S01]  /*0ae0*/  IMAD R13, R12, 0x80, R21 ;  /* 0x000000800c0d7824 */ /* 0x000fe200078e0215 */
[----:B------:R-:W1:Y:S01]  /*0af0*/  LDCU UR6, c[0x3][0xc] ;  /* 0x00c00180ff0677ac */ /* 0x000e620008000800 */
[----:B------:R-:W2:Y:S02]  /*0b00*/  LDCU UR7, c[0x3][0x10] ;  /* 0x00c00200ff0777ac */ /* 0x000ea40008000800 */
[----:B0-----:R-:W-:-:S05]  /*0b10*/  IMAD.WIDE.U32 R14, R13, 0x4, R14 ;  /* 0x000000040d0e7825 */ /* 0x001fca00078e000e */
[----:B------:R0:W5:Y:S01]  /*0b20*/  LDG.E R24, desc[UR10][R14.64] ;  /* 0x0000000a0e187981 */ /* 0x000162000c1e1900 */
[----:B-1----:R-:W-:Y:S02]  /*0b30*/  UIADD3 UR6, UPT, UPT, UR6, 0x10, URZ ;  /* 0x0000001006067890 */ /* 0x002fe4000fffe0ff */
[----:B--2---:R-:W-:Y:S01]  /*0b40*/  USHF.L.U32 UR7, UR7, 0x4, URZ ;  /* 0x0000000407077899 */ /* 0x004fe200080006ff */
[----:B------:R-:W-:-:S03]  /*0b50*/  UMOV UR4, URZ ;  /* 0x000000ff00047c82 */ /* 0x000fc60008000000 */
[----:B------:R-:W-:-:S09]  /*0b60*/  UISETP.NE.AND UP0, UPT, UR6, UR7, UPT ;  /* 0x000000070600728c */ /* 0x000fd2000bf05270 */
[----:B0-----:R-:W-:Y:S05]  /*0b70*/  BRA.U !UP0, `(.L_x_361) ;  /* 0x0000000d08347547 */ /* 0x001fea000b800000 */
[----:B------:R-:W-:Y:S02]  /*0b80*/  UIADD3 UR4, UPT, UPT, UR6, -UR7, URZ ;  /* 0x8000000706047290 */ /* 0x000fe4000fffe0ff */
[----:B------:R-:W-:Y:S02]  /*0b90*/  UIADD3 UR5, UPT, UPT, UR6, -UR7, URZ ;  /* 0x8000000706057290 */ /* 0x000fe4000fffe0ff */
[----:B------:R-:W-:Y:S02]  /*0ba0*/  UISETP.LT.U32.AND UP0, UPT, UR4, 0x1, UPT ;  /* 0x000000010400788c */ /* 0x000fe4000bf01070 */
[----:B------:R-:W-:Y:S02]  /*0bb0*/  UISETP.GE.U32.AND UP1, UPT, UR5, 0x2, UPT ;  /* 0x000000020500788c */ /* 0x000fe4000bf26070 */
[----:B------:R-:W-:Y:S02]  /*0bc0*/  USEL UR4, UR4, 0x1, !UP0 ;  /* 0x0000000104047887 */ /* 0x000fe4000c000000 */
[----:B------:R-:W-:-:S02]  /*0bd0*/  UISETP.LT.U32.AND UP2, UPT, UR5, 0x1, UPT ;  /* 0x000000010500788c */ /* 0x000fc4000bf41070 */
[----:B------:R-:W-:Y:S02]  /*0be0*/  ULOP3.LUT UR4, UR4, 0x1, URZ, 0xc0, !UPT ;  /* 0x0000000104047892 */ /* 0x000fe4000f8ec0ff */
[----:B------:R-:W-:Y:S02]  /*0bf0*/  USEL UR5, UR5, 0x1, !UP2 ;  /* 0x0000000105057887 */ /* 0x000fe4000d000000 */
[----:B------:R-:W-:-:S03]  /*0c00*/  UISETP.NE.U32.AND UP0, UPT, UR4, 0x1, UPT ;  /* 0x000000010400788c */ /* 0x000fc6000bf05070 */
[----:B------:R-:W-:Y:S01]  /*0c10*/  UMOV UR4, URZ ;  /* 0x000000ff00047c82 */ /* 0x000fe20008000000 */
[----:B------:R-:W-:Y:S07]  /*0c20*/  BRA.U !UP1, `(.L_x_362) ;  /* 0x0000000509ec7547 */ /* 0x000fee000b800000 */
[----:B------:R-:W-:-:S03]  /*0c30*/  ULOP3.LUT UR4, UR5, 0xfffffffe, URZ, 0xc0, !UPT ;  /* 0xfffffffe05047892 */ /* 0x000fc6000f8ec0ff */
[----:B------:R-:W-:-:S09]  /*0c40*/  UMOV UR5, URZ ;  /* 0x000000ff00057c82 */ /* 0x000fd20008000000 */
.L_x_363:
[----:B------:R-:W-:Y:S01]  /*0c50*/  USHF.L.U32 UR8, UR5, 0x1, URZ ;  /* 0x0000000105087899 */ /* 0x000fe200080006ff */
[----:B------:R-:W-:Y:S01]  /*0c60*/  IMAD.SHL.U32 R15, R11, 0x2, RZ ;  /* 0x000000020b0f7824 */ /* 0x000fe200078e00ff */
[C---:B------:R-:W-:Y:S01]  /*0c70*/  SHF.L.U64.HI R18, R6.reuse, 0x1, R9 ;  /* 0x0000000106127819 */ /* 0x040fe20000010209 */
[----:B------:R-:W-:Y:S01]  /*0c80*/  IMAD.SHL.U32 R19, R6, 0x2, RZ ;  /* 0x0000000206137824 */ /* 0x000fe200078e00ff */
[C---:B------:R-:W-:Y:S01]  /*0c90*/  SHF.L.U64.HI R25, R20.reuse, 0x1, R25 ;  /* 0x0000000114197819 */ /* 0x040fe20000010219 */
[----:B------:R-:W-:Y:S01]  /*0ca0*/  IMAD.SHL.U32 R20, R20, 0x2, RZ ;  /* 0x0000000214147824 */ /* 0x000fe200078e00ff */
[----:B-----5:R-:W-:Y:S01]  /*0cb0*/  SHF.R.U32.HI R13, RZ, UR8, R24 ;  /* 0x00000008ff0d7c19 */ /* 0x020fe20008011618 */
[----:B------:R-:W-:-:S04]  /*0cc0*/  UIADD3 UR8, UPT, UPT, UR8, 0x2, URZ ;  /* 0x0000000208087890 */ /* 0x000fc8000fffe0ff */
[----:B------:R-:W-:Y:S01]  /*0cd0*/  IMAD.SHL.U32 R13, R13, 0x8, RZ ;  /* 0x000000080d0d7824 */ /* 0x000fe200078e00ff */
[----:B------:R-:W-:-:S04]  /*0ce0*/  UIADD3 UR5, UPT, UPT, UR8, -UR5, URZ ;  /* 0x8000000508057290 */ /* 0x000fc8000fffe0ff */
[----:B------:R-:W-:Y:S01]  /*0cf0*/  LOP3.LUT R30, R13, 0x18, RZ, 0xc0, !PT ;  /* 0x000000180d1e7812 */ /* 0x000fe200078ec0ff */
[----:B------:R-:W-:Y:S01]  /*0d00*/  UISETP.NE.AND UP1, UPT, UR5, UR4, UPT ;  /* 0x000000040500728c */ /* 0x000fe2000bf25270 */
        /* <DEDUP_REMOVED lines=18> */
[----:B------:R-:W-:Y:S02]  /*0e30*/  SHF.R.U32.HI R8, RZ, UR8, R24 ;  /* 0x00000008ff087c19 */ /* 0x000fe40008011618 */
[----:B------:R-:W-:Y:S02]  /*0e40*/  LOP3.LUT R14, R15, R14, R31, 0xe0, !PT ;  /* 0x0000000e0f0e7212 */ /* 0x000fe400078ee01f */
[----:B------:R-:W-:Y:S01]  /*0e50*/  LOP3.LUT R11, R11, R17, R30, 0xe0, !PT ;  /* 0x000000110b0b7212 */ /* 0x000fe200078ee01e */
[----:B------:R-:W-:Y:S01]  /*0e60*/  IMAD.SHL.U32 R8, R8, 0x8, RZ ;  /* 0x0000000808087824 */ /* 0x000fe200078e00ff */
[----:B------:R-:W-:-:S02]  /*0e70*/  LOP3.LUT R17, R14, R9, RZ, 0xc0, !PT ;  /* 0x000000090e117212 */ /* 0x000fc400078ec0ff */
[----:B------:R-:W-:Y:S02]  /*0e80*/  LOP3.LUT R18, R11, R6, RZ, 0xc0, !PT ;  /* 0x000000060b127212 */ /* 0x000fe400078ec0ff */
[----:B------:R-:W-:Y:S02]  /*0e90*/  LOP3.LUT R6, R4, R17, RZ, 0xc0, !PT ;  /* 0x0000001104067212 */ /* 0x000fe400078ec0ff */
[----:B------:R-:W-:Y:S02]  /*0ea0*/  LOP3.LUT R9, R7, R18, RZ, 0xc0, !PT ;  /* 0x0000001207097212 */ /* 0x000fe400078ec0ff */
[----:B------:R-:W-:Y:S02]  /*0eb0*/  LOP3.LUT R14, R8, 0x18, RZ, 0xc0, !PT ;  /* 0x00000018080e7812 */ /* 0x000fe400078ec0ff */
[C---:B------:R-:W-:Y:S01]  /*0ec0*/  SHF.L.U64.HI R11, R9.reuse, 0x1, R6 ;  /* 0x00000001090b7819 */ /* 0x040fe20000010206 */
[----:B------:R-:W-:Y:S01]  /*0ed0*/  IMAD.SHL.U32 R9, R9, 0x2, RZ ;  /* 0x0000000209097824 */ /* 0x000fe200078e00ff */
[C---:B------:R-:W-:Y:S01]  /*0ee0*/  SHF.L.U64.HI R8, R2.reuse, 0x1, R5 ;  /* 0x0000000102087819 */ /* 0x040fe20000010205 */
[----:B------:R-:W-:Y:S01]  /*0ef0*/  IMAD.SHL.U32 R6, R2, 0x2, RZ ;  /* 0x0000000202067824 */ /* 0x000fe200078e00ff */
[----:B------:R-:W0:Y:S04]  /*0f00*/  LDC.64 R14, c[0x3][R14+0x28] ;  /* 0x00c00a000e0e7b82 */ /* 0x000e280000000a00 */
[----:B------:R-:W-:-:S02]  /*0f10*/  LOP3.LUT R6, R9, R6, R30, 0xe0, !PT ;  /* 0x0000000609067212 */ /* 0x000fc400078ee01e */
        /* <DEDUP_REMOVED lines=17> */
[----:B------:R-:W-:Y:S01]  /*1030*/  IMAD.SHL.U32 R5, R5, 0x2, RZ ;  /* 0x0000000205057824 */ /* 0x000fe200078e00ff */
[----:B0-----:R-:W-:-:S04]  /*1040*/  LOP3.LUT R11, R11, R14, RZ, 0xfc, !PT ;  /* 0x0000000e0b0b7212 */ /* 0x001fc800078efcff */
[----:B------:R-:W-:Y:S02]  /*1050*/  LOP3.LUT R20, R5, R20, R30, 0xe0, !PT ;  /* 0x0000001405147212 */ /* 0x000fe400078ee01e */
[C---:B------:R-:W-:Y:S02]  /*1060*/  SHF.L.U64.HI R5, R16.reuse, 0x1, R13 ;  /* 0x0000000110057819 */ /* 0x040fe4000001020d */
[----:B------:R-:W-:Y:S02]  /*1070*/  LOP3.LUT R31, R7, R25, R31, 0xe0, !PT ;  /* 0x00000019071f7212 */ /* 0x000fe400078ee01f */
[----:B------:R-:W-:Y:S02]  /*1080*/  LOP3.LUT R8, R5, R15, RZ, 0xfc, !PT ;  /* 0x0000000f05087212 */ /* 0x000fe400078efcff */
[----:B------:R-:W-:Y:S02]  /*1090*/  LOP3.LUT R5, R16, R11, RZ, 0xc0, !PT ;  /* 0x0000000b10057212 */ /* 0x000fe400078ec0ff */
[----:B------:R-:W-:-:S02]  /*10a0*/  LOP3.LUT R2, R13, R8, RZ, 0xc0, !PT ;  /* 0x000000080d027212 */ /* 0x000fc400078ec0ff */
[----:B------:R-:W-:Y:S02]  /*10b0*/  LOP3.LUT R20, R20, R3, RZ, 0xc0, !PT ;  /* 0x0000000314147212 */ /* 0x000fe400078ec0ff */
        /* <DEDUP_REMOVED lines=32> */
[C---:B------:R-:W-:Y:S01]  /*12c0*/  SHF.L.U64.HI R19, R20.reuse, 0x1, R19 ;  /* 0x0000000114137819 */ /* 0x040fe20000010213 */
[C---:B------:R-:W-:Y:S01]  /*12d0*/  IMAD.SHL.U32 R17, R13.reuse, 0x2, RZ ;  /* 0x000000020d117824 */ /* 0x040fe200078e00ff */
[----:B------:R-:W-:Y:S01]  /*12e0*/  SHF.L.U64.HI R13, R13, 0x1, R18 ;  /* 0x000000010d0d7819 */ /* 0x000fe20000010212 */
[----:B------:R-:W-:-:S03]  /*12f0*/  IMAD.SHL.U32 R18, R20, 0x2, RZ ;  /* 0x0000000214127824 */ /* 0x000fc600078e00ff */
        /* <DEDUP_REMOVED lines=12> */
[----:B------:R-:W-:Y:S01]  /*13c0*/  LOP3.LUT R25, R14, R29, RZ, 0xc0, !PT ;  /* 0x0000001d0e197212 */ /* 0x000fe200078ec0ff */
[----:B------:R-:W-:Y:S06]  /*13d0*/  BRA.U UP1, `(.L_x_363) ;  /* 0xfffffff9011c7547 */ /* 0x000fec000b83ffff */
.L_x_362:
[----:B------:R-:W-:Y:S05]  /*13e0*/  BRA.U UP0, `(.L_x_361) ;  /* 0x0000000500187547 */ /* 0x000fea000b800000 */
[----:B------:R-:W-:Y:S01]  /*13f0*/  USHF.L.U32 UR5, UR4, 0x1, URZ ;  /* 0x0000000104057899 */ /* 0x000fe200080006ff */
[----:B------:R-:W-:Y:S01]  /*1400*/  SHF.L.U64.HI R17, R11, 0x1, R8 ;  /* 0x000000010b117819 */ /* 0x000fe20000010208 */
[C---:B------:R-:W-:Y:S01]  /*1410*/  IMAD.SHL.U32 R18, R6.reuse, 0x2, RZ ;  /* 0x0000000206127824 */ /* 0x040fe200078e00ff */
[----:B------:R-:W-:Y:S01]  /*1420*/  SHF.L.U64.HI R22, R6, 0x1, R9 ;  /* 0x0000000106167819 */ /* 0x000fe20000010209 */
[----:B------:R-:W-:Y:S01]  /*1430*/  UIADD3 UR4, UPT, UPT, UR4, 0x1, URZ ;  /* 0x0000000104047890 */ /* 0x000fe2000fffe0ff */
[C---:B------:R-:W-:Y:S01]  /*1440*/  SHF.L.U64.HI R25, R20.reuse, 0x1, R25 ;  /* 0x0000000114197819 */ /* 0x040fe20000010219 */
[----:B------:R-:W-:Y:S01]  /*1450*/  IMAD.SHL.U32 R20, R20, 0x2, RZ ;  /* 0x0000000214147824 */ /* 0x000fe200078e00ff */
[----:B-----5:R-:W-:-:S05]  /*1460*/  SHF.R.U32.HI R13, RZ, UR5, R24 ;  /* 0x00000005ff0d7c19 */ /* 0x020fca0008011618 */
[----:B------:R-:W-:-:S05]  /*1470*/  IMAD.SHL.U32 R13, R13, 0x8, RZ ;  /* 0x000000080d0d7824 */ /* 0x000fca00078e00ff */
        /* <DEDUP_REMOVED lines=12> */
[----:B------:R-:W-:Y:S02]  /*1540*/  SHF.L.U64.HI R22, R2, 0x1, R5 ;  /* 0x0000000102167819 */ /* 0x000fe40000010205 */
[----:B------:R-:W-:Y:S02]  /*1550*/  LOP3.LUT R17, R16, R11, RZ, 0xc0, !PT ;  /* 0x0000000b10117212 */ /* 0x000fe400078ec0ff */
[----:B------:R-:W-:Y:S02]  /*1560*/  LOP3.LUT R16, R19, R8, RZ, 0xc0, !PT ;  /* 0x0000000813107212 */ /* 0x000fe400078ec0ff */
[----:B------:R-:W-:-:S02]  /*1570*/  LOP3.LUT R11, R6, R17, RZ, 0xc0, !PT ;  /* 0x00000011060b7212 */ /* 0x000fc400078ec0ff */
        /* <DEDUP_REMOVED lines=45> */
.L_x_361:
[----:B------:R-:W-:Y:S01]  /*1850*/  UISETP.GT.U32.AND UP0, UPT, UR4, 0xf, UPT ;  /* 0x0000000f0400788c */ /* 0x000fe2000bf04070 */
[----:B------:R-:W0:Y:S01]  /*1860*/  LDCU UR14, c[0x3][0x58] ;  /* 0x00c00b00ff0e77ac */ /* 0x000e220008000800 */
[----:B------:R-:W1:Y:S01]  /*1870*/  LDCU UR15, c[0x3][0x8] ;  /* 0x00c00100ff0f77ac */ /* 0x000e620008000800 */
[----:B------:R-:W2:Y:S06]  /*1880*/  LDCU.64 UR8, c[0x3][0x50] ;  /* 0x00c00a00ff0877ac */ /* 0x000eac0008000a00 */
[----:B------:R-:W-:Y:S05]  /*1890*/  BRA.U UP0, `(.L_x_364) ;  /* 0x00000005008c7547 */ /* 0x000fea000b800000 */
.L_x_367:
[----:B------:R-:W-:Y:S01]  /*18a0*/  USHF.L.U32 UR5, UR4, 0x1, URZ ;  /* 0x0000000104057899 */ /* 0x000fe200080006ff */
[----:B------:R-:W-:Y:S01]  /*18b0*/  SHF.L.U64.HI R29, R11, 0x1, R8 ;  /* 0x000000010b1d7819 */ /* 0x000fe20000010208 */
[C---:B------:R-:W-:Y:S01]  /*18c0*/  IMAD.SHL.U32 R19, R6.reuse, 0x2, RZ ;  /* 0x0000000206137824 */ /* 0x040fe200078e00ff */
[----:B------:R-:W-:Y:S01]  /*18d0*/  SHF.L.U64.HI R18, R6, 0x1, R9 ;  /* 0x0000000106127819 */ /* 0x000fe20000010209 */
[----:B------:R-:W-:Y:S01]  /*18e0*/  BSSY.RECONVERGENT B0, `(.L_x_365) ;  /* 0x000005b000007945 */ /* 0x000fe20003800200 */
[----:B------:R-:W-:Y:S02]  /*18f0*/  SHF.L.U64.HI R25, R20, 0x1, R25 ;  /* 0x0000000114197819 */ /* 0x000fe40000010219 */
[----:B--2--5:R-:W-:-:S05]  /*1900*/  SHF.R.U32.HI R13, RZ, UR5, R24 ;  /* 0x00000005ff0d7c19 */ /* 0x024fca0008011618 */
[----:B------:R-:W-:-:S05]  /*1910*/  IMAD.SHL.U32 R13, R13, 0x8, RZ ;  /* 0x000000080d0d7824 */ /* 0x000fca00078e00ff */
        /* <DEDUP_REMOVED lines=8> */
[----:B------:R-:W-:-:S03]  /*19a0*/  IMAD.SHL.U32 R13, R13, 0x2, RZ ;  /* 0x000000020d0d7824 */ /* 0x000fc600078e00ff */
[----:B------:R-:W-:Y:S01]  /*19b0*/  LOP3.LUT R17, R17, R18, R15, 0xe0, !PT ;  /* 0x0000001211117212 */ /* 0x000fe200078ee00f */
[----:B------:R-:W-:Y:S01]  /*19c0*/  IMAD.SHL.U32 R18, R7, 0x2, RZ ;  /* 0x0000000207127824 */ /* 0x000fe200078e00ff */
[----:B------:R-:W-:Y:S01]  /*19d0*/  LOP3.LUT R16, R13, R19, R14, 0xe0, !PT ;  /* 0x000000130d107212 */ /* 0x000fe200078ee00e */
[----:B------:R-:W-:-:S03]  /*19e0*/  IMAD.SHL.U32 R19, R2, 0x2, RZ ;  /* 0x0000000202137824 */ /* 0x000fc600078e00ff */
        /* <DEDUP_REMOVED lines=24> */
[----:B------:R-:W-:-:S03]  /*1b70*/  LOP3.LUT R4, R5, R22, RZ, 0xc0, !PT ;  /* 0x0000001605047212 */ /* 0x000fc600078ec0ff */
[C---:B------:R-:W-:Y:S01]  /*1b80*/  IMAD.SHL.U32 R7, R9.reuse, 0x2, RZ ;  /* 0x0000000209077824 */ /* 0x040fe200078e00ff */
[----:B------:R-:W-:Y:S02]  /*1b90*/  SHF.L.U64.HI R9, R9, 0x1, R4 ;  /* 0x0000000109097819 */ /* 0x000fe40000010204 */
[----:B------:R-:W-:Y:S02]  /*1ba0*/  SHF.L.U64.HI R4, R3, 0x1, R0 ;  /* 0x0000000103047819 */ /* 0x000fe40000010200 */
[----:B------:R-:W-:Y:S01]  /*1bb0*/  LOP3.LUT R7, R7, R6, R14, 0xe0, !PT ;  /* 0x0000000607077212 */ /* 0x000fe200078ee00e */
[----:B------:R-:W-:Y:S01]  /*1bc0*/  IMAD.MOV.U32 R6, RZ, RZ, R13 ;  /* 0x000000ffff067224 */ /* 0x000fe200078e000d */
[----:B------:R-:W-:Y:S01]  /*1bd0*/  LOP3.LUT R4, R9, R4, R15, 0xe0, !PT ;  /* 0x0000000409047212 */ /* 0x000fe200078ee00f */
[----:B------:R-:W-:Y:S01]  /*1be0*/  IMAD.MOV.U32 R9, RZ, RZ, R16 ;  /* 0x000000ffff097224 */ /* 0x000fe200078e0010 */
[----:B------:R-:W-:Y:S02]  /*1bf0*/  LOP3.LUT R26, R7, R2, RZ, 0xc0, !PT ;  /* 0x00000002071a7212 */ /* 0x000fe400078ec0ff */
[----:B------:R-:W-:Y:S01]  /*1c00*/  LOP3.LUT R27, R4, R5, RZ, 0xc0, !PT ;  /* 0x00000005041b7212 */ /* 0x000fe200078ec0ff */
[----:B------:R-:W-:Y:S01]  /*1c10*/  IMAD.SHL.U32 R4, R20, 0x2, RZ ;  /* 0x0000000214047824 */ /* 0x000fe200078e00ff */
[----:B------:R-:W-:-:S02]  /*1c20*/  LOP3.LUT R7, R3, R26, RZ, 0xc0, !PT ;  /* 0x0000001a03077212 */ /* 0x000fc400078ec0ff */
        /* <DEDUP_REMOVED lines=20> */
[----:B------:R-:W-:-:S05]  /*1d70*/  IMAD.IADD R13, R23, 0x1, R12 ;  /* 0x00000001170d7824 */ /* 0x000fca00078e020c */
        /* <DEDUP_REMOVED lines=17> */
.L_x_366:
[----:B01----:R-:W-:Y:S05]  /*1e90*/  BSYNC.RECONVERGENT B0 ;  /* 0x0000000000007941 */ /* 0x003fea0003800200 */
.L_x_365:
[----:B------:R-:W-:-:S04]  /*1ea0*/  UIADD3 UR4, UPT, UPT, UR4, 0x1, URZ ;  /* 0x0000000104047890 */ /* 0x000fc8000fffe0ff */
[----:B------:R-:W-:-:S09]  /*1eb0*/  UISETP.NE.AND UP0, UPT, UR4, 0x10, UPT ;  /* 0x000000100400788c */ /* 0x000fd2000bf05270 */
[----:B------:R-:W-:Y:S05]  /*1ec0*/  BRA.U UP0, `(.L_x_367) ;  /* 0xfffffff900747547 */ /* 0x000fea000b83ffff */
.L_x_364:
[----:B--2---:R-:W2:Y:S01]  /*1ed0*/  S2R R14, SR_CgaCtaId ;  /* 0x00000000000e7919 */ /* 0x004ea20000008800 */
[----:B------:R-:W-:-:S04]  /*1ee0*/  MOV R13, 0x400 ;  /* 0x00000400000d7802 */ /* 0x000fc80000000f00 */
[----:B--2---:R-:W-:Y:S01]  /*1ef0*/  LEA R13, R14, R13, 0x18 ;  /* 0x0000000d0e0d7211 */ /* 0x004fe200078ec0ff */
[----:B------:R-:W-:-:S04]  /*1f00*/  VIADD R14, R12, 0x1 ;  /* 0x000000010c0e7836 */ /* 0x000fc80000000000 */
[----:B------:R-:W-:Y:S01]  /*1f10*/  IMAD R13, R12, 0x200, R13 ;  /* 0x000002000c0d7824 */ /* 0x000fe200078e020d */
[----:B------:R-:W-:-:S03]  /*1f20*/  ISETP.GT.U32.AND P0, PT, R14, 0xff, PT ;  /* 0x000000ff0e00780c */ /* 0x000fc60003f04070 */
[----:B------:R-:W-:-:S05]  /*1f30*/  IMAD R13, R10, 0x4, R13 ;  /* 0x000000040a0d7824 */ /* 0x000fca00078e020d */
[----:B-----5:R2:W-:Y:S01]  /*1f40*/  STS [R13], R24 ;  /* 0x000000180d007388 */ /* 0x0205e20000000800 */
[----:B------:R-:W-:Y:S06]  /*1f50*/  BAR.SYNC.DEFER_BLOCKING 0x0 ;  /* 0x0000000000007b1d */ /* 0x000fec0000010000 */
[----:B------:R-:W-:Y:S05]  /*1f60*/  @P0 BRA `(.L_x_368) ;  /* 0x000000a800d80947 */ /* 0x000fea0003800000 */
[----:B------:R-:W3:Y:S01]  /*1f70*/  LDC.64 R16, c[0x3][RZ] ;  /* 0x00c00000ff107b82 */ /* 0x000ee20000000a00 */
[----:B------:R-:W-:Y:S01]  /*1f80*/  IMAD R27, R14, 0x80, R21 ;  /* 0x000000800e1b7824 */ /* 0x000fe200078e0215 */
[----:B------:R-:W4:Y:S03]  /*1f90*/  LDCU.64 UR4, c[0x3][0x50] ;  /* 0x00c00a00ff0477ac */ /* 0x000f260008000a00 */
[----:B---3--:R-:W-:-:S05]  /*1fa0*/  IMAD.WIDE.U32 R26, R27, 0x4, R16 ;  /* 0x000000041b1a7825 */ /* 0x008fca00078e0010 */
[----:B--2---:R-:W2:Y:S01]  /*1fb0*/  LDG.E R13, desc[UR10][R26.64] ;  /* 0x0000000a1a0d7981 */ /* 0x004ea2000c1e1900 */
[----:B------:R-:W-:Y:S01]  /*1fc0*/  IMAD.SHL.U32 R17, R11, 0x2, RZ ;  /* 0x000000020b117824 */ /* 0x000fe200078e00ff */
[----:B------:R-:W-:Y:S01]  /*1fd0*/  SHF.L.U64.HI R25, R20, 0x1, R25 ;  /* 0x0000000114197819 */ /* 0x000fe20000010219 */
[----:B------:R-:W-:Y:S01]  /*1fe0*/  IMAD.SHL.U32 R24, R6, 0x2, RZ ;  /* 0x0000000206187824 */ /* 0x000fe200078e00ff */
[----:B------:R-:W-:Y:S01]  /*1ff0*/  BSSY.RECONVERGENT B0, `(.L_x_369) ;  /* 0x0000052000007945 */ /* 0x000fe20003800200 */
[----:B--2---:R-:W-:-:S05]  /*2000*/  IMAD.SHL.U32 R15, R13, 0x8, RZ ;  /* 0x000000080d0f7824 */ /* 0x004fca00078e00ff */
[----:B------:R-:W-:Y:S02]  /*2010*/  LOP3.LUT R18, R15, 0x18, RZ, 0xc0, !PT ;  /* 0x000000180f127812 */ /* 0x000fe400078ec0ff */
[----:B------:R-:W-:-:S04]  /*2020*/  SHF.L.U64.HI R15, R11, 0x1, R8 ;  /* 0x000000010b0f7819 */ /* 0x000fc80000010208 */
[----:B------:R-:W2:Y:S02]  /*2030*/  LDC.64 R18, c[0x3][R18+0x28] ;  /* 0x00c00a0012127b82 */ /* 0x000ea40000000a00 */
[----:B--2---:R-:W-:Y:S02]  /*2040*/  LOP3.LUT R16, R17, R18, RZ, 0xfc, !PT ;  /* 0x0000001211107212 */ /* 0x004fe400078efcff */
        /* <DEDUP_REMOVED lines=34> */
[----:B------:R-:W-:Y:S01]  /*2270*/  LOP3.LUT R17, R17, R24, R18, 0xe0, !PT ;  /* 0x0000001811117212 */ /* 0x000fe200078ee012 */
[----:B------:R-:W-:Y:S01]  /*2280*/  IMAD.SHL.U32 R24, R20, 0x2, RZ ;  /* 0x0000000214187824 */ /* 0x000fe200078e00ff */
[----:B------:R-:W-:Y:S02]  /*2290*/  SHF.L.U64.HI R27, R27, 0x1, R22 ;  /* 0x000000011b1b7819 */ /* 0x000fe40000010216 */
        /* <DEDUP_REMOVED lines=12> */
[----:B----4-:R-:W-:-:S04]  /*2360*/  LOP3.LUT P0, RZ, R24, UR4, RZ, 0xc0, !PT ;  /* 0x0000000418ff7c12 */ /* 0x010fc8000f80c0ff */
[----:B------:R-:W-:-:S13]  /*2370*/  LOP3.LUT P0, RZ, R27, UR5, RZ, 0xc0, P0 ;  /* 0x000000051bff7c12 */ /* 0x000fda000800c0ff */
[----:B------:R-:W-:Y:S05]  /*2380*/  @P0 BRA `(.L_x_370) ;  /* 0x0000000000600947 */ /* 0x000fea0003800000 */
[----:B------:R-:W2:Y:S01]  /*2390*/  LDC.64 R28, c[0x4][RZ] ;  /* 0x01000000ff1c7b82 */ /* 0x000ea20000000a00 */
[----:B------:R-:W3:Y:S01]  /*23a0*/  LDCU UR8, c[0x3][0x58] ;  /* 0x00c00b00ff0877ac */ /* 0x000ee20008000800 */
[----:B--2---:R-:W3:Y:S02]  /*23b0*/  LDG.E.STRONG.SYS R0, desc[UR10][R28.64] ;  /* 0x0000000a1c007981 */ /* 0x004ee4000c1f5900 */
[----:B---3--:R-:W-:-:S13]  /*23c0*/  ISETP.GE.U32.AND P0, PT, R0, UR8, PT ;  /* 0x0000000800007c0c */ /* 0x008fda000bf06070 */
[----:B------:R-:W-:Y:S05]  /*23d0*/  @P0 BRA `(.L_x_370) ;  /* 0x00000000004c0947 */ /* 0x000fea0003800000 */
[----:B------:R-:W2:Y:S01]  /*23e0*/  LDCU UR8, c[0x3][0x8] ;  /* 0x00c00100ff0877ac */ /* 0x000ea20008000800 */
[----:B------:R-:W-:-:S04]  /*23f0*/  IMAD.IADD R3, R23, 0x1, R14 ;  /* 0x0000000117037824 */ /* 0x000fc800078e020e */
[----:B------:R-:W-:-:S05]  /*2400*/  IMAD.SHL.U32 R3, R3, 0x10, RZ ;  /* 0x0000001003037824 */ /* 0x000fca00078e00ff */
[----:B--2---:R-:W-:-:S13]  /*2410*/  ISETP.GT.U32.AND P0, PT, R3, UR8, PT ;  /* 0x0000000803007c0c */ /* 0x004fda000bf04070 */
[----:B------:R-:W-:Y:S05]  /*2420*/  @P0 BRA `(.L_x_370) ;  /* 0x0000000000380947 */ /* 0x000fea0003800000 */
[----:B------:R-:W2:Y:S01]  /*2430*/  S2R R17, SR_LANEID ;  /* 0x0000000000117919 */ /* 0x000ea20000000000 */
[----:B------:R-:W-:Y:S01]  /*2440*/  VOTEU.ANY UR8, UPT, PT ;  /* 0x0000000000087886 */ /* 0x000fe200038e0100 */
[----:B------:R-:W3:Y:S01]  /*2450*/  LDC.64 R18, c[0x3][0x60] ;  /* 0x00c01800ff127b82 */ /* 0x000ee20000000a00 */
[----:B------:R-:W2:Y:S08]  /*2460*/  FLO.U32 R0, UR8 ;  /* 0x0000000800007d00 */ /* 0x000eb000080e0000 */
[----:B------:R-:W4:Y:S01]  /*2470*/  POPC R25, UR8 ;  /* 0x0000000800197d09 */ /* 0x000f220008000000 */
[----:B--2---:R-:W-:-:S13]  /*2480*/  ISETP.EQ.U32.AND P0, PT, R0, R17, PT ;  /* 0x000000110000720c */ /* 0x004fda0003f02070 */
[----:B----4-:R-:W2:Y:S01]  /*2490*/  @P0 ATOMG.E.ADD.STRONG.GPU PT, R25, desc[UR10][R28.64], R25 ;  /* 0x800000191c1909a8 */ /* 0x010ea200081ef10a */
[----:B------:R-:W4:Y:S02]  /*24a0*/  S2R R20, SR_LTMASK ;  /* 0x0000000000147919 */ /* 0x000f240000003900 */
[----:B----4-:R-:W-:-:S06]  /*24b0*/  LOP3.LUT R20, R20, UR8, RZ, 0xc0, !PT ;  /* 0x0000000814147c12 */ /* 0x010fcc000f8ec0ff */
[----:B------:R-:W4:Y:S01]  /*24c0*/  POPC R20, R20 ;  /* 0x0000001400147309 */ /* 0x000f220000000000 */
[----:B--2---:R-:W4:Y:S02]  /*24d0*/  SHFL.IDX PT, R17, R25, R0, 0x1f ;  /* 0x00001f0019117589 */ /* 0x004f2400000e0000 */
[----:B----4-:R-:W-:-:S04]  /*24e0*/  IMAD.IADD R17, R17, 0x1, R20 ;  /* 0x0000000111117824 */ /* 0x010fc800078e0214 */
[----:B---3--:R-:W-:-:S05]  /*24f0*/  IMAD.WIDE.U32 R18, R17, 0x4, R18 ;  /* 0x0000000411127825 */ /* 0x008fca00078e0012 */
[----:B------:R2:W-:Y:S02]  /*2500*/  STG.E desc[UR10][R18.64], R3 ;  /* 0x0000000312007986 */ /* 0x0005e4000c10190a */
.L_x_370:
[----:B01----:R-:W-:Y:S05]  /*2510*/  BSYNC.RECONVERGENT B0 ;  /* 0x0000000000007941 */ /* 0x003fea0003800200 */
.L_x_369:
[----:B------:R-:W-:Y:S01]  /*2520*/  IMAD.SHL.U32 R0, R13, 0x2, RZ ;  /* 0x000000020d007824 */ /* 0x000fe200078e00ff */
[C---:B--2---:R-:W-:Y:S01]  /*2530*/  SHF.L.U64.HI R3, R16.reuse, 0x1, R15 ;  /* 0x0000000110037819 */ /* 0x044fe2000001020f */
[----:B------:R-:W-:Y:S01]  /*2540*/  IMAD.SHL.U32 R25, R16, 0x2, RZ ;  /* 0x0000000210197824 */ /* 0x000fe200078e00ff */
[----:B------:R-:W-:Y:S01]  /*2550*/  SHF.L.U64.HI R27, R24, 0x1, R27 ;  /* 0x00000001181b7819 */ /* 0x000fe2000001021b */
[----:B------:R-:W-:Y:S01]  /*2560*/  IMAD.SHL.U32 R18, R11, 0x2, RZ ;  /* 0x000000020b127824 */ /* 0x000fe200078e00ff */
[----:B------:R-:W-:Y:S01]  /*2570*/  LOP3.LUT R28, R0, 0x18, RZ, 0xc0, !PT ;  /* 0x00000018001c7812 */ /* 0x000fe200078ec0ff */
[----:B------:R-:W-:Y:S01]  /*2580*/  IMAD.SHL.U32 R24, R24, 0x2, RZ ;  /* 0x0000000218187824 */ /* 0x000fe200078e00ff */
[----:B------:R-:W-:Y:S04]  /*2590*/  BSSY.RECONVERGENT B0, `(.L_x_371) ;  /* 0x000004f000007945 */ /* 0x000fe80003800200 */
        /* <DEDUP_REMOVED lines=26> */
[----:B------:R-:W-:Y:S02]  /*2740*/  LOP3.LUT R3, R3, R8, R28, 0xe0, !PT ;  /* 0x0000000803037212 */ /* 0x000fe400078ee01c */
[----:B------:R-:W-:Y:S02]  /*2750*/  SHF.L.U64.HI R11, R11, 0x1, R0 ;  /* 0x000000010b0b7819 */ /* 0x000fe40000010200 */
[----:B------:R-:W-:Y:S02]  /*2760*/  SHF.L.U64.HI R8, R7, 0x1, R4 ;  /* 0x0000000107087819 */ /* 0x000fe40000010204 */
[----:B------:R-:W-:Y:S02]  /*2770*/  LOP3.LUT R0, R3, R6, RZ, 0xc0, !PT ;  /* 0x0000000603007212 */ /* 0x000fe400078ec0ff */
[----:B------:R-:W-:-:S04]  /*2780*/  LOP3.LUT R8, R11, R8, R29, 0xe0, !PT ;  /* 0x000000080b087212 */ /* 0x000fc800078ee01d */
[----:B------:R-:W-:Y:S01]  /*2790*/  LOP3.LUT R15, R8, R9, RZ, 0xc0, !PT ;  /* 0x00000009080f7212 */ /* 0x000fe200078ec0ff */
[----:B------:R-:W-:Y:S01]  /*27a0*/  IMAD.SHL.U32 R8, R2, 0x2, RZ ;  /* 0x0000000202087824 */ /* 0x000fe200078e00ff */
[----:B------:R-:W-:Y:S02]  /*27b0*/  LOP3.LUT R9, R7, R0, RZ, 0xc0, !PT ;  /* 0x0000000007097212 */ /* 0x000fe400078ec0ff */
[----:B------:R-:W-:-:S03]  /*27c0*/  LOP3.LUT R6, R4, R15, RZ, 0xc0, !PT ;  /* 0x0000000f04067212 */ /* 0x000fc600078ec0ff */
[C---:B------:R-:W-:Y:S01]  /*27d0*/  IMAD.SHL.U32 R3, R9.reuse, 0x2, RZ ;  /* 0x0000000209037824 */ /* 0x040fe200078e00ff */
[----:B------:R-:W-:-:S04]  /*27e0*/  SHF.L.U64.HI R9, R9, 0x1, R6 ;  /* 0x0000000109097819 */ /* 0x000fc80000010206 */
        /* <DEDUP_REMOVED lines=33> */
[----:B------:R-:W-:Y:S01]  /*2a00*/  VIADD R7, R4, 0x1 ;  /* 0x0000000104077836 */ /* 0x000fe20000000000 */
[----:B------:R-:W0:Y:S02]  /*2a10*/  S2R R24, SR_LTMASK ;  /* 0x0000000000187919 */ /* 0x000e240000003900 */
[----:B0-----:R-:W-:-:S06]  /*2a20*/  LOP3.LUT R24, R24, UR8, RZ, 0xc0, !PT ;  /* 0x0000000818187c12 */ /* 0x001fcc000f8ec0ff */
[----:B------:R-:W0:Y:S01]  /*2a30*/  POPC R24, R24 ;  /* 0x0000001800187309 */ /* 0x000e220000000000 */
[----:B--2---:R-:W0:Y:S02]  /*2a40*/  SHFL.IDX PT, R11, R29, R16, 0x1f ;  /* 0x00001f101d0b7589 */ /* 0x004e2400000e0000 */
[----:B0-----:R-:W-:-:S04]  /*2a50*/  IMAD.IADD R11, R11, 0x1, R24 ;  /* 0x000000010b0b7824 */ /* 0x001fc800078e0218 */
[----:B-1----:R-:W-:-:S05]  /*2a60*/  IMAD.WIDE.U32 R8, R11, 0x4, R8 ;  /* 0x000000040b087825 */ /* 0x002fca00078e0008 */
[----:B------:R0:W-:Y:S02]  /*2a70*/  STG.E desc[UR10][R8.64], R7 ;  /* 0x0000000708007986 */ /* 0x0001e4000c10190a */
.L_x_372:
[----:B------:R-:W-:Y:S05]  /*2a80*/  BSYNC.RECONVERGENT B0 ;  /* 0x0000000000007941 */ /* 0x000fea0003800200 */
.L_x_371:
[----:B------:R-:W-:Y:S01]  /*2a90*/  SHF.R.U32.HI R4, RZ, 0x1, R13 ;  /* 0x00000001ff047819 */ /* 0x000fe2000001160d */
[C---:B0-----:R-:W-:Y:S01]  /*2aa0*/  IMAD.SHL.U32 R7, R25.reuse, 0x2, RZ ;  /* 0x0000000219077824 */ /* 0x041fe200078e00ff */
        /* <DEDUP_REMOVED lines=83> */
.L_x_374:
[----:B------:R-:W-:Y:S05]  /*2fe0*/  BSYNC.RECONVERGENT B0 ;  /* 0x0000000000007941 */ /* 0x000fea0003800200 */
.L_x_373:
        /* <DEDUP_REMOVED lines=45> */
[----:B------:R-:W-:Y:S01]  /*32c0*/  LOP3.LUT R17, R22, R17, RZ, 0xc0, !PT ;  /* 0x0000001116117212 */ /* 0x000fe200078ec0ff */
[----:B------:R-:W-:Y:S01]  /*32d0*/  IMAD.SHL.U32 R22, R5, 0x2, RZ ;  /* 0x0000000205167824 */ /* 0x000fe200078e00ff */
[----:B------:R-:W-:Y:S02]  /*32e0*/  LOP3.LUT R25, R27, R25, R3, 0xe0, !PT ;  /* 0x000000191b197212 */ /* 0x000fe400078ee003 */
[----:B------:R-:W-:-:S02]  /*32f0*/  SHF.L.U64.HI R24, R5, 0x1, R6 ;  /* 0x0000000105187819 */ /* 0x000fc40000010206 */
        /* <DEDUP_REMOVED lines=36> */
.L_x_376:
[----:B------:R-:W-:Y:S05]  /*3540*/  BSYNC.RECONVERGENT B0 ;  /* 0x0000000000007941 */ /* 0x000fea0003800200 */
.L_x_375:
        /* <DEDUP_REMOVED lines=42> */
[----:B------:R-:W-:Y:S02]  /*37f0*/  LOP3.LUT R25, R25, R24, R2, 0xe0, !PT ;  /* 0x0000001819197212 */ /* 0x000fe400078ee002 */
[----:B------:R-:W-:Y:S02]  /*3800*/  SHF.L.U64.HI R27, R27, 0x1, R22 ;  /* 0x000000011b1b7819 */ /* 0x000fe40000010216 */
        /* <DEDUP_REMOVED lines=41> */
.L_x_378:
[----:B------:R-:W-:Y:S05]  /*3aa0*/  BSYNC.RECONVERGENT B0 ;  /* 0x0000000000007941 */ /* 0x000fea0003800200 */
.L_x_377:
        /* <DEDUP_REMOVED lines=85> */
.L_x_380:
[----:B------:R-:W-:Y:S05]  /*4000*/  BSYNC.RECONVERGENT B0 ;  /* 0x0000000000007941 */ /* 0x000fea0003800200 */
.L_x_379:
        /* <DEDUP_REMOVED lines=85> */
.L_x_382:
[----:B------:R-:W-:Y:S05]  /*4560*/  BSYNC.RECONVERGENT B0 ;  /* 0x0000000000007941 */ /* 0x000fea0003800200 */
.L_x_381:
        /* <DEDUP_REMOVED lines=85> */
.L_x_384:
[----:B------:R-:W-:Y:S05]  /*4ac0*/  BSYNC.RECONVERGENT B0 ;  /* 0x0000000000007941 */ /* 0x000fea0003800200 */
.L_x_383:
        /* <DEDUP_REMOVED lines=85> */
.L_x_386:
[----:B------:R-:W-:Y:S05]  /*5020*/  BSYNC.RECONVERGENT B0 ;  /* 0x0000000000007941 */ /* 0x000fea0003800200 */
.L_x_385:
        /* <DEDUP_REMOVED lines=85> */
.L_x_388:
[----:B------:R-:W-:Y:S05]  /*5580*/  BSYNC.RECONVERGENT B0 ;  /* 0x0000000000007941 */ /* 0x000fea0003800200 */
.L_x_387:
        /* <DEDUP_REMOVED lines=85> */
.L_x_390:
[----:B------:R-:W-:Y:S05]  /*5ae0*/  BSYNC.RECONVERGENT B0 ;  /* 0x0000000000007941 */ /* 0x000fea0003800200 */
.L_x_389:
[----:B------:R-:W-:Y:S01]  /*5af0*/  SHF.R.U32.HI R0, RZ, 0x13, R13 ;  /* 0x00000013ff007819 */ /* 0x000fe2000001160d */
[C---:B------:R-:W-:Y:S01]  /*5b00*/  IMAD.SHL.U32 R19, R20.reuse, 0x2, RZ ;  /* 0x0000000214137824 */ /* 0x040fe200078e00ff */
[----:B0-----:R-:W-:Y:S01]  /*5b10*/  SHF.L.U64.HI R15, R20, 0x1, R25 ;  /* 0x00000001140f7819 */ /* 0x001fe20000010219 */
        /* <DEDUP_REMOVED lines=82> */
.L_x_392:
[----:B------:R-:W-:Y:S05]  /*6040*/  BSYNC.RECONVERGENT B0 ;  /* 0x0000000000007941 */ /* 0x000fea0003800200 */
.L_x_391:
        /* <DEDUP_REMOVED lines=85> */
.L_x_394:
[----:B------:R-:W-:Y:S05]  /*65a0*/  BSYNC.RECONVERGENT B0 ;  /* 0x0000000000007941 */ /* 0x000fea0003800200 */
.L_x_393:
        /* <DEDUP_REMOVED lines=25> */
[----:B------:R-:W-:-:S04]  /*6740*/  SHF.L.U64.HI R3, R20, 0x1, R25 ;  /* 0x0000000114037819 */ /* 0x000fc80000010219 */
        /* <DEDUP_REMOVED lines=59> */
.L_x_396:
[----:B------:R-:W-:Y:S05]  /*6b00*/  BSYNC.RECONVERGENT B0 ;  /* 0x0000000000007941 */ /* 0x000fea0003800200 */
.L_x_395:
        /* <DEDUP_REMOVED lines=85> */
.L_x_398:
[----:B------:R-:W-:Y:S05]  /*7060*/  BSYNC.RECONVERGENT B0 ;  /* 0x0000000000007941 */ /* 0x000fea0003800200 */
.L_x_397:
        /* <DEDUP_REMOVED lines=32> */
[----:B------:R-:W-:-:S03]  /*7270*/  SHF.L.U64.HI R22, R20, 0x1, R25 ;  /* 0x0000000114167819 */ /* 0x000fc60000010219 */
        /* <DEDUP_REMOVED lines=53> */
.L_x_400:
[----:B------:R-:W-:Y:S05]  /*75d0*/  BSYNC.RECONVERGENT B0 ;  /* 0x0000000000007941 */ /* 0x000fea0003800200 */
.L_x_399:
[----:B------:R-:W-:-:S05]  /*75e0*/  VIADD R18, R12, 0x2 ;  /* 0x000000020c127836 */ /* 0x000fca0000000000 */
[----:B------:R-:W-:-:S13]  /*75f0*/  ISETP.NE.AND P0, PT, R18, 0x100, PT ;  /* 0x000001001200780c */ /* 0x000fda0003f05270 */
[----:B------:R-:W-:Y:S05]  /*7600*/  @!P0 BRA `(.L_x_368) ;  /* 0x0000005400308947 */ /* 0x000fea0003800000 */
[----:B------:R-:W1:Y:S01]  /*7610*/  LDCU UR5, c[0x3][0x58] ;  /* 0x00c00b00ff0577ac */ /* 0x000e620008000800 */
[----:B------:R-:W2:Y:S01]  /*7620*/  LDCU UR14, c[0x3][0x8] ;  /* 0x00c00100ff0e77ac */ /* 0x000ea20008000800 */
[----:B------:R-:W3:Y:S02]  /*7630*/  LDCU.64 UR8, c[0x3][0x50] ;  /* 0x00c00a00ff0877ac */ /* 0x000ee40008000a00 */
.L_x_433:
[----:B0-----:R-:W0:Y:S01]  /*7640*/  LDC.64 R12, c[0x3][RZ] ;  /* 0x00c00000ff0c7b82 */ /* 0x001e220000000a00 */
[----:B------:R-:W-:-:S04]  /*7650*/  IMAD R17, R18, 0x80, R21 ;  /* 0x0000008012117824 */ /* 0x000fc800078e0215 */
[----:B0-----:R-:W-:-:S06]  /*7660*/  IMAD.WIDE.U32 R16, R17, 0x4, R12 ;  /* 0x0000000411107825 */ /* 0x001fcc00078e000c */
[----:B------:R-:W4:Y:S01]  /*7670*/  LDG.E R16, desc[UR10][R16.64] ;  /* 0x0000000a10107981 */ /* 0x000f22000c1e1900 */
[C---:B------:R-:W-:Y:S01]  /*7680*/  IMAD.SHL.U32 R19, R11.reuse, 0x2, RZ ;  /* 0x000000020b137824 */ /* 0x040fe200078e00ff */
[----:B------:R-:W-:Y:S01]  /*7690*/  SHF.L.U64.HI R15, R11, 0x1, R8 ;  /* 0x000000010b0f7819 */ /* 0x000fe20000010208 */
[C---:B------:R-:W-:Y:S01]  /*76a0*/  IMAD.SHL.U32 R26, R6.reuse, 0x2, RZ ;  /* 0x00000002061a7824 */ /* 0x040fe200078e00ff */
[----:B------:R-:W-:Y:S01]  /*76b0*/  SHF.L.U64.HI R24, R6, 0x1, R9 ;  /* 0x0000000106187819 */ /* 0x000fe20000010209 */
        /* <DEDUP_REMOVED lines=9> */
[----:B------:R-:W-:-:S04]  /*7750*/  SHF.L.U64.HI R19, R22, 0x1, R19 ;  /* 0x0000000116137819 */ /* 0x000fc80000010213 */
        /* <DEDUP_REMOVED lines=69> */
.L_x_402:
[----:B-12---:R-:W-:Y:S05]  /*7bb0*/  BSYNC.RECONVERGENT B0 ;  /* 0x0000000000007941 */ /* 0x006fea0003800200 */
.L_x_401:
[----:B------:R-:W-:Y:S01]  /*7bc0*/  IMAD.SHL.U32 R0, R16, 0x2, RZ ;  /* 0x0000000210007824 */ /* 0x000fe200078e00ff */
[C---:B------:R-:W-:Y:S01]  /*7bd0*/  SHF.L.U64.HI R19, R14.reuse, 0x1, R15 ;  /* 0x000000010e137819 */ /* 0x040fe2000001020f */
[----:B0-----:R-:W-:Y:S01]  /*7be0*/  IMAD.SHL.U32 R13, R14, 0x2, RZ ;  /* 0x000000020e0d7824 */ /* 0x001fe200078e00ff */
        /* <DEDUP_REMOVED lines=32> */
[----:B------:R-:W-:Y:S01]  /*7df0*/  LOP3.LUT R19, R19, R24, R2, 0xe0, !PT ;  /* 0x0000001813137212 */ /* 0x000fe200078ee002 */
        /* <DEDUP_REMOVED lines=48> */
.L_x_404:
[----:B------:R-:W-:Y:S05]  /*8100*/  BSYNC.RECONVERGENT B0 ;  /* 0x0000000000007941 */ /* 0x000fea0003800200 */
.L_x_403:
        /* <DEDUP_REMOVED lines=83> */
.L_x_406:
[----:B------:R-:W-:Y:S05]  /*8640*/  BSYNC.RECONVERGENT B0 ;  /* 0x0000000000007941 */ /* 0x000fea0003800200 */
.L_x_405:
[----:B0-----:R-:W-:Y:S01]  /*8650*/  SHF.R.U32.HI R2, RZ, 0x3, R16 ;  /* 0x00000003ff027819 */ /* 0x001fe20000011610 */
[C---:B------:R-:W-:Y:S01]  /*8660*/  IMAD.SHL.U32 R7, R12.reuse, 0x2, RZ ;  /* 0x000000020c077824 */ /* 0x040fe200078e00ff */
[----:B------:R-:W-:Y:S01]  /*8670*/  SHF.L.U64.HI R19, R12, 0x1, R5 ;  /* 0x000000010c137819 */ /* 0x000fe20000010205 */
[----:B------:R-:W-:Y:S01]  /*8680*/  IMAD.SHL.U32 R24, R13, 0x2, RZ ;  /* 0x000000020d187824 */ /* 0x000fe200078e00ff */
        /* <DEDUP_REMOVED lines=79> */
.L_x_408:
[----:B------:R-:W-:Y:S05]  /*8b80*/  BSYNC.RECONVERGENT B0 ;  /* 0x0000000000007941 */ /* 0x000fea0003800200 */
.L_x_407:
        /* <DEDUP_REMOVED lines=83> */
.L_x_410:
[----:B------:R-:W-:Y:S05]  /*90c0*/  BSYNC.RECONVERGENT B0 ;  /* 0x0000000000007941 */ /* 0x000fea0003800200 */
.L_x_409:
        /* <DEDUP_REMOVED lines=83> */
.L_x_412:
[----:B------:R-:W-:Y:S05]  /*9600*/  BSYNC.RECONVERGENT B0 ;  /* 0x0000000000007941 */ /* 0x000fea0003800200 */
.L_x_411:
        /* <DEDUP_REMOVED lines=83> */
.L_x_414:
[----:B------:R-:W-:Y:S05]  /*9b40*/  BSYNC.RECONVERGENT B0 ;  /* 0x0000000000007941 */ /* 0x000fea0003800200 */
.L_x_413:
[----:B------:R-:W-:Y:S01]  /*9b50*/  SHF.R.U32.HI R0, RZ, 0xb, R16 ;  /* 0x0000000bff007819 */ /* 0x000fe20000011610 */
[C---:B0-----:R-:W-:Y:S01]  /*9b60*/  IMAD.SHL.U32 R13, R14.reuse, 0x2, RZ ;  /* 0x000000020e0d7824 */ /* 0x041fe200078e00ff */
        /* <DEDUP_REMOVED lines=81> */
.L_x_416:
[----:B------:R-:W-:Y:S05]  /*a080*/  BSYNC.RECONVERGENT B0 ;  /* 0x0000000000007941 */ /* 0x000fea0003800200 */
.L_x_415:
        /* <DEDUP_REMOVED lines=83> */
.L_x_418:
[----:B------:R-:W-:Y:S05]  /*a5c0*/  BSYNC.RECONVERGENT B0 ;  /* 0x0000000000007941 */ /* 0x000fea0003800200 */
.L_x_417:
        /* <DEDUP_REMOVED lines=83> */
.L_x_420:
[----:B------:R-:W-:Y:S05]  /*ab00*/  BSYNC.RECONVERGENT B0 ;  /* 0x0000000000007941 */ /* 0x000fea0003800200 */
.L_x_419:
        /* <DEDUP_REMOVED lines=83> */
.L_x_422:
[----:B------:R-:W-:Y:S05]  /*b040*/  BSYNC.RECONVERGENT B0 ;  /* 0x0000000000007941 */ /* 0x000fea0003800200 */
.L_x_421:
        /* <DEDUP_REMOVED lines=83> */
.L_x_424:
[----:B------:R-:W-:Y:S05]  /*b580*/  BSYNC.RECONVERGENT B0 ;  /* 0x0000000000007941 */ /* 0x000fea0003800200 */
.L_x_423:
        /* <DEDUP_REMOVED lines=83> */
.L_x_426:
[----:B------:R-:W-:Y:S05]  /*bac0*/  BSYNC.RECONVERGENT B0 ;  /* 0x0000000000007941 */ /* 0x000fea0003800200 */
.L_x_425:
        /* <DEDUP_REMOVED lines=83> */
.L_x_428:
[----:B------:R-:W-:Y:S05]  /*c000*/  BSYNC.RECONVERGENT B0 ;  /* 0x0000000000007941 */ /* 0x000fea0003800200 */
.L_x_427:
        /* <DEDUP_REMOVED lines=83> */
.L_x_430:
[----:B------:R-:W-:Y:S05]  /*c540*/  BSYNC.RECONVERGENT B0 ;  /* 0x0000000000007941 */ /* 0x000fea0003800200 */
.L_x_429:
[----:B------:R-:W-:Y:S01]  /*c550*/  SHF.R.U32.HI R16, RZ, 0x1e, R16 ;  /* 0x0000001eff107819 */ /* 0x000fe20000011610 */
[----:B------:R-:W-:Y:S01]  /*c560*/  UMOV UR4, 0x28 ;  /* 0x0000002800047882 */ /* 0x000fe20000000000 */
[C---:B------:R-:W-:Y:S01]  /*c570*/  IMAD.SHL.U32 R11, R22.reuse, 0x2, RZ ;  /* 0x00000002160b7824 */ /* 0x040fe200078e00ff */
[----:B0-----:R-:W-:Y:S01]  /*c580*/  SHF.L.U64.HI R3, R22, 0x1, R5 ;  /* 0x0000000116037819 */ /* 0x001fe20000010205 */
        /* <DEDUP_REMOVED lines=80> */
.L_x_432:
[----:B------:R-:W-:Y:S05]  /*ca90*/  BSYNC.RECONVERGENT B0 ;  /* 0x0000000000007941 */ /* 0x000fea0003800200 */
.L_x_431:
[----:B------:R-:W-:-:S05]  /*caa0*/  VIADD R18, R18, 0x1 ;  /* 0x0000000112127836 */ /* 0x000fca0000000000 */
[----:B------:R-:W-:-:S13]  /*cab0*/  ISETP.NE.AND P0, PT, R18, 0x100, PT ;  /* 0x000001001200780c */ /* 0x000fda0003f05270 */
[----:B------:R-:W-:Y:S05]  /*cac0*/  @P0 BRA `(.L_x_433) ;  /* 0xffffffa800dc0947 */ /* 0x000fea000383ffff */
.L_x_368:
        /* <DEDUP_REMOVED lines=9> */
.L_x_440:
[----:B0-2---:R-:W0:Y:S01]  /*cb60*/  @!P1 LDC.64 R12, c[0x3][RZ] ;  /* 0x00c00000ff0c9b82 */ /* 0x005e220000000a00 */
[----:B------:R-:W-:Y:S01]  /*cb70*/  @!P1 LEA R14, R26, UR13, 0x7 ;  /* 0x0000000d1a0e9c11 */ /* 0x000fe2000f8e38ff */
[----:B------:R-:W2:Y:S04]  /*cb80*/  LDCU UR16, c[0x3][0x58] ;  /* 0x00c00b00ff1077ac */ /* 0x000ea80008000800 */
[----:B------:R-:W-:Y:S01]  /*cb90*/  @!P1 VIADD R15, R14, 0x8000 ;  /* 0x000080000e0f9836 */ /* 0x000fe20000000000 */
[----:B------:R-:W3:Y:S01]  /*cba0*/  LDCU UR17, c[0x3][0x8] ;  /* 0x00c00100ff1177ac */ /* 0x000ee20008000800 */
[----:B-1----:R-:W1:Y:S02]  /*cbb0*/  LDCU.64 UR14, c[0x3][0x50] ;  /* 0x00c00a00ff0e77ac */ /* 0x002e640008000a00 */
        /* <DEDUP_REMOVED lines=9> */
[----:B------:R-:W-:-:S04]  /*cc50*/  IMAD.U32 R15, RZ, RZ, UR12 ;  /* 0x0000000cff0f7e24 */ /* 0x000fc8000f8e00ff */
[----:B0-----:R-:W-:-:S04]  /*cc60*/  IMAD R13, R15, 0x80, R10 ;  /* 0x000000800f0d7824 */ /* 0x001fc800078e020a */
[----:B------:R-:W-:-:S05]  /*cc70*/  IMAD R13, R13, 0x100, R26 ;  /* 0x000001000d0d7824 */ /* 0x000fca00078e021a */
[----:B------:R-:W-:Y:S01]  /*cc80*/  LEA R24, R13, 0x1000, 0x4 ;  /* 0x000010000d187811 */ /* 0x000fe200078e20ff */
[----:B-123--:R0:W4:Y:S06]  /*cc90*/  @P1 LDS R28, [R14+0x4] ;  /* 0x000004000e1c1984 */ /* 0x00e12c0000000800 */
.L_x_439:
[----:B0---45:R-:W-:Y:S01]  /*cca0*/  SHF.R.U32.HI R12, RZ, UR5, R28 ;  /* 0x00000005ff0c7c19 */ /* 0x031fe2000801161c */
[C---:B------:R-:W-:Y:S01]  /*ccb0*/  IMAD.SHL.U32 R17, R11.reuse, 0x2, RZ ;  /* 0x000000020b117824 */ /* 0x040fe200078e00ff */
[----:B------:R-:W-:Y:S01]  /*ccc0*/  SHF.L.U64.HI R15, R11, 0x1, R8 ;  /* 0x000000010b0f7819 */ /* 0x000fe20000010208 */
[C---:B------:R-:W-:Y:S01]  /*ccd0*/  IMAD.SHL.U32 R21, R6.reuse, 0x2, RZ ;  /* 0x0000000206157824 */ /* 0x040fe200078e00ff */
[----:B------:R-:W-:Y:S01]  /*cce0*/  SHF.L.U64.HI R18, R6, 0x1, R9 ;  /* 0x0000000106127819 */ /* 0x000fe20000010209 */
[----:B------:R-:W-:Y:S01]  /*ccf0*/  IMAD.SHL.U32 R12, R12, 0x8, RZ ;  /* 0x000000080c0c7824 */ /* 0x000fe200078e00ff */
[----:B------:R-:W-:Y:S04]  /*cd00*/  BSSY.RECONVERGENT B0, `(.L_x_435) ;  /* 0x000004b000007945 */ /* 0x000fe80003800200 */
[----:B------:R-:W-:-:S06]  /*cd10*/  LOP3.LUT R12, R12, 0x18, RZ, 0xc0, !PT ;  /* 0x000000180c0c7812 */ /* 0x000fcc00078ec0ff */
[----:B------:R-:W0:Y:S02]  /*cd20*/  LDC.64 R12, c[0x3][R12+0x28] ;  /* 0x00c00a000c0c7b82 */ /* 0x000e240000000a00 */
[----:B0-----:R-:W-:Y:S02]  /*cd30*/  LOP3.LUT R14, R17, R12, RZ, 0xfc, !PT ;  /* 0x0000000c110e7212 */ /* 0x001fe400078efcff */
        /* <DEDUP_REMOVED lines=71> */
.L_x_436:
[----:B------:R-:W-:Y:S05]  /*d1b0*/  BSYNC.RECONVERGENT B0 ;  /* 0x0000000000007941 */ /* 0x000fea0003800200 */
.L_x_435:
[----:B------:R-:W-:Y:S01]  /*d1c0*/  UIADD3 UR9, UPT, UPT, UR5, 0x2, URZ ;  /* 0x0000000205097890 */ /* 0x000fe2000fffe0ff */
[C---:B------:R-:W-:Y:S01]  /*d1d0*/  IMAD.SHL.U32 R11, R14.reuse, 0x2, RZ ;  /* 0x000000020e0b7824 */ /* 0x040fe200078e00ff */
[----:B0-----:R-:W-:Y:S01]  /*d1e0*/  SHF.L.U64.HI R3, R14, 0x1, R15 ;  /* 0x000000010e037819 */ /* 0x001fe2000001020f */
[----:B------:R-:W-:Y:S01]  /*d1f0*/  IMAD.SHL.U32 R2, R17, 0x2, RZ ;  /* 0x0000000211027824 */ /* 0x000fe200078e00ff */
[----:B------:R-:W-:Y:S01]  /*d200*/  SHF.L.U64.HI R4, R18, 0x1, R19 ;  /* 0x0000000112047819 */ /* 0x000fe20000010213 */
[----:B------:R-:W-:Y:S01]  /*d210*/  UIADD3 UR8, UPT, UPT, UR8, 0x2, URZ ;  /* 0x0000000208087890 */ /* 0x000fe2000fffe0ff */
[----:B------:R-:W-:Y:S01]  /*d220*/  SHF.R.U32.HI R0, RZ, UR9, R28 ;  /* 0x00000009ff007c19 */ /* 0x000fe2000801161c */
[----:B------:R-:W-:Y:S02]  /*d230*/  BSSY.RECONVERGENT B0, `(.L_x_437) ;  /* 0x000004f000007945 */ /* 0x000fe40003800200 */
[----:B------:R-:W-:Y:S02]  /*d240*/  UISETP.NE.AND UP0, UPT, UR8, 0x1010, UPT ;  /* 0x000010100800788c */ /* 0x000fe4000bf05270 */
        /* <DEDUP_REMOVED lines=77> */
.L_x_438:
[----:B------:R-:W-:Y:S05]  /*d720*/  BSYNC.RECONVERGENT B0 ;  /* 0x0000000000007941 */ /* 0x000fea0003800200 */
.L_x_437:
[----:B------:R-:W-:Y:S01]  /*d730*/  VIADD R24, R24, 0x2 ;  /* 0x0000000218187836 */ /* 0x000fe20000000000 */
[----:B------:R-:W-:Y:S01]  /*d740*/  UIADD3 UR5, UPT, UPT, UR5, 0x4, URZ ;  /* 0x0000000405057890 */ /* 0x000fe2000fffe0ff */
[----:B------:R-:W-:Y:S11]  /*d750*/  BRA.U UP0, `(.L_x_439) ;  /* 0xfffffff500507547 */ /* 0x000ff6000b83ffff */
[----:B------:R-:W-:-:S05]  /*d760*/  VIADD R26, R26, 0x1 ;  /* 0x000000011a1a7836 */ /* 0x000fca0000000000 */
[----:B------:R-:W-:-:S13]  /*d770*/  ISETP.NE.AND P0, PT, R26, UR4, PT ;  /* 0x000000041a007c0c */ /* 0x000fda000bf05270 */
[----:B------:R-:W-:Y:S05]  /*d780*/  @P0 BRA `(.L_x_440) ;  /* 0xfffffff000f40947 */ /* 0x000fea000383ffff */
.L_x_434:
[----:B------:R-:W3:Y:S01]  /*d790*/  LDCU UR5, c[0x0][0x360] ;  /* 0x00006c00ff0577ac */ /* 0x000ee20008000800 */
[----:B------:R-:W-:Y:S01]  /*d7a0*/  BSSY.RECONVERGENT B0, `(.L_x_441) ;  /* 0x0000012000007945 */ /* 0x000fe20003800200 */
[----:B---3--:R-:W-:-:S06]  /*d7b0*/  UIADD3 UR5, UPT, UPT, UR5, -0x1, URZ ;  /* 0xffffffff05057890 */ /* 0x008fcc000fffe0ff */
[----:B------:R-:W-:-:S13]  /*d7c0*/  ISETP.NE.AND P0, PT, R10, UR5, PT ;  /* 0x000000050a007c0c */ /* 0x000fda000bf05270 */
[----:B------:R-:W-:Y:S05]  /*d7d0*/  @P0 BRA `(.L_x_442) ;  /* 0x0000000000200947 */ /* 0x000fea0003800000 */
[----:B------:R-:W3:Y:S01]  /*d7e0*/  LDCU.64 UR8, c[0x3][URZ] ;  /* 0x00c00000ff0877ac */ /* 0x000ee20008000a00 */
[----:B------:R-:W-:-:S04]  /*d7f0*/  ULEA UR5, UR4, UR13, 0x7 ;  /* 0x0000000d04057291 */ /* 0x000fc8000f8e38ff */
[----:B------:R-:W-:-:S04]  /*d800*/  UIADD3 UR5, UPT, UPT, UR5, 0x8000, URZ ;  /* 0x0000800005057890 */ /* 0x000fc8000fffe0ff */
[----:B---3--:R-:W-:-:S06]  /*d810*/  UIMAD.WIDE.U32 UR8, UR5, 0x4, UR8 ;  /* 0x00000004050878a5 */ /* 0x008fcc000f8e0008 */
[----:B0-----:R-:W-:Y:S02]  /*d820*/  IMAD.U32 R12, RZ, RZ, UR8 ;  /* 0x00000008ff0c7e24 */ /* 0x001fe4000f8e00ff */
[----:B--2---:R-:W-:-:S05]  /*d830*/  IMAD.U32 R13, RZ, RZ, UR9 ;  /* 0x00000009ff0d7e24 */ /* 0x004fca000f8e00ff */
[----:B------:R3:W5:Y:S01]  /*d840*/  LDG.E R12, desc[UR10][R12.64] ;  /* 0x0000000a0c0c7981 */ /* 0x000762000c1e1900 */
[----:B------:R-:W-:Y:S05]  /*d850*/  BRA `(.L_x_443) ;  /* 0x0000000000187947 */ /* 0x000fea0003800000 */
.L_x_442:
[----:B------:R-:W3:Y:S01]  /*d860*/  S2UR UR8, SR_CgaCtaId ;  /* 0x00000000000879c3 */ /* 0x000ee20000008800 */
[----:B------:R-:W-:Y:S02]  /*d870*/  UMOV UR5, 0x400 ;  /* 0x0000040000057882 */ /* 0x000fe40000000000 */
[----:B---3--:R-:W-:-:S04]  /*d880*/  ULEA UR5, UR8, UR5, 0x18 ;  /* 0x0000000508057291 */ /* 0x008fc8000f8ec0ff */
[----:B------:R-:W-:-:S06]  /*d890*/  ULEA UR5, UR4, UR5, 0x9 ;  /* 0x0000000504057291 */ /* 0x000fcc000f8e48ff */
[----:B0-----:R-:W-:-:S06]  /*d8a0*/  LEA R12, R10, UR5, 0x2 ;  /* 0x000000050a0c7c11 */ /* 0x001fcc000f8e10ff */
[----:B------:R-:W0:Y:S02]  /*d8b0*/  LDS R12, [R12+0x4] ;  /* 0x000004000c0c7984 */ /* 0x000e240000000800 */
.L_x_443:
[----:B-1----:R-:W-:Y:S05]  /*d8c0*/  BSYNC.RECONVERGENT B0 ;  /* 0x0000000000007941 */ /* 0x002fea0003800200 */
.L_x_441:
        /* <DEDUP_REMOVED lines=11> */
[----:B--23--:R-:W-:Y:S01]  /*d980*/  IMAD.U32 R13, RZ, RZ, UR12 ;  /* 0x0000000cff0d7e24 */ /* 0x00cfe2000f8e00ff */
[----:B------:R-:W-:Y:S01]  /*d990*/  ULOP3.LUT UR5, UR9, 0xfffffffe, URZ, 0xc0, !UPT ;  /* 0xfffffffe09057892 */ /* 0x000fe2000f8ec0ff */
[----:B------:R-:W1:Y:S02]  /*d9a0*/  LDCU UR13, c[0x3][0x58] ;  /* 0x00c00b00ff0d77ac */ /* 0x000e640008000800 */
[----:B------:R-:W-:Y:S01]  /*d9b0*/  IMAD R10, R13, 0x80, R10 ;  /* 0x000000800d0a7824 */ /* 0x000fe200078e020a */
[----:B------:R-:W2:Y:S04]  /*d9c0*/  LDCU UR16, c[0x3][0x8] ;  /* 0x00c00100ff1077ac */ /* 0x000ea80008000800 */
[----:B------:R-:W-:Y:S01]  /*d9d0*/  LEA R10, R10, UR4, 0x8 ;  /* 0x000000040a0a7c11 */ /* 0x000fe2000f8e40ff */
[----:B------:R-:W3:Y:S03]  /*d9e0*/  LDCU.64 UR14, c[0x3][0x50] ;  /* 0x00c00a00ff0e77ac */ /* 0x000ee60008000a00 */
[----:B------:R-:W-:Y:S01]  /*d9f0*/  LEA R10, R10, 0x1000, 0x4 ;  /* 0x000010000a0a7811 */ /* 0x000fe200078e20ff */
[----:B------:R-:W-:Y:S01]  /*da00*/  UIADD3 UR7, UPT, UPT, -UR5, URZ, URZ ;  /* 0x000000ff05077290 */ /* 0x000fe2000fffe1ff */
[----:B------:R-:W-:-:S11]  /*da10*/  UMOV UR6, URZ ;  /* 0x000000ff00067c82 */ /* 0x000fd60008000000 */
.L_x_449:
[----:B0----5:R-:W-:Y:S01]  /*da20*/  SHF.R.U32.HI R13, RZ, UR6, R12 ;  /* 0x00000006ff0d7c19 */ /* 0x021fe2000801160c */
[----:B------:R-:W-:Y:S01]  /*da30*/  IMAD.SHL.U32 R17, R11, 0x2, RZ ;  /* 0x000000020b117824 */ /* 0x000fe200078e00ff */
[C---:B------:R-:W-:Y:S01]  /*da40*/  SHF.L.U64.HI R21, R6.reuse, 0x1, R9 ;  /* 0x0000000106157819 */ /* 0x040fe20000010209 */
[----:B------:R-:W-:Y:S01]  /*da50*/  IMAD.SHL.U32 R22, R6, 0x2, RZ ;  /* 0x0000000206167824 */ /* 0x000fe200078e00ff */
[----:B------:R-:W-:Y:S01]  /*da60*/  UIADD3 UR7, UPT, UPT, UR7, 0x2, URZ ;  /* 0x0000000207077890 */ /* 0x000fe2000fffe0ff */
[----:B------:R-:W-:Y:S01]  /*da70*/  IMAD.SHL.U32 R13, R13, 0x8, RZ ;  /* 0x000000080d0d7824 */ /* 0x000fe200078e00ff */
[----:B------:R-:W-:Y:S02]  /*da80*/  BSSY.RECONVERGENT B0, `(.L_x_445) ;  /* 0x000004d000007945 */ /* 0x000fe40003800200 */
[----:B------:R-:W-:Y:S02]  /*da90*/  UISETP.NE.AND UP0, UPT, UR7, URZ, UPT ;  /* 0x000000ff0700728c */ /* 0x000fe4000bf05270 */
[----:B------:R-:W-:-:S02]  /*daa0*/  LOP3.LUT R14, R13, 0x18, RZ, 0xc0, !PT ;  /* 0x000000180d0e7812 */ /* 0x000fc400078ec0ff */
[----:B------:R-:W-:-:S04]  /*dab0*/  SHF.L.U64.HI R13, R11, 0x1, R8 ;  /* 0x000000010b0d7819 */ /* 0x000fc80000010208 */
        /* <DEDUP_REMOVED lines=9> */
[----:B------:R-:W-:-:S04]  /*db50*/  LOP3.LUT R18, R17, R22, R14, 0xe0, !PT ;  /* 0x0000001611127212 */ /* 0x000fc800078ee00e */
        /* <DEDUP_REMOVED lines=45> */
[----:B0-----:R-:W1:Y:S01]  /*de30*/  LDG.E.STRONG.SYS R0, desc[UR10][R4.64] ;  /* 0x0000000a04007981 */ /* 0x001e62000c1f5900 */
[----:B--2---:R-:W-:-:S04]  /*de40*/  ISETP.GT.U32.AND P0, PT, R10, UR16, PT ;  /* 0x000000100a007c0c */ /* 0x004fc8000bf04070 */
[----:B-1----:R-:W-:-:S13]  /*de50*/  ISETP.GE.U32.OR P0, PT, R0, UR13, P0 ;  /* 0x0000000d00007c0c */ /* 0x002fda0008706470 */
        /* <DEDUP_REMOVED lines=15> */
.L_x_446:
[----:B-12---:R-:W-:Y:S05]  /*df50*/  BSYNC.RECONVERGENT B0 ;  /* 0x0000000000007941 */ /* 0x006fea0003800200 */
.L_x_445:
[----:B------:R-:W-:Y:S01]  /*df60*/  UIADD3 UR8, UPT, UPT, UR6, 0x2, URZ ;  /* 0x0000000206087890 */ /* 0x000fe2000fffe0ff */
[C---:B------:R-:W-:Y:S01]  /*df70*/  IMAD.SHL.U32 R11, R16.reuse, 0x2, RZ ;  /* 0x00000002100b7824 */ /* 0x040fe200078e00ff */
[----:B0-----:R-:W-:Y:S01]  /*df80*/  SHF.L.U64.HI R3, R16, 0x1, R13 ;  /* 0x0000000110037819 */ /* 0x001fe2000001020d */
[----:B------:R-:W-:Y:S01]  /*df90*/  IMAD.SHL.U32 R2, R17, 0x2, RZ ;  /* 0x0000000211027824 */ /* 0x000fe200078e00ff */
[----:B------:R-:W-:Y:S01]  /*dfa0*/  SHF.L.U64.HI R4, R22, 0x1, R19 ;  /* 0x0000000116047819 */ /* 0x000fe20000010213 */
[----:B------:R-:W-:Y:S01]  /*dfb0*/  BSSY.RECONVERGENT B0, `(.L_x_447) ;  /* 0x000004f000007945 */ /* 0x000fe20003800200 */
[----:B------:R-:W-:Y:S02]  /*dfc0*/  SHF.R.U32.HI R0, RZ, UR8, R12 ;  /* 0x00000008ff007c19 */ /* 0x000fe4000801160c */
[----:B------:R-:W-:-:S03]  /*dfd0*/  SHF.L.U64.HI R20, R25, 0x1, R20 ;  /* 0x0000000119147819 */ /* 0x000fc60000010214 */
        /* <DEDUP_REMOVED lines=76> */
.L_x_448:
[----:B------:R-:W-:Y:S05]  /*e4a0*/  BSYNC.RECONVERGENT B0 ;  /* 0x0000000000007941 */ /* 0x000fea0003800200 */
.L_x_447:
[----:B------:R-:W-:Y:S01]  /*e4b0*/  VIADD R10, R10, 0x2 ;  /* 0x000000020a0a7836 */ /* 0x000fe20000000000 */
[----:B------:R-:W-:Y:S01]  /*e4c0*/  UIADD3 UR6, UPT, UPT, UR6, 0x4, URZ ;  /* 0x0000000406067890 */ /* 0x000fe2000fffe0ff */
[----:B------:R-:W-:Y:S11]  /*e4d0*/  BRA.U UP0, `(.L_x_449) ;  /* 0xfffffff500507547 */ /* 0x000ff6000b83ffff */
.L_x_444:
[----:B------:R-:W-:-:S04]  /*e4e0*/  ULOP3.LUT UR8, UR9, 0x1, URZ, 0xc0, !UPT ;  /* 0x0000000109087892 */ /* 0x000fc8000f8ec0ff */
[----:B------:R-:W-:-:S06]  /*e4f0*/  UISETP.NE.U32.AND UP0, UPT, UR8, 0x1, UPT ;  /* 0x000000010800788c */ /* 0x000fcc000bf05070 */
[----:B------:R-:W-:-:S13]  /*e500*/  PLOP3.LUT P0, PT, PT, PT, UP0, 0x80, 0x8 ;  /* 0x000000000008781c */ /* 0x000fda0003f0f008 */
[----:B------:R-:W-:Y:S05]  /*e510*/  @P0 EXIT ;  /* 0x000000000000094d */ /* 0x000fea0003800000 */
[----:B------:R-:W-:Y:S01]  /*e520*/  USHF.L.U32 UR4, UR5, 0x1, URZ ;  /* 0x0000000105047899 */ /* 0x000fe200080006ff */
[C---:B------:R-:W-:Y:S01]  /*e530*/  IMAD.SHL.U32 R15, R11.reuse, 0x2, RZ ;  /* 0x000000020b0f7824 */ /* 0x040fe200078e00ff */
[----:B0-----:R-:W-:Y:S01]  /*e540*/  SHF.L.U64.HI R17, R11, 0x1, R8 ;  /* 0x000000010b117819 */ /* 0x001fe20000010208 */
[C---:B------:R-:W-:Y:S01]  /*e550*/  IMAD.SHL.U32 R14, R6.reuse, 0x2, RZ ;  /* 0x00000002060e7824 */ /* 0x040fe200078e00ff */
[----:B------:R-:W-:Y:S01]  /*e560*/  SHF.L.U64.HI R16, R6, 0x1, R9 ;  /* 0x0000000106107819 */ /* 0x000fe20000010209 */
[----:B------:R-:W0:Y:S01]  /*e570*/  LDCU.64 UR6, c[0x3][0x50] ;  /* 0x00c00a00ff0677ac */ /* 0x000e220008000a00 */
[----:B-----5:R-:W-:Y:S02]  /*e580*/  SHF.R.U32.HI R12, RZ, UR4, R12 ;  /* 0x00000004ff0c7c19 */ /* 0x020fe4000801160c */
[C---:B------:R-:W-:Y:S01]  /*e590*/  SHF.L.U64.HI R25, R20.reuse, 0x1, R25 ;  /* 0x0000000114197819 */ /* 0x040fe20000010219 */
[----:B------:R-:W-:Y:S02]  /*e5a0*/  IMAD.SHL.U32 R20, R20, 0x2, RZ ;  /* 0x0000000214147824 */ /* 0x000fe400078e00ff */
[----:B------:R-:W-:-:S05]  /*e5b0*/  IMAD.SHL.U32 R12, R12, 0x8, RZ ;  /* 0x000000080c0c7824 */ /* 0x000fca00078e00ff */
[----:B------:R-:W-:-:S06]  /*e5c0*/  LOP3.LUT R12, R12, 0x18, RZ, 0xc0, !PT ;  /* 0x000000180c0c7812 */ /* 0x000fcc00078ec0ff */
[----:B--23--:R-:W1:Y:S02]  /*e5d0*/  LDC.64 R12, c[0x3][R12+0x28] ;  /* 0x00c00a000c0c7b82 */ /* 0x00ce640000000a00 */
        /* <DEDUP_REMOVED lines=64> */
.L_x_450:
        /* <DEDUP_REMOVED lines=10> */
.L_x_2050:


//--------------------- .text._Z13agrepKernel64ILj4EEvv --------------------------
	.section	.text._Z13agrepKernel64ILj4EEvv,"ax",@progbits
	.align	128
        .global         _Z13agrepKernel64ILj4EEvv
        .type           _Z13agrepKernel64ILj4EEvv,@function
        .size           _Z13agrepKernel64ILj4EEvv,(.L_x_2051 - _Z13agrepKernel64ILj4EEvv)
        .other          _Z13agrepKernel64ILj4EEvv,@"STO_CUDA_ENTRY STV_DEFAULT"
_Z13agrepKernel64ILj4EEvv:
.text._Z13agrepKernel64ILj4EEvv:
[----:B------:R-:W-:Y:S01]  /*0000*/  LDC R1, c[0x0][0x37c] ;  /* 0x0000df00ff017b82 */ /* 0x000fe20000000800 */
[----:B------:R-:W0:Y:S07]  /*0010*/  S2R R12, SR_CTAID.X ;  /* 0x00000000000c7919 */ /* 0x000e2e0000002500 */
[----:B------:R-:W1:Y:S01]  /*0020*/  S2UR UR5, SR_CgaCtaId ;  /* 0x00000000000579c3 */ /* 0x000e620000008800 */
[----:B------:R-:W2:Y:S01]  /*0030*/  LDCU UR6, c[0x3][0x10] ;  /* 0x00c00200ff0677ac */ /* 0x000ea20008000800 */
[----:B------:R-:W-:Y:S01]  /*0040*/  IMAD.MOV.U32 R11, RZ, RZ, RZ ;  /* 0x000000ffff0b7224 */ /* 0x000fe200078e00ff */
[----:B------:R-:W3:Y:S01]  /*0050*/  S2R R13, SR_TID.X ;  /* 0x00000000000d7919 */ /* 0x000ee20000002100 */
[----:B------:R-:W-:Y:S01]  /*0060*/  IMAD.MOV.U32 R10, RZ, RZ, -0x1 ;  /* 0xffffffffff0a7424 */ /* 0x000fe200078e00ff */
[----:B------:R-:W-:Y:S01]  /*0070*/  UMOV UR4, 0x400 ;  /* 0x0000040000047882 */ /* 0x000fe20000000000 */
[----:B------:R-:W-:Y:S01]  /*0080*/  IMAD.MOV.U32 R9, RZ, RZ, -0x1 ;  /* 0xffffffffff097424 */ /* 0x000fe200078e00ff */
[----:B------:R-:W4:Y:S01]  /*0090*/  LDCU.64 UR8, c[0x0][0x358] ;  /* 0x00006b00ff0877ac */ /* 0x000f220008000a00 */
[----:B------:R-:W-:-:S02]  /*00a0*/  IMAD.MOV.U32 R7, RZ, RZ, -0x2 ;  /* 0xfffffffeff077424 */ /* 0x000fc400078e00ff */
[----:B------:R-:W-:Y:S02]  /*00b0*/  IMAD.MOV.U32 R8, RZ, RZ, -0x1 ;  /* 0xffffffffff087424 */ /* 0x000fe400078e00ff */
[----:B------:R-:W-:Y:S02]  /*00c0*/  IMAD.MOV.U32 R6, RZ, RZ, -0x4 ;  /* 0xfffffffcff067424 */ /* 0x000fe400078e00ff */
[----:B------:R-:W-:Y:S02]  /*00d0*/  IMAD.MOV.U32 R5, RZ, RZ, -0x1 ;  /* 0xffffffffff057424 */ /* 0x000fe400078e00ff */
[----:B------:R-:W-:Y:S02]  /*00e0*/  IMAD.MOV.U32 R3, RZ, RZ, -0x8 ;  /* 0xfffffff8ff037424 */ /* 0x000fe400078e00ff */
[----:B------:R-:W-:Y:S01]  /*00f0*/  IMAD.MOV.U32 R2, RZ, RZ, -0x1 ;  /* 0xffffffffff027424 */ /* 0x000fe200078e00ff */
[----:B--2---:R-:W-:Y:S01]  /*0100*/  UISETP.NE.AND UP0, UPT, UR6, 0x1, UPT ;  /* 0x000000010600788c */ /* 0x004fe2000bf05270 */
[----:B------:R-:W-:-:S02]  /*0110*/  IMAD.MOV.U32 R16, RZ, RZ, -0x10 ;  /* 0xfffffff0ff107424 */ /* 0x000fc400078e00ff */
[----:B------:R-:W-:Y:S01]  /*0120*/  IMAD.MOV.U32 R17, RZ, RZ, -0x1 ;  /* 0xffffffffff117424 */ /* 0x000fe200078e00ff */
[----:B-1----:R-:W-:Y:S01]  /*0130*/  ULEA UR4, UR5, UR4, 0x18 ;  /* 0x0000000405047291 */ /* 0x002fe2000f8ec0ff */
[----:B0-----:R-:W-:-:S05]  /*0140*/  IMAD.SHL.U32 R4, R12, 0x8000, RZ ;  /* 0x000080000c047824 */ /* 0x001fca00078e00ff */
[----:B---3--:R-:W-:Y:S02]  /*0150*/  LEA R18, R13, UR4, 0x2 ;  /* 0x000000040d127c11 */ /* 0x008fe4000f8e10ff */
[----:B------:R-:W-:-:S05]  /*0160*/  LOP3.LUT R0, R4, R13, RZ, 0xfc, !PT ;  /* 0x0000000d04007212 */ /* 0x000fca00078efcff */
[----:B------:R-:W-:Y:S01]  /*0170*/  IMAD R20, R13, 0xff, R0 ;  /* 0x000000ff0d147824 */ /* 0x000fe200078e0200 */
[----:B----4-:R-:W-:Y:S06]  /*0180*/  BRA.U !UP0, `(.L_x_451) ;  /* 0x0000000508f07547 */ /* 0x010fec000b800000 */
        /* <DEDUP_REMOVED lines=12> */
[----:B------:R-:W-:-:S07]  /*0250*/  IMAD.U32 R11, RZ, RZ, UR4 ;  /* 0x00000004ff0b7e24 */ /* 0x000fce000f8e00ff */
.L_x_453:
[----:B------:R-:W0:Y:S01]  /*0260*/  LDC.64 R14, c[0x3][RZ] ;  /* 0x00c00000ff0e7b82 */ /* 0x000e220000000a00 */
[----:B------:R-:W-:-:S04]  /*0270*/  IMAD R21, R19, 0x80, R0 ;  /* 0x0000008013157824 */ /* 0x000fc800078e0200 */
[----:B0-----:R-:W-:-:S05]  /*0280*/  IMAD.WIDE.U32 R14, R21, 0x4, R14 ;  /* 0x00000004150e7825 */ /* 0x001fca00078e000e */
[----:B------:R0:W5:Y:S01]  /*0290*/  LDG.E R21, desc[UR8][R14.64] ;  /* 0x000000080e157981 */ /* 0x000162000c1e1900 */
[----:B------:R-:W-:-:S05]  /*02a0*/  UMOV UR4, URZ ;  /* 0x000000ff00047c82 */ /* 0x000fca0008000000 */
.L_x_452:
[----:B------:R-:W-:Y:S01]  /*02b0*/  USHF.L.U32 UR5, UR4, 0x1, URZ ;  /* 0x0000000104057899 */ /* 0x000fe200080006ff */
[C---:B------:R-:W-:Y:S01]  /*02c0*/  IMAD.SHL.U32 R23, R10.reuse, 0x2, RZ ;  /* 0x000000020a177824 */ /* 0x040fe200078e00ff */
[----:B------:R-:W-:Y:S01]  /*02d0*/  SHF.L.U64.HI R29, R10, 0x1, R9 ;  /* 0x000000010a1d7819 */ /* 0x000fe20000010209 */
[C---:B------:R-:W-:Y:S01]  /*02e0*/  IMAD.SHL.U32 R22, R7.reuse, 0x2, RZ ;  /* 0x0000000207167824 */ /* 0x040fe200078e00ff */
[----:B------:R-:W-:Y:S02]  /*02f0*/  SHF.L.U64.HI R26, R7, 0x1, R8 ;  /* 0x00000001071a7819 */ /* 0x000fe40000010208 */
[----:B0----5:R-:W-:Y:S01]  /*0300*/  SHF.R.U32.HI R14, RZ, UR5, R21 ;  /* 0x00000005ff0e7c19 */ /* 0x021fe20008011615 */
[----:B------:R-:W-:-:S04]  /*0310*/  UIADD3 UR5, UPT, UPT, UR5, 0x2, URZ ;  /* 0x0000000205057890 */ /* 0x000fc8000fffe0ff */
[----:B------:R-:W-:Y:S01]  /*0320*/  IMAD.SHL.U32 R14, R14, 0x8, RZ ;  /* 0x000000080e0e7824 */ /* 0x000fe200078e00ff */
[----:B------:R-:W-:-:S04]  /*0330*/  UIADD3 UR4, UPT, UPT, UR5, -UR4, URZ ;  /* 0x8000000405047290 */ /* 0x000fc8000fffe0ff */
[----:B------:R-:W-:Y:S01]  /*0340*/  LOP3.LUT R14, R14, 0x18, RZ, 0xc0, !PT ;  /* 0x000000180e0e7812 */ /* 0x000fe200078ec0ff */
[----:B------:R-:W-:-:S05]  /*0350*/  UISETP.NE.AND UP0, UPT, UR4, 0x10, UPT ;  /* 0x000000100400788c */ /* 0x000fca000bf05270 */
[----:B------:R-:W0:Y:S02]  /*0360*/  LDC.64 R14, c[0x3][R14+0x28] ;  /* 0x00c00a000e0e7b82 */ /* 0x000e240000000a00 */
[----:B0-----:R-:W-:-:S04]  /*0370*/  LOP3.LUT R23, R23, R14, RZ, 0xfc, !PT ;  /* 0x0000000e17177212 */ /* 0x001fc800078efcff */
[----:B------:R-:W-:-:S05]  /*0380*/  LOP3.LUT R25, R10, R23, RZ, 0xc0, !PT ;  /* 0x000000170a197212 */ /* 0x000fca00078ec0ff */
[----:B------:R-:W-:-:S05]  /*0390*/  IMAD.SHL.U32 R27, R25, 0x2, RZ ;  /* 0x00000002191b7824 */ /* 0x000fca00078e00ff */
[----:B------:R-:W-:Y:S02]  /*03a0*/  LOP3.LUT R27, R27, R22, R14, 0xe0, !PT ;  /* 0x000000161b1b7212 */ /* 0x000fe400078ee00e */
[----:B------:R-:W-:Y:S02]  /*03b0*/  LOP3.LUT R22, R29, R15, RZ, 0xfc, !PT ;  /* 0x0000000f1d167212 */ /* 0x000fe400078efcff */
[----:B------:R-:W-:Y:S02]  /*03c0*/  LOP3.LUT R24, R27, R10, RZ, 0xc0, !PT ;  /* 0x0000000a1b187212 */ /* 0x000fe400078ec0ff */
[----:B------:R-:W-:-:S04]  /*03d0*/  LOP3.LUT R10, R9, R22, RZ, 0xc0, !PT ;  /* 0x00000016090a7212 */ /* 0x000fc800078ec0ff */
[----:B------:R-:W-:Y:S02]  /*03e0*/  SHF.L.U64.HI R25, R25, 0x1, R10 ;  /* 0x0000000119197819 */ /* 0x000fe4000001020a */
[----:B------:R-:W-:Y:S02]  /*03f0*/  LOP3.LUT R10, R7, R24, RZ, 0xc0, !PT ;  /* 0x00000018070a7212 */ /* 0x000fe400078ec0ff */
[----:B------:R-:W-:-:S04]  /*0400*/  LOP3.LUT R26, R25, R26, R15, 0xe0, !PT ;  /* 0x0000001a191a7212 */ /* 0x000fc800078ee00f */
[----:B------:R-:W-:Y:S01]  /*0410*/  LOP3.LUT R25, R26, R9, RZ, 0xc0, !PT ;  /* 0x000000091a197212 */ /* 0x000fe200078ec0ff */
[----:B------:R-:W-:Y:S02]  /*0420*/  IMAD.SHL.U32 R26, R6, 0x2, RZ ;  /* 0x00000002061a7824 */ /* 0x000fe400078e00ff */
        /* <DEDUP_REMOVED lines=18> */
[----:B------:R-:W-:-:S02]  /*0550*/  SHF.R.U32.HI R7, RZ, UR5, R21 ;  /* 0x00000005ff077c19 */ /* 0x000fc40008011615 */
[----:B------:R-:W-:Y:S01]  /*0560*/  LOP3.LUT R29, R8, R5, RZ, 0xc0, !PT ;  /* 0x00000005081d7212 */ /* 0x000fe200078ec0ff */
[----:B------:R-:W-:Y:S01]  /*0570*/  IMAD.SHL.U32 R9, R6, 0x2, RZ ;  /* 0x0000000206097824 */ /* 0x000fe200078e00ff */
[C---:B------:R-:W-:Y:S01]  /*0580*/  SHF.L.U64.HI R5, R16.reuse, 0x1, R17 ;  /* 0x0000000110057819 */ /* 0x040fe20000010211 */
[----:B------:R-:W-:Y:S02]  /*0590*/  IMAD.SHL.U32 R16, R16, 0x2, RZ ;  /* 0x0000000210107824 */ /* 0x000fe400078e00ff */
[----:B------:R-:W-:-:S03]  /*05a0*/  IMAD.SHL.U32 R7, R7, 0x8, RZ ;  /* 0x0000000807077824 */ /* 0x000fc600078e00ff */
[----:B------:R-:W-:Y:S02]  /*05b0*/  LOP3.LUT R14, R9, R16, R14, 0xe0, !PT ;  /* 0x00000010090e7212 */ /* 0x000fe400078ee00e */
[----:B------:R-:W-:Y:S02]  /*05c0*/  LOP3.LUT R16, R7, 0x18, RZ, 0xc0, !PT ;  /* 0x0000001807107812 */ /* 0x000fe400078ec0ff */
[----:B------:R-:W-:Y:S02]  /*05d0*/  LOP3.LUT R7, R2, R29, RZ, 0xc0, !PT ;  /* 0x0000001d02077212 */ /* 0x000fe400078ec0ff */
[----:B------:R-:W-:Y:S02]  /*05e0*/  SHF.L.U64.HI R9, R23, 0x1, R22 ;  /* 0x0000000117097819 */ /* 0x000fe40000010216 */
[----:B------:R-:W0:Y:S01]  /*05f0*/  LDC.64 R16, c[0x3][R16+0x28] ;  /* 0x00c00a0010107b82 */ /* 0x000e220000000a00 */
[----:B------:R-:W-:Y:S02]  /*0600*/  SHF.L.U64.HI R6, R6, 0x1, R7 ;  /* 0x0000000106067819 */ /* 0x000fe40000010207 */
[----:B------:R-:W-:-:S02]  /*0610*/  LOP3.LUT R14, R14, R3, RZ, 0xc0, !PT ;  /* 0x000000030e0e7212 */ /* 0x000fc400078ec0ff */
[----:B------:R-:W-:Y:S01]  /*0620*/  LOP3.LUT R15, R6, R5, R15, 0xe0, !PT ;  /* 0x00000005060f7212 */ /* 0x000fe200078ee00f */
[----:B------:R-:W-:-:S03]  /*0630*/  IMAD.SHL.U32 R5, R23, 0x2, RZ ;  /* 0x0000000217057824 */ /* 0x000fc600078e00ff */
[----:B------:R-:W-:Y:S02]  /*0640*/  LOP3.LUT R15, R15, R2, RZ, 0xc0, !PT ;  /* 0x000000020f0f7212 */ /* 0x000fe400078ec0ff */
        /* <DEDUP_REMOVED lines=19> */
[----:B------:R-:W-:-:S04]  /*0780*/  LOP3.LUT R5, R5, R2, R16, 0xe0, !PT ;  /* 0x0000000205057212 */ /* 0x000fc800078ee010 */
[----:B------:R-:W-:Y:S02]  /*0790*/  LOP3.LUT R6, R5, R24, RZ, 0xc0, !PT ;  /* 0x0000001805067212 */ /* 0x000fe400078ec0ff */
[----:B------:R-:W-:Y:S01]  /*07a0*/  LOP3.LUT R5, R22, R25, RZ, 0xc0, !PT ;  /* 0x0000001916057212 */ /* 0x000fe200078ec0ff */
[----:B------:R-:W-:Y:S01]  /*07b0*/  IMAD.SHL.U32 R22, R28, 0x2, RZ ;  /* 0x000000021c167824 */ /* 0x000fe200078e00ff */
[----:B------:R-:W-:Y:S02]  /*07c0*/  LOP3.LUT R2, R27, R6, RZ, 0xc0, !PT ;  /* 0x000000061b027212 */ /* 0x000fe400078ec0ff */
[----:B------:R-:W-:Y:S02]  /*07d0*/  LOP3.LUT R23, R26, R5, RZ, 0xc0, !PT ;  /* 0x000000051a177212 */ /* 0x000fe400078ec0ff */
[----:B------:R-:W-:Y:S01]  /*07e0*/  SHF.L.U64.HI R24, R14, 0x1, R15 ;  /* 0x000000010e187819 */ /* 0x000fe2000001020f */
[C---:B------:R-:W-:Y:S01]  /*07f0*/  IMAD.SHL.U32 R3, R2.reuse, 0x2, RZ ;  /* 0x0000000202037824 */ /* 0x040fe200078e00ff */
[----:B------:R-:W-:Y:S01]  /*0800*/  SHF.L.U64.HI R23, R2, 0x1, R23 ;  /* 0x0000000102177819 */ /* 0x000fe20000010217 */
[----:B------:R-:W-:Y:S01]  /*0810*/  IMAD.SHL.U32 R14, R14, 0x2, RZ ;  /* 0x000000020e0e7824 */ /* 0x000fe200078e00ff */
[----:B------:R-:W-:-:S02]  /*0820*/  SHF.L.U64.HI R2, R28, 0x1, R29 ;  /* 0x000000011c027819 */ /* 0x000fc4000001021d */
        /* <DEDUP_REMOVED lines=13> */
[C---:B------:R-:W-:Y:S02]  /*0900*/  IMAD R14, R19.reuse, 0x200, R18 ;  /* 0x00000200130e7824 */ /* 0x040fe400078e0212 */
[----:B------:R-:W-:-:S03]  /*0910*/  VIADD R19, R19, 0x1 ;  /* 0x0000000113137836 */ /* 0x000fc60000000000 */
[----:B------:R0:W-:Y:S02]  /*0920*/  STS [R14], R21 ;  /* 0x000000150e007388 */ /* 0x0001e40000000800 */
[----:B------:R-:W-:-:S13]  /*0930*/  ISETP.NE.AND P0, PT, R19, R11, PT ;  /* 0x0000000b1300720c */ /* 0x000fda0003f05270 */
[----:B0-----:R-:W-:Y:S05]  /*0940*/  @P0 BRA `(.L_x_453) ;  /* 0xfffffff800440947 */ /* 0x001fea000383ffff */
.L_x_451:
        /* <DEDUP_REMOVED lines=24> */
.L_x_456:
[----:B------:R-:W-:Y:S01]  /*0ad0*/  USHF.L.U32 UR6, UR5, 0x1, URZ ;  /* 0x0000000105067899 */ /* 0x000fe200080006ff */
[C---:B------:R-:W-:Y:S01]  /*0ae0*/  IMAD.SHL.U32 R21, R10.reuse, 0x2, RZ ;  /* 0x000000020a157824 */ /* 0x040fe200078e00ff */
[----:B------:R-:W-:Y:S01]  /*0af0*/  SHF.L.U64.HI R15, R10, 0x1, R9 ;  /* 0x000000010a0f7819 */ /* 0x000fe20000010209 */
[C---:B------:R-:W-:Y:S01]  /*0b00*/  IMAD.SHL.U32 R25, R7.reuse, 0x2, RZ ;  /* 0x0000000207197824 */ /* 0x040fe200078e00ff */
[----:B------:R-:W-:Y:S02]  /*0b10*/  SHF.L.U64.HI R26, R7, 0x1, R8 ;  /* 0x00000001071a7819 */ /* 0x000fe40000010208 */
[----:B-----5:R-:W-:Y:S01]  /*0b20*/  SHF.R.U32.HI R14, RZ, UR6, R0 ;  /* 0x00000006ff0e7c19 */ /* 0x020fe20008011600 */
[----:B------:R-:W-:Y:S01]  /*0b30*/  UIADD3 UR6, UPT, UPT, UR6, 0x2, URZ ;  /* 0x0000000206067890 */ /* 0x000fe2000fffe0ff */
[----:B------:R-:W-:-:S03]  /*0b40*/  SHF.L.U64.HI R17, R16, 0x1, R17 ;  /* 0x0000000110117819 */ /* 0x000fc60000010211 */
[----:B------:R-:W-:Y:S01]  /*0b50*/  IMAD.SHL.U32 R14, R14, 0x8, RZ ;  /* 0x000000080e0e7824 */ /* 0x000fe200078e00ff */
[----:B------:R-:W-:-:S04]  /*0b60*/  UIADD3 UR5, UPT, UPT, UR6, -UR5, URZ ;  /* 0x8000000506057290 */ /* 0x000fc8000fffe0ff */
[----:B------:R-:W-:Y:S01]  /*0b70*/  LOP3.LUT R18, R14, 0x18, RZ, 0xc0, !PT ;  /* 0x000000180e127812 */ /* 0x000fe200078ec0ff */
[----:B------:R-:W-:Y:S01]  /*0b80*/  UISETP.NE.AND UP1, UPT, UR5, UR4, UPT ;  /* 0x000000040500728c */ /* 0x000fe2000bf25270 */
[----:B------:R-:W-:-:S04]  /*0b90*/  SHF.R.U32.HI R14, RZ, UR6, R0 ;  /* 0x00000006ff0e7c19 */ /* 0x000fc80008011600 */
[----:B------:R-:W0:Y:S01]  /*0ba0*/  LDC.64 R18, c[0x3][R18+0x28] ;  /* 0x00c00a0012127b82 */ /* 0x000e220000000a00 */
[----:B------:R-:W-:-:S05]  /*0bb0*/  IMAD.SHL.U32 R14, R14, 0x8, RZ ;  /* 0x000000080e0e7824 */ /* 0x000fca00078e00ff */
[----:B------:R-:W-:Y:S02]  /*0bc0*/  LOP3.LUT R14, R14, 0x18, RZ, 0xc0, !PT ;  /* 0x000000180e0e7812 */ /* 0x000fe400078ec0ff */
        /* <DEDUP_REMOVED lines=10> */
[----:B------:R-:W-:Y:S01]  /*0c70*/  LOP3.LUT R23, R26, R9, RZ, 0xc0, !PT ;  /* 0x000000091a177212 */ /* 0x000fe200078ec0ff */
[----:B------:R-:W0:Y:S01]  /*0c80*/  LDC.64 R14, c[0x3][R14+0x28] ;  /* 0x00c00a000e0e7b82 */ /* 0x000e220000000a00 */
        /* <DEDUP_REMOVED lines=20> */
[----:B------:R-:W-:Y:S01]  /*0dd0*/  IMAD.SHL.U32 R8, R16, 0x2, RZ ;  /* 0x0000000210087824 */ /* 0x000fe200078e00ff */
[----:B------:R-:W-:Y:S01]  /*0de0*/  SHF.L.U64.HI R9, R21, 0x1, R22 ;  /* 0x0000000115097819 */ /* 0x000fe20000010216 */
[----:B------:R-:W-:Y:S01]  /*0df0*/  IMAD.SHL.U32 R5, R6, 0x2, RZ ;  /* 0x0000000206057824 */ /* 0x000fe200078e00ff */
[----:B------:R-:W-:Y:S02]  /*0e00*/  LOP3.LUT R7, R2, R27, RZ, 0xc0, !PT ;  /* 0x0000001b02077212 */ /* 0x000fe400078ec0ff */
[----:B0-----:R-:W-:Y:S02]  /*0e10*/  LOP3.LUT R9, R9, R15, RZ, 0xfc, !PT ;  /* 0x0000000f09097212 */ /* 0x001fe400078efcff */
[----:B------:R-:W-:Y:S01]  /*0e20*/  LOP3.LUT R16, R5, R8, R18, 0xe0, !PT ;  /* 0x0000000805107212 */ /* 0x000fe200078ee012 */
[----:B------:R-:W-:Y:S01]  /*0e30*/  IMAD.SHL.U32 R5, R21, 0x2, RZ ;  /* 0x0000000215057824 */ /* 0x000fe200078e00ff */
[----:B------:R-:W-:Y:S01]  /*0e40*/  SHF.L.U64.HI R18, R6, 0x1, R7 ;  /* 0x0000000106127819 */ /* 0x000fe20000010207 */
[----:B------:R-:W-:Y:S01]  /*0e50*/  IMAD.SHL.U32 R8, R24, 0x2, RZ ;  /* 0x0000000218087824 */ /* 0x000fe200078e00ff */
[----:B------:R-:W-:-:S02]  /*0e60*/  LOP3.LUT R6, R22, R9, RZ, 0xc0, !PT ;  /* 0x0000000916067212 */ /* 0x000fc400078ec0ff */
[----:B------:R-:W-:Y:S02]  /*0e70*/  LOP3.LUT R10, R5, R14, RZ, 0xfc, !PT ;  /* 0x0000000e050a7212 */ /* 0x000fe400078efcff */
[----:B------:R-:W-:Y:S01]  /*0e80*/  LOP3.LUT R19, R18, R17, R19, 0xe0, !PT ;  /* 0x0000001112137212 */ /* 0x000fe200078ee013 */
[----:B------:R-:W-:Y:S01]  /*0e90*/  IMAD.SHL.U32 R18, R25, 0x2, RZ ;  /* 0x0000000219127824 */ /* 0x000fe200078e00ff */
[----:B------:R-:W-:-:S05]  /*0ea0*/  LOP3.LUT R7, R21, R10, RZ, 0xc0, !PT ;  /* 0x0000000a15077212 */ /* 0x000fca00078ec0ff */
        /* <DEDUP_REMOVED lines=25> */
[----:B------:R-:W-:Y:S01]  /*1040*/  LOP3.LUT R3, R18, R25, RZ, 0xc0, !PT ;  /* 0x0000001912037212 */ /* 0x000fe200078ec0ff */
[----:B------:R-:W-:Y:S01]  /*1050*/  IMAD.SHL.U32 R18, R22, 0x2, RZ ;  /* 0x0000000216127824 */ /* 0x000fe200078e00ff */
[----:B------:R-:W-:-:S02]  /*1060*/  LOP3.LUT R21, R19, R2, RZ, 0xc0, !PT ;  /* 0x0000000213157212 */ /* 0x000fc400078ec0ff */
[----:B------:R-:W-:Y:S02]  /*1070*/  LOP3.LUT R2, R17, R28, RZ, 0xc0, !PT ;  /* 0x0000001c11027212 */ /* 0x000fe400078ec0ff */
        /* <DEDUP_REMOVED lines=10> */
.L_x_455:
[----:B------:R-:W-:Y:S05]  /*1120*/  BRA.U UP0, `(.L_x_454) ;  /* 0x0000000100e87547 */ /* 0x000fea000b800000 */
[----:B------:R-:W-:Y:S01]  /*1130*/  USHF.L.U32 UR5, UR4, 0x1, URZ ;  /* 0x0000000104057899 */ /* 0x000fe200080006ff */
[C---:B------:R-:W-:Y:S01]  /*1140*/  IMAD.SHL.U32 R25, R10.reuse, 0x2, RZ ;  /* 0x000000020a197824 */ /* 0x040fe200078e00ff */
[----:B------:R-:W-:Y:S01]  /*1150*/  SHF.L.U64.HI R19, R10, 0x1, R9 ;  /* 0x000000010a137819 */ /* 0x000fe20000010209 */
[C---:B------:R-:W-:Y:S01]  /*1160*/  IMAD.SHL.U32 R23, R7.reuse, 0x2, RZ ;  /* 0x0000000207177824 */ /* 0x040fe200078e00ff */
[----:B------:R-:W-:Y:S01]  /*1170*/  SHF.L.U64.HI R24, R7, 0x1, R8 ;  /* 0x0000000107187819 */ /* 0x000fe20000010208 */
[----:B------:R-:W-:Y:S01]  /*1180*/  UIADD3 UR4, UPT, UPT, UR4, 0x1, URZ ;  /* 0x0000000104047890 */ /* 0x000fe2000fffe0ff */
        /* <DEDUP_REMOVED lines=14> */
[----:B------:R-:W-:-:S03]  /*1270*/  IMAD.SHL.U32 R23, R6, 0x2, RZ ;  /* 0x0000000206177824 */ /* 0x000fc600078e00ff */
[----:B------:R-:W-:Y:S02]  /*1280*/  LOP3.LUT R22, R19, R10, RZ, 0xc0, !PT ;  /* 0x0000000a13167212 */ /* 0x000fe400078ec0ff */
[----:B------:R-:W-:Y:S02]  /*1290*/  LOP3.LUT R19, R24, R9, RZ, 0xc0, !PT ;  /* 0x0000000918137212 */ /* 0x000fe400078ec0ff */
[----:B------:R-:W-:Y:S02]  /*12a0*/  LOP3.LUT R9, R7, R22, RZ, 0xc0, !PT ;  /* 0x0000001607097212 */ /* 0x000fe400078ec0ff */
[----:B------:R-:W-:Y:S02]  /*12b0*/  LOP3.LUT R10, R8, R19, RZ, 0xc0, !PT ;  /* 0x00000013080a7212 */ /* 0x000fe400078ec0ff */
        /* <DEDUP_REMOVED lines=33> */
.L_x_454:
[----:B------:R-:W-:-:S09]  /*14d0*/  UISETP.GT.U32.AND UP0, UPT, UR4, 0xf, UPT ;  /* 0x0000000f0400788c */ /* 0x000fd2000bf04070 */
[----:B------:R-:W-:Y:S05]  /*14e0*/  BRA.U UP0, `(.L_x_457) ;  /* 0x0000000500687547 */ /* 0x000fea000b800000 */
[----:B------:R-:W-:Y:S01]  /*14f0*/  IMAD.IADD R23, R20, 0x1, R11 ;  /* 0x0000000114177824 */ /* 0x000fe200078e020b */
[----:B------:R-:W0:Y:S01]  /*1500*/  LDCU UR10, c[0x3][0x58] ;  /* 0x00c00b00ff0a77ac */ /* 0x000e220008000800 */
[----:B------:R-:W1:Y:S01]  /*1510*/  LDCU UR11, c[0x3][0x8] ;  /* 0x00c00100ff0b77ac */ /* 0x000e620008000800 */
[----:B------:R-:W2:Y:S04]  /*1520*/  LDCU.64 UR6, c[0x3][0x50] ;  /* 0x00c00a00ff0677ac */ /* 0x000ea80008000a00 */
.L_x_460:
[----:B------:R-:W-:Y:S01]  /*1530*/  USHF.L.U32 UR5, UR4, 0x1, URZ ;  /* 0x0000000104057899 */ /* 0x000fe200080006ff */
[C---:B------:R-:W-:Y:S01]  /*1540*/  IMAD.SHL.U32 R27, R10.reuse, 0x2, RZ ;  /* 0x000000020a1b7824 */ /* 0x040fe200078e00ff */
[----:B------:R-:W-:Y:S01]  /*1550*/  SHF.L.U64.HI R19, R10, 0x1, R9 ;  /* 0x000000010a137819 */ /* 0x000fe20000010209 */
[C---:B------:R-:W-:Y:S01]  /*1560*/  IMAD.SHL.U32 R25, R7.reuse, 0x2, RZ ;  /* 0x0000000207197824 */ /* 0x040fe200078e00ff */
[----:B------:R-:W-:Y:S01]  /*1570*/  SHF.L.U64.HI R24, R7, 0x1, R8 ;  /* 0x0000000107187819 */ /* 0x000fe20000010208 */
[----:B------:R-:W-:Y:S01]  /*1580*/  BSSY.RECONVERGENT B0, `(.L_x_458) ;  /* 0x000004d000007945 */ /* 0x000fe20003800200 */
[----:B--2--5:R-:W-:Y:S02]  /*1590*/  SHF.R.U32.HI R14, RZ, UR5, R0 ;  /* 0x00000005ff0e7c19 */ /* 0x024fe40008011600 */
[----:B------:R-:W-:-:S03]  /*15a0*/  SHF.L.U64.HI R17, R16, 0x1, R17 ;  /* 0x0000000110117819 */ /* 0x000fc60000010211 */
        /* <DEDUP_REMOVED lines=74> */
.L_x_459:
[----:B01----:R-:W-:Y:S05]  /*1a50*/  BSYNC.RECONVERGENT B0 ;  /* 0x0000000000007941 */ /* 0x003fea0003800200 */
.L_x_458:
[----:B------:R-:W-:-:S04]  /*1a60*/  UIADD3 UR4, UPT, UPT, UR4, 0x1, URZ ;  /* 0x0000000104047890 */ /* 0x000fc8000fffe0ff */
[----:B------:R-:W-:-:S09]  /*1a70*/  UISETP.NE.AND UP0, UPT, UR4, 0x10, UPT ;  /* 0x000000100400788c */ /* 0x000fd2000bf05270 */
[----:B------:R-:W-:Y:S05]  /*1a80*/  BRA.U UP0, `(.L_x_460) ;  /* 0xfffffff900a87547 */ /* 0x000fea000b83ffff */
.L_x_457:
[----:B--2---:R-:W0:Y:S01]  /*1a90*/  S2R R15, SR_CgaCtaId ;  /* 0x00000000000f7919 */ /* 0x004e220000008800 */
[----:B------:R-:W-:Y:S01]  /*1aa0*/  MOV R14, 0x400 ;  /* 0x00000400000e7802 */ /* 0x000fe20000000f00 */
[----:B------:R-:W-:-:S05]  /*1ab0*/  VIADD R19, R11, 0x1 ;  /* 0x000000010b137836 */ /* 0x000fca0000000000 */
[----:B------:R-:W-:Y:S02]  /*1ac0*/  ISETP.GT.U32.AND P0, PT, R19, 0xff, PT ;  /* 0x000000ff1300780c */ /* 0x000fe40003f04070 */
[----:B0-----:R-:W-:-:S05]  /*1ad0*/  LEA R14, R15, R14, 0x18 ;  /* 0x0000000e0f0e7211 */ /* 0x001fca00078ec0ff */
[----:B------:R-:W-:-:S04]  /*1ae0*/  IMAD R14, R11, 0x200, R14 ;  /* 0x000002000b0e7824 */ /* 0x000fc800078e020e */
[----:B------:R-:W-:-:S05]  /*1af0*/  IMAD R15, R13, 0x4, R14 ;  /* 0x000000040d0f7824 */ /* 0x000fca00078e020e */
[----:B-----5:R0:W-:Y:S01]  /*1b00*/  STS [R15], R0 ;  /* 0x000000000f007388 */ /* 0x0201e20000000800 */
[----:B------:R-:W-:Y:S06]  /*1b10*/  BAR.SYNC.DEFER_BLOCKING 0x0 ;  /* 0x0000000000007b1d */ /* 0x000fec0000010000 */
[----:B------:R-:W-:Y:S05]  /*1b20*/  @P0 BRA `(.L_x_461) ;  /* 0x0000009400dc0947 */ /* 0x000fea0003800000 */
[----:B0-----:R-:W0:Y:S01]  /*1b30*/  LDC.64 R14, c[0x3][RZ] ;  /* 0x00c00000ff0e7b82 */ /* 0x001e220000000a00 */
[----:B------:R-:W-:Y:S02]  /*1b40*/  LOP3.LUT R4, R4, R13, RZ, 0xfc, !PT ;  /* 0x0000000d04047212 */ /* 0x000fe400078efcff */
[----:B------:R-:W-:Y:S01]  /*1b50*/  SHF.L.U64.HI R21, R10, 0x1, R9 ;  /* 0x000000010a157819 */ /* 0x000fe20000010209 */
[----:B------:R-:W-:Y:S01]  /*1b60*/  IMAD.SHL.U32 R25, R7, 0x2, RZ ;  /* 0x0000000207197824 */ /* 0x000fe200078e00ff */
[----:B------:R-:W1:Y:S01]  /*1b70*/  LDCU.64 UR4, c[0x3][0x50] ;  /* 0x00c00a00ff0477ac */ /* 0x000e620008000a00 */
[----:B------:R-:W-:-:S04]  /*1b80*/  IMAD R23, R19, 0x80, R4 ;  /* 0x0000008013177824 */ /* 0x000fc800078e0204 */
[----:B0-----:R-:W-:-:S05]  /*1b90*/  IMAD.WIDE.U32 R22, R23, 0x4, R14 ;  /* 0x0000000417167825 */ /* 0x001fca00078e000e */
[----:B------:R0:W2:Y:S01]  /*1ba0*/  LDG.E R0, desc[UR8][R22.64] ;  /* 0x0000000816007981 */ /* 0x0000a2000c1e1900 */
[----:B------:R-:W-:Y:S01]  /*1bb0*/  BSSY.RECONVERGENT B0, `(.L_x_462) ;  /* 0x0000049000007945 */ /* 0x000fe20003800200 */
[----:B0-----:R-:W-:Y:S01]  /*1bc0*/  SHF.L.U64.HI R22, R7, 0x1, R8 ;  /* 0x0000000107167819 */ /* 0x001fe20000010208 */
[----:B--2---:R-:W-:-:S05]  /*1bd0*/  IMAD.SHL.U32 R13, R0, 0x8, RZ ;  /* 0x00000008000d7824 */ /* 0x004fca00078e00ff */
        /* <DEDUP_REMOVED lines=8> */
[----:B------:R-:W-:Y:S01]  /*1c60*/  IMAD.SHL.U32 R21, R21, 0x2, RZ ;  /* 0x0000000215157824 */ /* 0x000fe200078e00ff */
[C---:B------:R-:W-:Y:S02]  /*1c70*/  SHF.L.U64.HI R24, R6.reuse, 0x1, R5 ;  /* 0x0000000106187819 */ /* 0x040fe40000010205 */
[----:B------:R-:W-:Y:S02]  /*1c80*/  LOP3.LUT R22, R23, R22, R15, 0xe0, !PT ;  /* 0x0000001617167212 */ /* 0x000fe400078ee00f */
[----:B------:R-:W-:Y:S01]  /*1c90*/  LOP3.LUT R21, R21, R25, R14, 0xe0, !PT ;  /* 0x0000001915157212 */ /* 0x000fe200078ee00e */
[----:B------:R-:W-:Y:S01]  /*1ca0*/  IMAD.SHL.U32 R25, R6, 0x2, RZ ;  /* 0x0000000206197824 */ /* 0x000fe200078e00ff */
[----:B------:R-:W-:Y:S02]  /*1cb0*/  LOP3.LUT R9, R22, R9, RZ, 0xc0, !PT ;  /* 0x0000000916097212 */ /* 0x000fe400078ec0ff */
[----:B------:R-:W-:-:S02]  /*1cc0*/  LOP3.LUT R10, R21, R10, RZ, 0xc0, !PT ;  /* 0x0000000a150a7212 */ /* 0x000fc400078ec0ff */
[----:B------:R-:W-:Y:S02]  /*1cd0*/  LOP3.LUT R22, R8, R9, RZ, 0xc0, !PT ;  /* 0x0000000908167212 */ /* 0x000fe400078ec0ff */
[----:B------:R-:W-:-:S05]  /*1ce0*/  LOP3.LUT R23, R7, R10, RZ, 0xc0, !PT ;  /* 0x0000000a07177212 */ /* 0x000fca00078ec0ff */
        /* <DEDUP_REMOVED lines=53> */
.L_x_463:
[----:B------:R-:W-:Y:S05]  /*2040*/  BSYNC.RECONVERGENT B0 ;  /* 0x0000000000007941 */ /* 0x000fea0003800200 */
.L_x_462:
[----:B0-----:R-:W-:Y:S01]  /*2050*/  IMAD.SHL.U32 R2, R0, 0x2, RZ ;  /* 0x0000000200027824 */ /* 0x001fe200078e00ff */
[C---:B------:R-:W-:Y:S01]  /*2060*/  SHF.L.U64.HI R17, R13.reuse, 0x1, R18 ;  /* 0x000000010d117819 */ /* 0x040fe20000010212 */
[----:B------:R-:W-:Y:S01]  /*2070*/  IMAD.SHL.U32 R15, R13, 0x2, RZ ;  /* 0x000000020d0f7824 */ /* 0x000fe200078e00ff */
[C---:B------:R-:W-:Y:S01]  /*2080*/  SHF.L.U64.HI R25, R10.reuse, 0x1, R9 ;  /* 0x000000010a197819 */ /* 0x040fe20000010209 */
        /* <DEDUP_REMOVED lines=25> */
[----:B------:R-:W-:Y:S01]  /*2220*/  LOP3.LUT R9, R18, R9, RZ, 0xc0, !PT ;  /* 0x0000000912097212 */ /* 0x000fe200078ec0ff */
[----:B------:R-:W-:Y:S01]  /*2230*/  IMAD.SHL.U32 R18, R6, 0x2, RZ ;  /* 0x0000000206127824 */ /* 0x000fe200078e00ff */
[----:B------:R-:W-:Y:S02]  /*2240*/  LOP3.LUT R23, R7, R16, RZ, 0xc0, !PT ;  /* 0x0000001007177212 */ /* 0x000fe400078ec0ff */
[----:B------:R-:W-:-:S03]  /*2250*/  LOP3.LUT R10, R8, R9, RZ, 0xc0, !PT ;  /* 0x00000009080a7212 */ /* 0x000fc600078ec0ff */
        /* <DEDUP_REMOVED lines=43> */
.L_x_465:
[----:B------:R-:W-:Y:S05]  /*2510*/  BSYNC.RECONVERGENT B0 ;  /* 0x0000000000007941 */ /* 0x000fea0003800200 */
.L_x_464:
        /* <DEDUP_REMOVED lines=75> */
.L_x_467:
[----:B------:R-:W-:Y:S05]  /*29d0*/  BSYNC.RECONVERGENT B0 ;  /* 0x0000000000007941 */ /* 0x000fea0003800200 */
.L_x_466:
        /* <DEDUP_REMOVED lines=75> */
.L_x_469:
[----:B------:R-:W-:Y:S05]  /*2e90*/  BSYNC.RECONVERGENT B0 ;  /* 0x0000000000007941 */ /* 0x000fea0003800200 */
.L_x_468:
        /* <DEDUP_REMOVED lines=75> */
.L_x_471:
[----:B------:R-:W-:Y:S05]  /*3350*/  BSYNC.RECONVERGENT B0 ;  /* 0x0000000000007941 */ /* 0x000fea0003800200 */
.L_x_470:
        /* <DEDUP_REMOVED lines=75> */
.L_x_473:
[----:B------:R-:W-:Y:S05]  /*3810*/  BSYNC.RECONVERGENT B0 ;  /* 0x0000000000007941 */ /* 0x000fea0003800200 */
.L_x_472:
        /* <DEDUP_REMOVED lines=75> */
.L_x_475:
[----:B------:R-:W-:Y:S05]  /*3cd0*/  BSYNC.RECONVERGENT B0 ;  /* 0x0000000000007941 */ /* 0x000fea0003800200 */
.L_x_474:
        /* <DEDUP_REMOVED lines=75> */
.L_x_477:
[----:B------:R-:W-:Y:S05]  /*4190*/  BSYNC.RECONVERGENT B0 ;  /* 0x0000000000007941 */ /* 0x000fea0003800200 */
.L_x_476:
        /* <DEDUP_REMOVED lines=75> */
.L_x_479:
[----:B------:R-:W-:Y:S05]  /*4650*/  BSYNC.RECONVERGENT B0 ;  /* 0x0000000000007941 */ /* 0x000fea0003800200 */
.L_x_478:
        /* <DEDUP_REMOVED lines=75> */
.L_x_481:
[----:B------:R-:W-:Y:S05]  /*4b10*/  BSYNC.RECONVERGENT B0 ;  /* 0x0000000000007941 */ /* 0x000fea0003800200 */
.L_x_480:
        /* <DEDUP_REMOVED lines=75> */
.L_x_483:
[----:B------:R-:W-:Y:S05]  /*4fd0*/  BSYNC.RECONVERGENT B0 ;  /* 0x0000000000007941 */ /* 0x000fea0003800200 */
.L_x_482:
        /* <DEDUP_REMOVED lines=75> */
.L_x_485:
[----:B------:R-:W-:Y:S05]  /*5490*/  BSYNC.RECONVERGENT B0 ;  /* 0x0000000000007941 */ /* 0x000fea0003800200 */
.L_x_484:
        /* <DEDUP_REMOVED lines=75> */
.L_x_487:
[----:B------:R-:W-:Y:S05]  /*5950*/  BSYNC.RECONVERGENT B0 ;  /* 0x0000000000007941 */ /* 0x000fea0003800200 */
.L_x_486:
[----:B------:R-:W-:Y:S01]  /*5960*/  SHF.R.U32.HI R2, RZ, 0x17, R0 ;  /* 0x00000017ff027819 */ /* 0x000fe20000011600 */
[C---:B------:R-:W-:Y:S01]  /*5970*/  IMAD.SHL.U32 R3, R21.reuse, 0x2, RZ ;  /* 0x0000000215037824 */ /* 0x040fe200078e00ff */
[----:B0-----:R-:W-:Y:S01]  /*5980*/  SHF.L.U64.HI R5, R21, 0x1, R14 ;  /* 0x0000000115057819 */ /* 0x001fe2000001020e */
        /* <DEDUP_REMOVED lines=72> */
.L_x_489:
[----:B------:R-:W-:Y:S05]  /*5e10*/  BSYNC.RECONVERGENT B0 ;  /* 0x0000000000007941 */ /* 0x000fea0003800200 */
.L_x_488:
        /* <DEDUP_REMOVED lines=75> */
.L_x_491:
[----:B------:R-:W-:Y:S05]  /*62d0*/  BSYNC.RECONVERGENT B0 ;  /* 0x0000000000007941 */ /* 0x000fea0003800200 */
.L_x_490:
        /* <DEDUP_REMOVED lines=8> */
[----:B------:R-:W0:Y:S01]  /*6360*/  LDC.64 R14, c[0x3][R0] ;  /* 0x00c00000000e7b82 */ /* 0x000e220000000a00 */
[----:B------:R-:W-:-:S02]  /*6370*/  SHF.L.U64.HI R18, R13, 0x1, R18 ;  /* 0x000000010d127819 */ /* 0x000fc40000010212 */
[----:B0-----:R-:W-:Y:S02]  /*6380*/  LOP3.LUT R10, R7, R14, RZ, 0xfc, !PT ;  /* 0x0000000e070a7212 */ /* 0x001fe400078efcff */
[----:B------:R-:W-:Y:S02]  /*6390*/  LOP3.LUT R9, R9, R15, RZ, 0xfc, !PT ;  /* 0x0000000f09097212 */ /* 0x000fe400078efcff */
        /* <DEDUP_REMOVED lines=64> */
.L_x_493:
[----:B------:R-:W-:Y:S05]  /*67a0*/  BSYNC.RECONVERGENT B0 ;  /* 0x0000000000007941 */ /* 0x000fea0003800200 */
.L_x_492:
[----:B------:R-:W-:-:S05]  /*67b0*/  VIADD R11, R11, 0x2 ;  /* 0x000000020b0b7836 */ /* 0x000fca0000000000 */
[----:B------:R-:W-:-:S13]  /*67c0*/  ISETP.NE.AND P0, PT, R11, 0x100, PT ;  /* 0x000001000b00780c */ /* 0x000fda0003f05270 */
[----:B------:R-:W-:Y:S05]  /*67d0*/  @!P0 BRA `(.L_x_461) ;  /* 0x0000004800b08947 */ /* 0x000fea0003800000 */
[----:B------:R-:W1:Y:S01]  /*67e0*/  LDCU UR5, c[0x3][0x58] ;  /* 0x00c00b00ff0577ac */ /* 0x000e620008000800 */
[----:B------:R-:W2:Y:S01]  /*67f0*/  LDCU UR10, c[0x3][0x8] ;  /* 0x00c00100ff0a77ac */ /* 0x000ea20008000800 */
[----:B------:R-:W3:Y:S02]  /*6800*/  LDCU.64 UR6, c[0x3][0x50] ;  /* 0x00c00a00ff0677ac */ /* 0x000ee40008000a00 */
.L_x_526:
[----:B0-----:R-:W4:Y:S01]  /*6810*/  LDC.64 R14, c[0x3][RZ] ;  /* 0x00c00000ff0e7b82 */ /* 0x001f220000000a00 */
[----:B------:R-:W-:-:S04]  /*6820*/  IMAD R23, R11, 0x80, R4 ;  /* 0x000000800b177824 */ /* 0x000fc800078e0204 */
[----:B----4-:R-:W-:-:S05]  /*6830*/  IMAD.WIDE.U32 R22, R23, 0x4, R14 ;  /* 0x0000000417167825 */ /* 0x010fca00078e000e */
[----:B------:R4:W5:Y:S01]  /*6840*/  LDG.E R0, desc[UR8][R22.64] ;  /* 0x0000000816007981 */ /* 0x000962000c1e1900 */
[----:B0-----:R-:W-:Y:S01]  /*6850*/  SHF.L.U64.HI R19, R10, 0x1, R9 ;  /* 0x000000010a137819 */ /* 0x001fe20000010209 */
[C---:B------:R-:W-:Y:S01]  /*6860*/  IMAD.SHL.U32 R25, R7.reuse, 0x2, RZ ;  /* 0x0000000207197824 */ /* 0x040fe200078e00ff */
[----:B------:R-:W-:Y:S01]  /*6870*/  BSSY.RECONVERGENT B0, `(.L_x_494) ;  /* 0x0000047000007945 */ /* 0x000fe20003800200 */
[----:B----4-:R-:W-:Y:S02]  /*6880*/  SHF.L.U64.HI R22, R7, 0x1, R8 ;  /* 0x0000000107167819 */ /* 0x010fe40000010208 */
[----:B------:R-:W-:Y:S01]  /*6890*/  SHF.L.U64.HI R23, R6, 0x1, R5 ;  /* 0x0000000106177819 */ /* 0x000fe20000010205 */
[----:B-----5:R-:W-:-:S05]  /*68a0*/  IMAD.SHL.U32 R13, R0, 0x8, RZ ;  /* 0x00000008000d7824 */ /* 0x020fca00078e00ff */
        /* <DEDUP_REMOVED lines=67> */
.L_x_495:
[----:B-12---:R-:W-:Y:S05]  /*6ce0*/  BSYNC.RECONVERGENT B0 ;  /* 0x0000000000007941 */ /* 0x006fea0003800200 */
.L_x_494:
[----:B------:R-:W-:Y:S01]  /*6cf0*/  IMAD.SHL.U32 R2, R0, 0x2, RZ ;  /* 0x0000000200027824 */ /* 0x000fe200078e00ff */
[C---:B0-----:R-:W-:Y:S01]  /*6d00*/  SHF.L.U64.HI R19, R13.reuse, 0x1, R18 ;  /* 0x000000010d137819 */ /* 0x041fe20000010212 */
        /* <DEDUP_REMOVED lines=72> */
.L_x_497:
[----:B------:R-:W-:Y:S05]  /*7190*/  BSYNC.RECONVERGENT B0 ;  /* 0x0000000000007941 */ /* 0x000fea0003800200 */
.L_x_496:
        /* <DEDUP_REMOVED lines=73> */
.L_x_499:
[----:B------:R-:W-:Y:S05]  /*7630*/  BSYNC.RECONVERGENT B0 ;  /* 0x0000000000007941 */ /* 0x000fea0003800200 */
.L_x_498:
        /* <DEDUP_REMOVED lines=73> */
.L_x_501:
[----:B------:R-:W-:Y:S05]  /*7ad0*/  BSYNC.RECONVERGENT B0 ;  /* 0x0000000000007941 */ /* 0x000fea0003800200 */
.L_x_500:
        /* <DEDUP_REMOVED lines=73> */
.L_x_503:
[----:B------:R-:W-:Y:S05]  /*7f70*/  BSYNC.RECONVERGENT B0 ;  /* 0x0000000000007941 */ /* 0x000fea0003800200 */
.L_x_502:
        /* <DEDUP_REMOVED lines=73> */
.L_x_505:
[----:B------:R-:W-:Y:S05]  /*8410*/  BSYNC.RECONVERGENT B0 ;  /* 0x0000000000007941 */ /* 0x000fea0003800200 */
.L_x_504:
        /* <DEDUP_REMOVED lines=73> */
.L_x_507:
[----:B------:R-:W-:Y:S05]  /*88b0*/  BSYNC.RECONVERGENT B0 ;  /* 0x0000000000007941 */ /* 0x000fea0003800200 */
.L_x_506:
        /* <DEDUP_REMOVED lines=73> */
.L_x_509:
[----:B------:R-:W-:Y:S05]  /*8d50*/  BSYNC.RECONVERGENT B0 ;  /* 0x0000000000007941 */ /* 0x000fea0003800200 */
.L_x_508:
        /* <DEDUP_REMOVED lines=73> */
.L_x_511:
[----:B------:R-:W-:Y:S05]  /*91f0*/  BSYNC.RECONVERGENT B0 ;  /* 0x0000000000007941 */ /* 0x000fea0003800200 */
.L_x_510:
        /* <DEDUP_REMOVED lines=73> */
.L_x_513:
[----:B------:R-:W-:Y:S05]  /*9690*/  BSYNC.RECONVERGENT B0 ;  /* 0x0000000000007941 */ /* 0x000fea0003800200 */
.L_x_512:
        /* <DEDUP_REMOVED lines=73> */
.L_x_515:
[----:B------:R-:W-:Y:S05]  /*9b30*/  BSYNC.RECONVERGENT B0 ;  /* 0x0000000000007941 */ /* 0x000fea0003800200 */
.L_x_514:
        /* <DEDUP_REMOVED lines=73> */
.L_x_517:
[----:B------:R-:W-:Y:S05]  /*9fd0*/  BSYNC.RECONVERGENT B0 ;  /* 0x0000000000007941 */ /* 0x000fea0003800200 */
.L_x_516:
        /* <DEDUP_REMOVED lines=73> */
.L_x_519:
[----:B------:R-:W-:Y:S05]  /*a470*/  BSYNC.RECONVERGENT B0 ;  /* 0x0000000000007941 */ /* 0x000fea0003800200 */
.L_x_518:
        /* <DEDUP_REMOVED lines=73> */
.L_x_521:
[----:B------:R-:W-:Y:S05]  /*a910*/  BSYNC.RECONVERGENT B0 ;  /* 0x0000000000007941 */ /* 0x000fea0003800200 */
.L_x_520:
[----:B------:R-:W-:Y:S01]  /*a920*/  SHF.R.U32.HI R2, RZ, 0x19, R0 ;  /* 0x00000019ff027819 */ /* 0x000fe20000011600 */
[C---:B------:R-:W-:Y:S01]  /*a930*/  IMAD.SHL.U32 R23, R6.reuse, 0x2, RZ ;  /* 0x0000000206177824 */ /* 0x040fe200078e00ff */
[----:B0-----:R-:W-:Y:S01]  /*a940*/  SHF.L.U64.HI R9, R6, 0x1, R7 ;  /* 0x0000000106097819 */ /* 0x001fe20000010207 */
        /* <DEDUP_REMOVED lines=70> */
.L_x_523:
[----:B------:R-:W-:Y:S05]  /*adb0*/  BSYNC.RECONVERGENT B0 ;  /* 0x0000000000007941 */ /* 0x000fea0003800200 */
.L_x_522:
[----:B------:R-:W-:Y:S01]  /*adc0*/  SHF.R.U32.HI R0, RZ, 0x1e, R0 ;  /* 0x0000001eff007819 */ /* 0x000fe20000011600 */
[----:B------:R-:W-:Y:S01]  /*add0*/  UMOV UR4, 0x28 ;  /* 0x0000002800047882 */ /* 0x000fe20000000000 */
[C---:B------:R-:W-:Y:S01]  /*ade0*/  IMAD.SHL.U32 R3, R23.reuse, 0x2, RZ ;  /* 0x0000000217037824 */ /* 0x040fe200078e00ff */
[----:B------:R-:W-:Y:S01]  /*adf0*/  SHF.L.U64.HI R9, R23, 0x1, R8 ;  /* 0x0000000117097819 */ /* 0x000fe20000010208 */
[----:B------:R-:W-:Y:S01]  /*ae00*/  IMAD.SHL.U32 R7, R6, 0x2, RZ ;  /* 0x0000000206077824 */ /* 0x000fe200078e00ff */
[----:B------:R-:W-:Y:S01]  /*ae10*/  LEA R0, R0, UR4, 0x3 ;  /* 0x0000000400007c11 */ /* 0x000fe2000f8e18ff */
[----:B------:R-:W-:Y:S01]  /*ae20*/  BSSY.RECONVERGENT B0, `(.L_x_524) ;  /* 0x0000044000007945 */ /* 0x000fe20003800200 */
[----:B------:R-:W-:Y:S02]  /*ae30*/  SHF.L.U64.HI R24, R6, 0x1, R19 ;  /* 0x0000000106187819 */ /* 0x000fe40000010213 */
[----:B0-----:R-:W0:Y:S01]  /*ae40*/  LDC.64 R14, c[0x3][R0] ;  /* 0x00c00000000e7b82 */ /* 0x001e220000000a00 */
[----:B------:R-:W-:-:S02]  /*ae50*/  SHF.L.U64.HI R18, R13, 0x1, R18 ;  /* 0x000000010d127819 */ /* 0x000fc40000010212 */
        /* <DEDUP_REMOVED lines=64> */
.L_x_525:
[----:B------:R-:W-:Y:S05]  /*b260*/  BSYNC.RECONVERGENT B0 ;  /* 0x0000000000007941 */ /* 0x000fea0003800200 */
.L_x_524:
[----:B------:R-:W-:-:S05]  /*b270*/  VIADD R11, R11, 0x1 ;  /* 0x000000010b0b7836 */ /* 0x000fca0000000000 */
[----:B------:R-:W-:-:S13]  /*b280*/  ISETP.NE.AND P0, PT, R11, 0x100, PT ;  /* 0x000001000b00780c */ /* 0x000fda0003f05270 */
[----:B------:R-:W-:Y:S05]  /*b290*/  @P0 BRA `(.L_x_526) ;  /* 0xffffffb4005c0947 */ /* 0x000fea000383ffff */
.L_x_461:
[----:B------:R-:W1:Y:S01]  /*b2a0*/  LDCU UR5, c[0x3][0x10] ;  /* 0x00c00200ff0577ac */ /* 0x000e620008000800 */
[----:B0-----:R-:W-:Y:S01]  /*b2b0*/  IMAD.MOV.U32 R13, RZ, RZ, RZ ;  /* 0x000000ffff0d7224 */ /* 0x001fe200078e00ff */
[----:B-1----:R-:W-:-:S09]  /*b2c0*/  UISETP.NE.AND UP0, UPT, UR5, 0x1, UPT ;  /* 0x000000010500788c */ /* 0x002fd2000bf05270 */
[----:B------:R-:W-:Y:S05]  /*b2d0*/  BRA.U !UP0, `(.L_x_527) ;  /* 0x0000000908d87547 */ /* 0x000fea000b800000 */
[----:B------:R-:W0:Y:S01]  /*b2e0*/  S2R R11, SR_TID.X ;  /* 0x00000000000b7919 */ /* 0x000e220000002100 */
[----:B------:R-:W1:Y:S01]  /*b2f0*/  LDCU UR4, c[0x0][0x360] ;  /* 0x00006c00ff0477ac */ /* 0x000e620008000800 */
[----:B------:R-:W-:Y:S01]  /*b300*/  IMAD.MOV.U32 R20, RZ, RZ, RZ ;  /* 0x000000ffff147224 */ /* 0x000fe200078e00ff */
[----:B------:R-:W-:-:S06]  /*b310*/  UIADD3 UR5, UPT, UPT, UR5, -0x1, URZ ;  /* 0xffffffff05057890 */ /* 0x000fcc000fffe0ff */
[----:B------:R-:W-:Y:S01]  /*b320*/  IMAD.U32 R13, RZ, RZ, UR5 ;  /* 0x00000005ff0d7e24 */ /* 0x000fe2000f8e00ff */
[----:B-1----:R-:W-:-:S06]  /*b330*/  UIADD3 UR4, UPT, UPT, UR4, -0x1, URZ ;  /* 0xffffffff04047890 */ /* 0x002fcc000fffe0ff */
[----:B0-----:R-:W-:-:S13]  /*b340*/  ISETP.NE.AND P1, PT, R11, UR4, PT ;  /* 0x000000040b007c0c */ /* 0x001fda000bf25270 */
.L_x_533:
        /* <DEDUP_REMOVED lines=20> */
.L_x_532:
        /* <DEDUP_REMOVED lines=71> */
.L_x_529:
[----:B------:R-:W-:Y:S05]  /*b900*/  BSYNC.RECONVERGENT B0 ;  /* 0x0000000000007941 */ /* 0x000fea0003800200 */
.L_x_528:
[----:B------:R-:W-:Y:S01]  /*b910*/  UIADD3 UR6, UPT, UPT, UR4, 0x2, URZ ;  /* 0x0000000204067890 */ /* 0x000fe2000fffe0ff */
[C---:B0-----:R-:W-:Y:S01]  /*b920*/  IMAD.SHL.U32 R3, R19.reuse, 0x2, RZ ;  /* 0x0000000213037824 */ /* 0x041fe200078e00ff */
[----:B------:R-:W-:Y:S01]  /*b930*/  SHF.L.U64.HI R9, R19, 0x1, R18 ;  /* 0x0000000113097819 */ /* 0x000fe20000010212 */
[C---:B------:R-:W-:Y:S01]  /*b940*/  IMAD.SHL.U32 R6, R22.reuse, 0x2, RZ ;  /* 0x0000000216067824 */ /* 0x040fe200078e00ff */
[----:B------:R-:W-:Y:S01]  /*b950*/  SHF.L.U64.HI R7, R22, 0x1, R21 ;  /* 0x0000000116077819 */ /* 0x000fe20000010215 */
[----:B------:R-:W-:Y:S01]  /*b960*/  UIADD3 UR5, UPT, UPT, UR5, 0x2, URZ ;  /* 0x0000000205057890 */ /* 0x000fe2000fffe0ff */
[----:B------:R-:W-:Y:S01]  /*b970*/  SHF.R.U32.HI R2, RZ, UR6, R4 ;  /* 0x00000006ff027c19 */ /* 0x000fe20008011604 */
[----:B------:R-:W-:Y:S01]  /*b980*/  BSSY.RECONVERGENT B0, `(.L_x_530) ;  /* 0x0000045000007945 */ /* 0x000fe20003800200 */
[----:B------:R-:W-:Y:S01]  /*b990*/  SHF.L.U64.HI R16, R17, 0x1, R16 ;  /* 0x0000000111107819 */ /* 0x000fe20000010210 */
        /* <DEDUP_REMOVED lines=67> */
.L_x_531:
[----:B------:R-:W-:Y:S05]  /*bdd0*/  BSYNC.RECONVERGENT B0 ;  /* 0x0000000000007941 */ /* 0x000fea0003800200 */
.L_x_530:
[----:B------:R-:W-:Y:S01]  /*bde0*/  VIADD R0, R0, 0x2 ;  /* 0x0000000200007836 */ /* 0x000fe20000000000 */
[----:B------:R-:W-:Y:S01]  /*bdf0*/  UIADD3 UR4, UPT, UPT, UR4, 0x4, URZ ;  /* 0x0000000404047890 */ /* 0x000fe2000fffe0ff */
[----:B------:R-:W-:Y:S11]  /*be00*/  BRA.U UP0, `(.L_x_532) ;  /* 0xfffffff500a07547 */ /* 0x000ff6000b83ffff */
[----:B------:R-:W-:-:S05]  /*be10*/  VIADD R20, R20, 0x1 ;  /* 0x0000000114147836 */ /* 0x000fca0000000000 */
[----:B------:R-:W-:-:S13]  /*be20*/  ISETP.NE.AND P0, PT, R20, R13, PT ;  /* 0x0000000d1400720c */ /* 0x000fda0003f05270 */
[----:B------:R-:W-:Y:S05]  /*be30*/  @P0 BRA `(.L_x_533) ;  /* 0xfffffff400440947 */ /* 0x000fea000383ffff */
.L_x_527:
[----:B0-----:R-:W0:Y:S01]  /*be40*/  S2R R19, SR_TID.X ;  /* 0x0000000000137919 */ /* 0x001e220000002100 */
[----:B------:R-:W1:Y:S01]  /*be50*/  LDCU UR4, c[0x0][0x360] ;  /* 0x00006c00ff0477ac */ /* 0x000e620008000800 */
[----:B------:R-:W-:Y:S01]  /*be60*/  BSSY.RECONVERGENT B0, `(.L_x_534) ;  /* 0x0000011000007945 */ /* 0x000fe20003800200 */
[----:B-1----:R-:W-:-:S06]  /*be70*/  UIADD3 UR4, UPT, UPT, UR4, -0x1, URZ ;  /* 0xffffffff04047890 */ /* 0x002fcc000fffe0ff */
[----:B0-----:R-:W-:-:S13]  /*be80*/  ISETP.NE.AND P0, PT, R19, UR4, PT ;  /* 0x0000000413007c0c */ /* 0x001fda000bf05270 */
[----:B------:R-:W-:Y:S05]  /*be90*/  @P0 BRA `(.L_x_535) ;  /* 0x00000000001c0947 */ /* 0x000fea0003800000 */
[----:B------:R-:W0:Y:S01]  /*bea0*/  LDC.64 R14, c[0x3][RZ] ;  /* 0x00c00000ff0e7b82 */ /* 0x000e220000000a00 */
[----:B------:R-:W-:-:S04]  /*beb0*/  IMAD.SHL.U32 R0, R12, 0x8000, RZ ;  /* 0x000080000c007824 */ /* 0x000fc800078e00ff */
[----:B------:R-:W-:-:S04]  /*bec0*/  IMAD R0, R13, 0x80, R0 ;  /* 0x000000800d007824 */ /* 0x000fc800078e0200 */
[----:B------:R-:W-:-:S04]  /*bed0*/  VIADD R11, R0, 0x8000 ;  /* 0x00008000000b7836 */ /* 0x000fc80000000000 */
[----:B0-----:R-:W-:-:S05]  /*bee0*/  IMAD.WIDE.U32 R14, R11, 0x4, R14 ;  /* 0x000000040b0e7825 */ /* 0x001fca00078e000e */
[----:B------:R0:W5:Y:S01]  /*bef0*/  LDG.E R18, desc[UR8][R14.64] ;  /* 0x000000080e127981 */ /* 0x000162000c1e1900 */
[----:B------:R-:W-:Y:S05]  /*bf00*/  BRA `(.L_x_536) ;  /* 0x0000000000187947 */ /* 0x000fea0003800000 */
.L_x_535:
[----:B------:R-:W0:Y:S01]  /*bf10*/  S2R R11, SR_CgaCtaId ;  /* 0x00000000000b7919 */ /* 0x000e220000008800 */
[----:B------:R-:W-:-:S04]  /*bf20*/  MOV R0, 0x400 ;  /* 0x0000040000007802 */ /* 0x000fc80000000f00 */
[----:B0-----:R-:W-:-:S05]  /*bf30*/  LEA R0, R11, R0, 0x18 ;  /* 0x000000000b007211 */ /* 0x001fca00078ec0ff */
[----:B------:R-:W-:-:S04]  /*bf40*/  IMAD R0, R13, 0x200, R0 ;  /* 0x000002000d007824 */ /* 0x000fc800078e0200 */
[----:B------:R-:W-:-:S05]  /*bf50*/  IMAD R0, R19, 0x4, R0 ;  /* 0x0000000413007824 */ /* 0x000fca00078e0200 */
[----:B------:R1:W2:Y:S02]  /*bf60*/  LDS R18, [R0+0x4] ;  /* 0x0000040000127984 */ /* 0x0002a40000000800 */
.L_x_536:
[----:B------:R-:W-:Y:S05]  /*bf70*/  BSYNC.RECONVERGENT B0 ;  /* 0x0000000000007941 */ /* 0x000fea0003800200 */
.L_x_534:
[----:B-1----:R-:W1:Y:S01]  /*bf80*/  LDC R0, c[0x3][0xc] ;  /* 0x00c00300ff007b82 */ /* 0x002e620000000800 */
[----:B------:R-:W3:Y:S02]  /*bf90*/  LDCU UR4, c[0x3][0x10] ;  /* 0x00c00200ff0477ac */ /* 0x000ee40008000800 */
[----:B---3--:R-:W-:Y:S01]  /*bfa0*/  USHF.L.U32 UR4, UR4, 0x4, URZ ;  /* 0x0000000404047899 */ /* 0x008fe200080006ff */
[----:B-1----:R-:W-:-:S05]  /*bfb0*/  VIADD R0, R0, 0x10 ;  /* 0x0000001000007836 */ /* 0x002fca0000000000 */
[----:B------:R-:W-:-:S13]  /*bfc0*/  ISETP.NE.AND P0, PT, R0, UR4, PT ;  /* 0x0000000400007c0c */ /* 0x000fda000bf05270 */
[----:B------:R-:W-:Y:S05]  /*bfd0*/  @!P0 EXIT ;  /* 0x000000000000894d */ /* 0x000fea0003800000 */
[----:B------:R-:W-:Y:S02]  /*bfe0*/  VIADD R4, R0, -UR4 ;  /* 0x8000000400047c36 */ /* 0x000fe40008000000 */
[----:B0-----:R-:W-:Y:S02]  /*bff0*/  IMAD.SHL.U32 R14, R12, 0x8000, RZ ;  /* 0x000080000c0e7824 */ /* 0x001fe400078e00ff */
[----:B------:R-:W-:Y:S01]  /*c000*/  IMAD.MOV.U32 R11, RZ, RZ, RZ ;  /* 0x000000ffff0b7224 */ /* 0x000fe200078e00ff */
[----:B------:R-:W-:Y:S02]  /*c010*/  ISETP.GE.U32.AND P0, PT, R4, 0x2, PT ;  /* 0x000000020400780c */ /* 0x000fe40003f06070 */
[----:B------:R-:W-:Y:S02]  /*c020*/  LOP3.LUT R14, R14, R19, RZ, 0xfc, !PT ;  /* 0x000000130e0e7212 */ /* 0x000fe400078efcff */
[----:B------:R-:W-:-:S03]  /*c030*/  VIMNMX.U32 R4, PT, PT, R4, 0x1, !PT ;  /* 0x0000000104047848 */ /* 0x000fc60007fe0000 */
[----:B------:R-:W-:-:S05]  /*c040*/  IMAD R0, R19, 0xff, R14 ;  /* 0x000000ff13007824 */ /* 0x000fca00078e020e */
[----:B------:R-:W-:Y:S01]  /*c050*/  IADD3 R0, PT, PT, R0, 0x100, R13 ;  /* 0x0000010000007810 */ /* 0x000fe20007ffe00d */
[----:B------:R-:W-:Y:S06]  /*c060*/  @!P0 BRA `(.L_x_537) ;  /* 0x0000000800848947 */ /* 0x000fec0003800000 */
[----:B------:R-:W-:Y:S01]  /*c070*/  IMAD R12, R12, 0x80, R19 ;  /* 0x000000800c0c7824 */ /* 0x000fe200078e0213 */
[----:B------:R-:W-:Y:S01]  /*c080*/  LOP3.LUT R11, R4, 0xfffffffe, RZ, 0xc0, !PT ;  /* 0xfffffffe040b7812 */ /* 0x000fe200078ec0ff */
[----:B------:R-:W0:Y:S02]  /*c090*/  LDCU UR10, c[0x3][0x58] ;  /* 0x00c00b00ff0a77ac */ /* 0x000e240008000800 */
[----:B------:R-:W-:Y:S02]  /*c0a0*/  IMAD R13, R12, 0x100, R13 ;  /* 0x000001000c0d7824 */ /* 0x000fe400078e020d */
[----:B------:R-:W-:Y:S01]  /*c0b0*/  IMAD.MOV R20, RZ, RZ, -R11 ;  /* 0x000000ffff147224 */ /* 0x000fe200078e0a0b */
[----:B------:R-:W1:Y:S02]  /*c0c0*/  LDCU UR11, c[0x3][0x8] ;  /* 0x00c00100ff0b77ac */ /* 0x000e640008000800 */
[----:B------:R-:W-:Y:S01]  /*c0d0*/  LEA R19, R13, 0x1000, 0x4 ;  /* 0x000010000d137811 */ /* 0x000fe200078e20ff */
[----:B------:R-:W3:Y:S01]  /*c0e0*/  LDCU.64 UR6, c[0x3][0x50] ;  /* 0x00c00a00ff0677ac */ /* 0x000ee20008000a00 */
[----:B------:R-:W-:-:S05]  /*c0f0*/  UMOV UR4, URZ ;  /* 0x000000ff00047c82 */ /* 0x000fca0008000000 */
.L_x_542:
[----:B--2--5:R-:W-:Y:S01]  /*c100*/  SHF.R.U32.HI R12, RZ, UR4, R18 ;  /* 0x00000004ff0c7c19 */ /* 0x024fe20008011612 */
[C---:B0-----:R-:W-:Y:S01]  /*c110*/  IMAD.SHL.U32 R15, R10.reuse, 0x2, RZ ;  /* 0x000000020a0f7824 */ /* 0x041fe200078e00ff */
[----:B------:R-:W-:Y:S01]  /*c120*/  SHF.L.U64.HI R21, R10, 0x1, R9 ;  /* 0x000000010a157819 */ /* 0x000fe20000010209 */
[C---:B------:R-:W-:Y:S01]  /*c130*/  IMAD.SHL.U32 R25, R7.reuse, 0x2, RZ ;  /* 0x0000000207197824 */ /* 0x040fe200078e00ff */
[----:B------:R-:W-:Y:S01]  /*c140*/  SHF.L.U64.HI R24, R7, 0x1, R8 ;  /* 0x0000000107187819 */ /* 0x000fe20000010208 */
[----:B------:R-:W-:Y:S01]  /*c150*/  IMAD.SHL.U32 R12, R12, 0x8, RZ ;  /* 0x000000080c0c7824 */ /* 0x000fe200078e00ff */
[----:B------:R-:W-:Y:S04]  /*c160*/  BSSY.RECONVERGENT B0, `(.L_x_538) ;  /* 0x0000041000007945 */ /* 0x000fe80003800200 */
[----:B------:R-:W-:-:S06]  /*c170*/  LOP3.LUT R12, R12, 0x18, RZ, 0xc0, !PT ;  /* 0x000000180c0c7812 */ /* 0x000fcc00078ec0ff */
[----:B------:R-:W2:Y:S02]  /*c180*/  LDC.64 R12, c[0x3][R12+0x28] ;  /* 0x00c00a000c0c7b82 */ /* 0x000ea40000000a00 */
[----:B--2---:R-:W-:Y:S02]  /*c190*/  LOP3.LUT R15, R15, R12, RZ, 0xfc, !PT ;  /* 0x0000000c0f0f7212 */ /* 0x004fe400078efcff */
        /* <DEDUP_REMOVED lines=61> */
.L_x_539:
[----:B01----:R-:W-:Y:S05]  /*c570*/  BSYNC.RECONVERGENT B0 ;  /* 0x0000000000007941 */ /* 0x003fea0003800200 */
.L_x_538:
[----:B------:R-:W-:Y:S01]  /*c580*/  UIADD3 UR5, UPT, UPT, UR4, 0x2, URZ ;  /* 0x0000000204057890 */ /* 0x000fe2000fffe0ff */
[C---:B--2---:R-:W-:Y:S01]  /*c590*/  IMAD.SHL.U32 R3, R15.reuse, 0x2, RZ ;  /* 0x000000020f037824 */ /* 0x044fe200078e00ff */
[----:B------:R-:W-:Y:S01]  /*c5a0*/  SHF.L.U64.HI R9, R15, 0x1, R14 ;  /* 0x000000010f097819 */ /* 0x000fe2000001020e */
[C---:B------:R-:W-:Y:S01]  /*c5b0*/  IMAD.SHL.U32 R6, R22.reuse, 0x2, RZ ;  /* 0x0000000216067824 */ /* 0x040fe200078e00ff */
[----:B------:R-:W-:Y:S01]  /*c5c0*/  SHF.L.U64.HI R7, R22, 0x1, R21 ;  /* 0x0000000116077819 */ /* 0x000fe20000010215 */
[----:B------:R-:W-:Y:S01]  /*c5d0*/  VIADD R20, R20, 0x2 ;  /* 0x0000000214147836 */ /* 0x000fe20000000000 */
[----:B------:R-:W-:Y:S01]  /*c5e0*/  SHF.R.U32.HI R2, RZ, UR5, R18 ;  /* 0x00000005ff027c19 */ /* 0x000fe20008011612 */
[----:B------:R-:W-:Y:S01]  /*c5f0*/  BSSY.RECONVERGENT B0, `(.L_x_540) ;  /* 0x0000045000007945 */ /* 0x000fe20003800200 */
[----:B------:R-:W-:Y:S02]  /*c600*/  SHF.L.U64.HI R16, R17, 0x1, R16 ;  /* 0x0000000111107819 */ /* 0x000fe40000010210 */
[----:B------:R-:W-:Y:S01]  /*c610*/  ISETP.NE.AND P1, PT, R20, RZ, PT ;  /* 0x000000ff1400720c */ /* 0x000fe20003f25270 */
        /* <DEDUP_REMOVED lines=66> */
.L_x_541:
[----:B------:R-:W-:Y:S05]  /*ca40*/  BSYNC.RECONVERGENT B0 ;  /* 0x0000000000007941 */ /* 0x000fea0003800200 */
.L_x_540:
[----:B------:R-:W-:Y:S01]  /*ca50*/  UIADD3 UR4, UPT, UPT, UR4, 0x4, URZ ;  /* 0x0000000404047890 */ /* 0x000fe2000fffe0ff */
[----:B------:R-:W-:Y:S01]  /*ca60*/  VIADD R19, R19, 0x2 ;  /* 0x0000000213137836 */ /* 0x000fe20000000000 */
[----:B------:R-:W-:Y:S10]  /*ca70*/  @P1 BRA `(.L_x_542) ;  /* 0xfffffff400a01947 */ /* 0x000ff4000383ffff */
.L_x_537:
[----:B------:R-:W-:-:S04]  /*ca80*/  LOP3.LUT R4, R4, 0x1, RZ, 0xc0, !PT ;  /* 0x0000000104047812 */ /* 0x000fc800078ec0ff */
[----:B------:R-:W-:-:S13]  /*ca90*/  ISETP.NE.U32.AND P0, PT, R4, 0x1, PT ;  /* 0x000000010400780c */ /* 0x000fda0003f05070 */
[----:B------:R-:W-:Y:S05]  /*caa0*/  @P0 EXIT ;  /* 0x000000000000094d */ /* 0x000fea0003800000 */
[----:B------:R-:W-:Y:S01]  /*cab0*/  IMAD.SHL.U32 R13, R11, 0x2, RZ ;  /* 0x000000020b0d7824 */ /* 0x000fe200078e00ff */
[C---:B------:R-:W-:Y:S01]  /*cac0*/  SHF.L.U64.HI R4, R10.reuse, 0x1, R9 ;  /* 0x000000010a047819 */ /* 0x040fe20000010209 */
[----:B0-----:R-:W-:Y:S01]  /*cad0*/  IMAD.SHL.U32 R15, R10, 0x2, RZ ;  /* 0x000000020a0f7824 */ /* 0x001fe200078e00ff */
[----:B------:R-:W0:Y:S01]  /*cae0*/  LDCU.64 UR4, c[0x3][0x50] ;  /* 0x00c00a00ff0477ac */ /* 0x000e220008000a00 */
[C---:B------:R-:W-:Y:S01]  /*caf0*/  IMAD.SHL.U32 R14, R7.reuse, 0x2, RZ ;  /* 0x00000002070e7824 */ /* 0x040fe200078e00ff */
[----:B--2--5:R-:W-:Y:S02]  /*cb00*/  SHF.R.U32.HI R13, RZ, R13, R18 ;  /* 0x0000000dff0d7219 */ /* 0x024fe40000011612 */
[----:B------:R-:W-:Y:S02]  /*cb10*/  SHF.L.U64.HI R18, R7, 0x1, R8 ;  /* 0x0000000107127819 */ /* 0x000fe40000010208 */
[----:B------:R-:W-:Y:S01]  /*cb20*/  SHF.L.U64.HI R17, R16, 0x1, R17 ;  /* 0x0000000110117819 */ /* 0x000fe20000010211 */
        /* <DEDUP_REMOVED lines=11> */
[----:B------:R-:W-:-:S03]  /*cbe0*/  LOP3.LUT R15, R8, R15, R9, 0x80, !PT ;  /* 0x0000000f080f7212 */ /* 0x000fc600078e8009 */
[C---:B------:R-:W-:Y:S01]  /*cbf0*/  IMAD.SHL.U32 R9, R10.reuse, 0x2, RZ ;  /* 0x000000020a097824 */ /* 0x040fe200078e00ff */
[----:B------:R-:W-:Y:S02]  /*cc00*/  SHF.L.U64.HI R15, R10, 0x1, R15 ;  /* 0x000000010a0f7819 */ /* 0x000fe4000001020f */
[C---:B------:R-:W-:Y:S02]  /*cc10*/  SHF.L.U64.HI R10, R6.reuse, 0x1, R5 ;  /* 0x00000001060a7819 */ /* 0x040fe40000010205 */
[----:B------:R-:W-:Y:S02]  /*cc20*/  LOP3.LUT R4, R9, R4, R12, 0xe0, !PT ;  /* 0x0000000409047212 */ /* 0x000fe400078ee00c */
[----:B------:R-:W-:Y:S02]  /*cc30*/  LOP3.LUT R9, R15, R10, R13, 0xe0, !PT ;  /* 0x0000000a0f097212 */ /* 0x000fe400078ee00d */
[----:B------:R-:W-:Y:S01]  /*cc40*/  LOP3.LUT R7, R6, R4, R7, 0x80, !PT ;  /* 0x0000000406077212 */ /* 0x000fe200078e8007 */
[----:B------:R-:W-:Y:S01]  /*cc50*/  IMAD.SHL.U32 R4, R3, 0x2, RZ ;  /* 0x0000000203047824 */ /* 0x000fe200078e00ff */
[----:B------:R-:W-:-:S04]  /*cc60*/  LOP3.LUT R8, R5, R9, R8, 0x80, !PT ;  /* 0x0000000905087212 */ /* 0x000fc800078e8008 */
[C---:B------:R-:W-:Y:S01]  /*cc70*/  SHF.L.U64.HI R9, R7.reuse, 0x1, R8 ;  /* 0x0000000107097819 */ /* 0x040fe20000010208 */
[----:B------:R-:W-:Y:S01]  /*cc80*/  IMAD.SHL.U32 R7, R7, 0x2, RZ ;  /* 0x0000000207077824 */ /* 0x000fe200078e00ff */
[----:B------:R-:W-:-:S04]  /*cc90*/  SHF.L.U64.HI R8, R3, 0x1, R2 ;  /* 0x0000000103087819 */ /* 0x000fc80000010202 */
[----:B------:R-:W-:Y:S02]  /*cca0*/  LOP3.LUT R4, R7, R4, R12, 0xe0, !PT ;  /* 0x0000000407047212 */ /* 0x000fe400078ee00c */
[----:B------:R-:W-:Y:S02]  /*ccb0*/  LOP3.LUT R7, R9, R8, R13, 0xe0, !PT ;  /* 0x0000000809077212 */ /* 0x000fe400078ee00d */
[----:B------:R-:W-:Y:S01]  /*ccc0*/  LOP3.LUT R6, R3, R4, R6, 0x80, !PT ;  /* 0x0000000403067212 */ /* 0x000fe200078e8006 */
[----:B------:R-:W-:Y:S01]  /*ccd0*/  IMAD.SHL.U32 R4, R16, 0x2, RZ ;  /* 0x0000000210047824 */ /* 0x000fe200078e00ff */
        /* <DEDUP_REMOVED lines=15> */
[----:B------:R-:W-:-:S05]  /*cdd0*/  IMAD R11, R0, 0x10, R11 ;  /* 0x00000010000b7824 */ /* 0x000fca00078e020b */
        /* <DEDUP_REMOVED lines=17> */
.L_x_543:
        /* <DEDUP_REMOVED lines=9> */
.L_x_2051:


//--------------------- .text._Z13agrepKernel64ILj3EEvv --------------------------
	.section	.text._Z13agrepKernel64ILj3EEvv,"ax",@progbits
	.align	128
        .global         _Z13agrepKernel64ILj3EEvv
        .type           _Z13agrepKernel64ILj3EEvv,@function
        .size           _Z13agrepKernel64ILj3EEvv,(.L_x_2052 - _Z13agrepKernel64ILj3EEvv)
        .other          _Z13agrepKernel64ILj3EEvv,@"STO_CUDA_ENTRY STV_DEFAULT"
_Z13agrepKernel64ILj3EEvv:
.text._Z13agrepKernel64ILj3EEvv:
        /* <DEDUP_REMOVED lines=16> */
[----:B--2---:R-:W-:Y:S02]  /*0100*/  UISETP.NE.AND UP0, UPT, UR6, 0x1, UPT ;  /* 0x000000010600788c */ /* 0x004fe4000bf05270 */
        /* <DEDUP_REMOVED lines=17> */
.L_x_546:
[----:B------:R-:W0:Y:S01]  /*0220*/  LDC.64 R14, c[0x3][RZ] ;  /* 0x00c00000ff0e7b82 */ /* 0x000e220000000a00 */
[----:B------:R-:W-:-:S04]  /*0230*/  IMAD R17, R11, 0x80, R7 ;  /* 0x000000800b117824 */ /* 0x000fc800078e0207 */
[----:B0-----:R-:W-:-:S05]  /*0240*/  IMAD.WIDE.U32 R14, R17, 0x4, R14 ;  /* 0x00000004110e7825 */ /* 0x001fca00078e000e */
[----:B------:R0:W5:Y:S01]  /*0250*/  LDG.E R18, desc[UR10][R14.64] ;  /* 0x0000000a0e127981 */ /* 0x000162000c1e1900 */
[----:B------:R-:W-:-:S05]  /*0260*/  UMOV UR4, URZ ;  /* 0x000000ff00047c82 */ /* 0x000fca0008000000 */
.L_x_545:
[----:B------:R-:W-:Y:S01]  /*0270*/  USHF.L.U32 UR5, UR4, 0x1, URZ ;  /* 0x0000000104057899 */ /* 0x000fe200080006ff */
[C---:B------:R-:W-:Y:S01]  /*0280*/  IMAD.SHL.U32 R17, R19.reuse, 0x2, RZ ;  /* 0x0000000213117824 */ /* 0x040fe200078e00ff */
[----:B------:R-:W-:Y:S01]  /*0290*/  SHF.L.U64.HI R23, R19, 0x1, R12 ;  /* 0x0000000113177819 */ /* 0x000fe2000001020c */
[----:B------:R-:W-:Y:S01]  /*02a0*/  IMAD.SHL.U32 R26, R20, 0x2, RZ ;  /* 0x00000002141a7824 */ /* 0x000fe200078e00ff */
[----:B------:R-:W-:Y:S01]  /*02b0*/  UIADD3 UR6, UPT, UPT, UR5, 0x2, URZ ;  /* 0x0000000205067890 */ /* 0x000fe2000fffe0ff */
[----:B------:R-:W-:Y:S02]  /*02c0*/  SHF.L.U64.HI R21, R10, 0x1, R13 ;  /* 0x000000010a157819 */ /* 0x000fe4000001020d */
[--C-:B0----5:R-:W-:Y:S02]  /*02d0*/  SHF.R.U32.HI R14, RZ, UR5, R18.reuse ;  /* 0x00000005ff0e7c19 */ /* 0x121fe40008011612 */
[----:B------:R-:W-:Y:S02]  /*02e0*/  SHF.L.U64.HI R24, R20, 0x1, R25 ;  /* 0x0000000114187819 */ /* 0x000fe40000010219 */
[----:B------:R-:W-:Y:S01]  /*02f0*/  SHF.R.U32.HI R16, RZ, UR6, R18 ;  /* 0x00000006ff107c19 */ /* 0x000fe20008011612 */
[----:B------:R-:W-:Y:S01]  /*0300*/  IMAD.SHL.U32 R14, R14, 0x8, RZ ;  /* 0x000000080e0e7824 */ /* 0x000fe200078e00ff */
[----:B------:R-:W-:-:S02]  /*0310*/  UIADD3 UR6, UPT, UPT, UR5, 0x4, URZ ;  /* 0x0000000405067890 */ /* 0x000fc4000fffe0ff */
[----:B------:R-:W-:Y:S01]  /*0320*/  UIADD3 UR5, UPT, UPT, UR5, 0x6, URZ ;  /* 0x0000000605057890 */ /* 0x000fe2000fffe0ff */
[----:B------:R-:W-:Y:S01]  /*0330*/  IMAD.SHL.U32 R16, R16, 0x8, RZ ;  /* 0x0000000810107824 */ /* 0x000fe200078e00ff */
[----:B------:R-:W-:Y:S01]  /*0340*/  LOP3.LUT R14, R14, 0x18, RZ, 0xc0, !PT ;  /* 0x000000180e0e7812 */ /* 0x000fe200078ec0ff */
[----:B------:R-:W-:-:S03]  /*0350*/  UIADD3 UR4, UPT, UPT, UR6, -UR4, URZ ;  /* 0x8000000406047290 */ /* 0x000fc6000fffe0ff */
[----:B------:R-:W-:Y:S01]  /*0360*/  LOP3.LUT R16, R16, 0x18, RZ, 0xc0, !PT ;  /* 0x0000001810107812 */ /* 0x000fe200078ec0ff */
[----:B------:R-:W-:Y:S01]  /*0370*/  UISETP.NE.AND UP0, UPT, UR4, 0x10, UPT ;  /* 0x000000100400788c */ /* 0x000fe2000bf05270 */
        /* <DEDUP_REMOVED lines=10> */
[----:B------:R-:W0:Y:S02]  /*0420*/  LDC.64 R16, c[0x3][R16+0x28] ;  /* 0x00c00a0010107b82 */ /* 0x000e240000000a00 */
        /* <DEDUP_REMOVED lines=10> */
[----:B------:R-:W-:-:S03]  /*04d0*/  LOP3.LUT R12, R27, R12, R15, 0xe0, !PT ;  /* 0x0000000c1b0c7212 */ /* 0x000fc600078ee00f */
[----:B------:R-:W-:Y:S01]  /*04e0*/  IMAD.SHL.U32 R20, R10, 0x2, RZ ;  /* 0x000000020a147824 */ /* 0x000fe200078e00ff */
[----:B------:R-:W-:Y:S02]  /*04f0*/  LOP3.LUT R19, R12, R13, RZ, 0xc0, !PT ;  /* 0x0000000d0c137212 */ /* 0x000fe400078ec0ff */
[----:B------:R-:W-:Y:S02]  /*0500*/  LOP3.LUT R13, R3, R10, RZ, 0xc0, !PT ;  /* 0x0000000a030d7212 */ /* 0x000fe400078ec0ff */
[----:B------:R-:W-:-:S04]  /*0510*/  LOP3.LUT R12, R0, R19, RZ, 0xc0, !PT ;  /* 0x00000013000c7212 */ /* 0x000fc800078ec0ff */
[C---:B------:R-:W-:Y:S01]  /*0520*/  SHF.L.U64.HI R25, R13.reuse, 0x1, R12 ;  /* 0x000000010d197819 */ /* 0x040fe2000001020c */
[----:B------:R-:W-:-:S03]  /*0530*/  IMAD.SHL.U32 R13, R13, 0x2, RZ ;  /* 0x000000020d0d7824 */ /* 0x000fc600078e00ff */
[----:B------:R-:W-:Y:S01]  /*0540*/  LOP3.LUT R25, R25, R24, R15, 0xe0, !PT ;  /* 0x0000001819197212 */ /* 0x000fe200078ee00f */
[C---:B------:R-:W-:Y:S01]  /*0550*/  IMAD.SHL.U32 R15, R28.reuse, 0x2, RZ ;  /* 0x000000021c0f7824 */ /* 0x040fe200078e00ff */
[----:B------:R-:W-:Y:S02]  /*0560*/  LOP3.LUT R26, R13, R26, R14, 0xe0, !PT ;  /* 0x0000001a0d1a7212 */ /* 0x000fe400078ee00e */
[C---:B------:R-:W-:Y:S02]  /*0570*/  SHF.L.U64.HI R13, R28.reuse, 0x1, R23 ;  /* 0x000000011c0d7819 */ /* 0x040fe40000010217 */
[----:B0-----:R-:W-:Y:S02]  /*0580*/  LOP3.LUT R15, R15, R16, RZ, 0xfc, !PT ;  /* 0x000000100f0f7212 */ /* 0x001fe400078efcff */
[----:B------:R-:W-:Y:S02]  /*0590*/  LOP3.LUT R24, R13, R17, RZ, 0xfc, !PT ;  /* 0x000000110d187212 */ /* 0x000fe400078efcff */
[----:B------:R-:W-:-:S02]  /*05a0*/  LOP3.LUT R13, R28, R15, RZ, 0xc0, !PT ;  /* 0x0000000f1c0d7212 */ /* 0x000fc400078ec0ff */
[----:B------:R-:W-:Y:S02]  /*05b0*/  LOP3.LUT R12, R23, R24, RZ, 0xc0, !PT ;  /* 0x00000018170c7212 */ /* 0x000fe400078ec0ff */
[----:B------:R-:W-:Y:S02]  /*05c0*/  LOP3.LUT R3, R26, R3, RZ, 0xc0, !PT ;  /* 0x000000031a037212 */ /* 0x000fe400078ec0ff */
[C---:B------:R-:W-:Y:S01]  /*05d0*/  SHF.L.U64.HI R27, R13.reuse, 0x1, R12 ;  /* 0x000000010d1b7819 */ /* 0x040fe2000001020c */
[----:B------:R-:W-:Y:S01]  /*05e0*/  IMAD.SHL.U32 R13, R13, 0x2, RZ ;  /* 0x000000020d0d7824 */ /* 0x000fe200078e00ff */
[----:B------:R-:W-:Y:S01]  /*05f0*/  LOP3.LUT R26, R25, R0, RZ, 0xc0, !PT ;  /* 0x00000000191a7212 */ /* 0x000fe200078ec0ff */
[----:B------:R-:W-:Y:S01]  /*0600*/  IMAD.SHL.U32 R12, R21, 0x2, RZ ;  /* 0x00000002150c7824 */ /* 0x000fe200078e00ff */
[----:B------:R-:W-:Y:S02]  /*0610*/  SHF.L.U64.HI R25, R15, 0x1, R24 ;  /* 0x000000010f197819 */ /* 0x000fe40000010218 */
[----:B------:R-:W-:-:S02]  /*0620*/  SHF.L.U64.HI R26, R3, 0x1, R26 ;  /* 0x00000001031a7819 */ /* 0x000fc4000001021a */
        /* <DEDUP_REMOVED lines=9> */
[----:B------:R-:W-:-:S04]  /*06c0*/  SHF.R.U32.HI R12, RZ, UR6, R18 ;  /* 0x00000006ff0c7c19 */ /* 0x000fc80008011612 */
[----:B------:R-:W-:Y:S01]  /*06d0*/  LOP3.LUT R20, R27, R20, R16, 0xe0, !PT ;  /* 0x000000141b147212 */ /* 0x000fe200078ee010 */
[----:B------:R-:W-:-:S03]  /*06e0*/  IMAD.SHL.U32 R12, R12, 0x8, RZ ;  /* 0x000000080c0c7824 */ /* 0x000fc600078e00ff */
[----:B------:R-:W-:Y:S02]  /*06f0*/  LOP3.LUT R20, R20, R21, RZ, 0xc0, !PT ;  /* 0x0000001514147212 */ /* 0x000fe400078ec0ff */
[----:B------:R-:W-:Y:S02]  /*0700*/  LOP3.LUT R12, R12, 0x18, RZ, 0xc0, !PT ;  /* 0x000000180c0c7812 */ /* 0x000fe400078ec0ff */
[C---:B------:R-:W-:Y:S02]  /*0710*/  SHF.L.U64.HI R21, R10.reuse, 0x1, R19 ;  /* 0x000000010a157819 */ /* 0x040fe40000010213 */
[----:B------:R-:W-:Y:S02]  /*0720*/  LOP3.LUT R27, R10, R20, RZ, 0xc0, !PT ;  /* 0x000000140a1b7212 */ /* 0x000fe400078ec0ff */
[----:B------:R-:W-:Y:S02]  /*0730*/  LOP3.LUT R21, R13, R21, R17, 0xe0, !PT ;  /* 0x000000150d157212 */ /* 0x000fe400078ee011 */
[----:B------:R-:W0:Y:S02]  /*0740*/  LDC.64 R12, c[0x3][R12+0x28] ;  /* 0x00c00a000c0c7b82 */ /* 0x000e240000000a00 */
[----:B------:R-:W-:Y:S01]  /*0750*/  LOP3.LUT R21, R21, R22, RZ, 0xc0, !PT ;  /* 0x0000001615157212 */ /* 0x000fe200078ec0ff */
[----:B------:R-:W-:-:S03]  /*0760*/  IMAD.SHL.U32 R22, R3, 0x2, RZ ;  /* 0x0000000203167824 */ /* 0x000fc600078e00ff */
[----:B------:R-:W-:-:S04]  /*0770*/  LOP3.LUT R0, R19, R21, RZ, 0xc0, !PT ;  /* 0x0000001513007212 */ /* 0x000fc800078ec0ff */
[C---:B------:R-:W-:Y:S01]  /*0780*/  SHF.L.U64.HI R3, R27.reuse, 0x1, R0 ;  /* 0x000000011b037819 */ /* 0x040fe20000010200 */
[----:B------:R-:W-:-:S03]  /*0790*/  IMAD.SHL.U32 R27, R27, 0x2, RZ ;  /* 0x000000021b1b7824 */ /* 0x000fc600078e00ff */
[----:B------:R-:W-:Y:S01]  /*07a0*/  LOP3.LUT R26, R3, R26, R17, 0xe0, !PT ;  /* 0x0000001a031a7212 */ /* 0x000fe200078ee011 */
[----:B------:R-:W-:Y:S01]  /*07b0*/  IMAD.SHL.U32 R3, R15, 0x2, RZ ;  /* 0x000000020f037824 */ /* 0x000fe200078e00ff */
[----:B------:R-:W-:Y:S02]  /*07c0*/  LOP3.LUT R27, R27, R22, R16, 0xe0, !PT ;  /* 0x000000161b1b7212 */ /* 0x000fe400078ee010 */
[----:B------:R-:W-:Y:S02]  /*07d0*/  LOP3.LUT R26, R26, R19, RZ, 0xc0, !PT ;  /* 0x000000131a1a7212 */ /* 0x000fe400078ec0ff */
[----:B------:R-:W-:-:S04]  /*07e0*/  LOP3.LUT R27, R27, R10, RZ, 0xc0, !PT ;  /* 0x0000000a1b1b7212 */ /* 0x000fc800078ec0ff */
[----:B------:R-:W-:Y:S02]  /*07f0*/  SHF.L.U64.HI R26, R27, 0x1, R26 ;  /* 0x000000011b1a7819 */ /* 0x000fe4000001021a */
        /* <DEDUP_REMOVED lines=20> */
[----:B------:R-:W-:-:S05]  /*0940*/  SHF.R.U32.HI R16, RZ, UR5, R18 ;  /* 0x00000005ff107c19 */ /* 0x000fca0008011612 */
[----:B------:R-:W-:Y:S01]  /*0950*/  IMAD.SHL.U32 R17, R16, 0x8, RZ ;  /* 0x0000000810117824 */ /* 0x000fe200078e00ff */
[----:B------:R-:W-:-:S04]  /*0960*/  LOP3.LUT R16, R29, R14, RZ, 0xc0, !PT ;  /* 0x0000000e1d107212 */ /* 0x000fc800078ec0ff */
[----:B------:R-:W-:Y:S02]  /*0970*/  LOP3.LUT R14, R17, 0x18, RZ, 0xc0, !PT ;  /* 0x00000018110e7812 */ /* 0x000fe400078ec0ff */
[----:B------:R-:W-:Y:S01]  /*0980*/  LOP3.LUT R17, R24, R23, RZ, 0xc0, !PT ;  /* 0x0000001718117212 */ /* 0x000fe200078ec0ff */
[----:B------:R-:W-:Y:S01]  /*0990*/  IMAD.SHL.U32 R24, R27, 0x2, RZ ;  /* 0x000000021b187824 */ /* 0x000fe200078e00ff */
[----:B------:R-:W-:Y:S02]  /*09a0*/  LOP3.LUT R23, R20, R16, RZ, 0xc0, !PT ;  /* 0x0000001014177212 */ /* 0x000fe400078ec0ff */
[----:B------:R-:W0:Y:S01]  /*09b0*/  LDC.64 R14, c[0x3][R14+0x28] ;  /* 0x00c00a000e0e7b82 */ /* 0x000e220000000a00 */
[----:B------:R-:W-:-:S04]  /*09c0*/  LOP3.LUT R10, R21, R17, RZ, 0xc0, !PT ;  /* 0x00000011150a7212 */ /* 0x000fc800078ec0ff */
[C---:B------:R-:W-:Y:S01]  /*09d0*/  SHF.L.U64.HI R19, R23.reuse, 0x1, R10 ;  /* 0x0000000117137819 */ /* 0x040fe2000001020a */
[----:B------:R-:W-:-:S05]  /*09e0*/  IMAD.SHL.U32 R23, R23, 0x2, RZ ;  /* 0x0000000217177824 */ /* 0x000fca00078e00ff */
[----:B------:R-:W-:Y:S02]  /*09f0*/  LOP3.LUT R23, R23, R24, R12, 0xe0, !PT ;  /* 0x0000001817177212 */ /* 0x000fe400078ee00c */
[----:B------:R-:W-:Y:S01]  /*0a00*/  LOP3.LUT R24, R19, R26, R13, 0xe0, !PT ;  /* 0x0000001a13187212 */ /* 0x000fe200078ee00d */
[C---:B------:R-:W-:Y:S01]  /*0a10*/  IMAD.SHL.U32 R19, R22.reuse, 0x2, RZ ;  /* 0x0000000216137824 */ /* 0x040fe200078e00ff */
[----:B------:R-:W-:Y:S02]  /*0a20*/  SHF.L.U64.HI R13, R22, 0x1, R25 ;  /* 0x00000001160d7819 */ /* 0x000fe40000010219 */
[----:B------:R-:W-:Y:S02]  /*0a30*/  SHF.L.U64.HI R26, R3, 0x1, R0 ;  /* 0x00000001031a7819 */ /* 0x000fe40000010200 */
        /* <DEDUP_REMOVED lines=39> */
.L_x_544:
        /* <DEDUP_REMOVED lines=19> */
[----:B------:R-:W-:Y:S01]  /*0de0*/  UISETP.NE.AND UP0, UPT, UR8, URZ, UPT ;  /* 0x000000ff0800728c */ /* 0x000fe2000bf05270 */
[----:B------:R-:W-:Y:S01]  /*0df0*/  UMOV UR4, URZ ;  /* 0x000000ff00047c82 */ /* 0x000fe20008000000 */
[----:B------:R-:W-:Y:S09]  /*0e00*/  BRA.U !UP1, `(.L_x_548) ;  /* 0x0000000909847547 */ /* 0x000ff2000b800000 */
[----:B------:R-:W-:-:S03]  /*0e10*/  ULOP3.LUT UR4, UR5, 0xfffffffc, URZ, 0xc0, !UPT ;  /* 0xfffffffc05047892 */ /* 0x000fc6000f8ec0ff */
[----:B------:R-:W-:-:S09]  /*0e20*/  UMOV UR5, URZ ;  /* 0x000000ff00057c82 */ /* 0x000fd20008000000 */
.L_x_549:
[----:B------:R-:W-:Y:S01]  /*0e30*/  USHF.L.U32 UR6, UR5, 0x1, URZ ;  /* 0x0000000105067899 */ /* 0x000fe200080006ff */
[C---:B------:R-:W-:Y:S01]  /*0e40*/  IMAD.SHL.U32 R15, R19.reuse, 0x2, RZ ;  /* 0x00000002130f7824 */ /* 0x040fe200078e00ff */
[----:B------:R-:W-:Y:S01]  /*0e50*/  SHF.L.U64.HI R21, R19, 0x1, R12 ;  /* 0x0000000113157819 */ /* 0x000fe2000001020c */
[C---:B------:R-:W-:Y:S01]  /*0e60*/  IMAD.SHL.U32 R26, R10.reuse, 0x2, RZ ;  /* 0x000000020a1a7824 */ /* 0x040fe200078e00ff */
[----:B------:R-:W-:Y:S01]  /*0e70*/  UIADD3 UR7, UPT, UPT, UR6, 0x2, URZ ;  /* 0x0000000206077890 */ /* 0x000fe2000fffe0ff */
[----:B------:R-:W-:Y:S02]  /*0e80*/  SHF.L.U64.HI R24, R10, 0x1, R13 ;  /* 0x000000010a187819 */ /* 0x000fe4000001020d */
[----:B-----5:R-:W-:Y:S02]  /*0e90*/  SHF.R.U32.HI R11, RZ, UR6, R7 ;  /* 0x00000006ff0b7c19 */ /* 0x020fe40008011607 */
[----:B------:R-:W-:-:S03]  /*0ea0*/  SHF.L.U64.HI R25, R20, 0x1, R25 ;  /* 0x0000000114197819 */ /* 0x000fc60000010219 */
[----:B------:R-:W-:-:S05]  /*0eb0*/  IMAD.SHL.U32 R11, R11, 0x8, RZ ;  /* 0x000000080b0b7824 */ /* 0x000fca00078e00ff */
[----:B------:R-:W-:Y:S02]  /*0ec0*/  LOP3.LUT R16, R11, 0x18, RZ, 0xc0, !PT ;  /* 0x000000180b107812 */ /* 0x000fe400078ec0ff */
[----:B------:R-:W-:Y:S01]  /*0ed0*/  SHF.R.U32.HI R11, RZ, UR7, R7 ;  /* 0x00000007ff0b7c19 */ /* 0x000fe20008011607 */
[----:B------:R-:W-:Y:S02]  /*0ee0*/  UIADD3 UR7, UPT, UPT, UR6, 0x4, URZ ;  /* 0x0000000406077890 */ /* 0x000fe4000fffe0ff */
[----:B------:R-:W-:Y:S01]  /*0ef0*/  UIADD3 UR6, UPT, UPT, UR6, 0x6, URZ ;  /* 0x0000000606067890 */ /* 0x000fe2000fffe0ff */
[----:B------:R-:W0:Y:S01]  /*0f00*/  LDC.64 R16, c[0x3][R16+0x28] ;  /* 0x00c00a0010107b82 */ /* 0x000e220000000a00 */
[----:B------:R-:W-:Y:S01]  /*0f10*/  IMAD.SHL.U32 R11, R11, 0x8, RZ ;  /* 0x000000080b0b7824 */ /* 0x000fe200078e00ff */
[----:B------:R-:W-:-:S04]  /*0f20*/  UIADD3 UR5, UPT, UPT, UR7, -UR5, URZ ;  /* 0x8000000507057290 */ /* 0x000fc8000fffe0ff */
[----:B------:R-:W-:Y:S01]  /*0f30*/  LOP3.LUT R11, R11, 0x18, RZ, 0xc0, !PT ;  /* 0x000000180b0b7812 */ /* 0x000fe200078ec0ff */
[----:B------:R-:W-:Y:S01]  /*0f40*/  UISETP.NE.AND UP1, UPT, UR5, UR4, UPT ;  /* 0x000000040500728c */ /* 0x000fe2000bf25270 */
[----:B0-----:R-:W-:Y:S02]  /*0f50*/  LOP3.LUT R22, R15, R16, RZ, 0xfc, !PT ;  /* 0x000000100f167212 */ /* 0x001fe400078efcff */
[----:B------:R-:W-:Y:S01]  /*0f60*/  LOP3.LUT R21, R21, R17, RZ, 0xfc, !PT ;  /* 0x0000001115157212 */ /* 0x000fe200078efcff */
[----:B------:R0:W1:Y:S01]  /*0f70*/  LDC.64 R14, c[0x3][R11+0x28] ;  /* 0x00c00a000b0e7b82 */ /* 0x0000620000000a00 */
        /* <DEDUP_REMOVED lines=20> */
[----:B------:R-:W-:-:S02]  /*10c0*/  LOP3.LUT R23, R3, R12, RZ, 0xc0, !PT ;  /* 0x0000000c03177212 */ /* 0x000fc400078ec0ff */
[----:B------:R-:W-:-:S03]  /*10d0*/  SHF.L.U64.HI R26, R19, 0x1, R18 ;  /* 0x00000001131a7819 */ /* 0x000fc60000010212 */
[C---:B0-----:R-:W-:Y:S01]  /*10e0*/  IMAD.SHL.U32 R11, R23.reuse, 0x2, RZ ;  /* 0x00000002170b7824 */ /* 0x041fe200078e00ff */
[----:B------:R-:W-:Y:S02]  /*10f0*/  SHF.L.U64.HI R23, R23, 0x1, R10 ;  /* 0x0000000117177819 */ /* 0x000fe4000001020a */
[----:B------:R-:W-:Y:S02]  /*1100*/  SHF.R.U32.HI R10, RZ, UR7, R7 ;  /* 0x00000007ff0a7c19 */ /* 0x000fe40008011607 */
[----:B------:R-:W-:Y:S01]  /*1110*/  LOP3.LUT R23, R23, R25, R17, 0xe0, !PT ;  /* 0x0000001917177212 */ /* 0x000fe200078ee011 */
[----:B------:R-:W-:Y:S01]  /*1120*/  IMAD.SHL.U32 R17, R22, 0x2, RZ ;  /* 0x0000000216117824 */ /* 0x000fe200078e00ff */
[----:B------:R-:W-:Y:S01]  /*1130*/  LOP3.LUT R24, R11, R24, R16, 0xe0, !PT ;  /* 0x000000180b187212 */ /* 0x000fe200078ee010 */
[----:B------:R-:W-:Y:S01]  /*1140*/  IMAD.SHL.U32 R10, R10, 0x8, RZ ;  /* 0x000000080a0a7824 */ /* 0x000fe200078e00ff */
[----:B------:R-:W-:Y:S02]  /*1150*/  SHF.L.U64.HI R11, R22, 0x1, R21 ;  /* 0x00000001160b7819 */ /* 0x000fe40000010215 */
[----:B-1----:R-:W-:-:S02]  /*1160*/  LOP3.LUT R17, R17, R14, RZ, 0xfc, !PT ;  /* 0x0000000e11117212 */ /* 0x002fc400078efcff */
[----:B------:R-:W-:Y:S02]  /*1170*/  LOP3.LUT R10, R10, 0x18, RZ, 0xc0, !PT ;  /* 0x000000180a0a7812 */ /* 0x000fe400078ec0ff */
[----:B------:R-:W-:Y:S02]  /*1180*/  LOP3.LUT R16, R11, R15, RZ, 0xfc, !PT ;  /* 0x0000000f0b107212 */ /* 0x000fe400078efcff */
[----:B------:R-:W-:Y:S02]  /*1190*/  LOP3.LUT R27, R22, R17, RZ, 0xc0, !PT ;  /* 0x00000011161b7212 */ /* 0x000fe400078ec0ff */
[----:B------:R-:W0:Y:S01]  /*11a0*/  LDC.64 R10, c[0x3][R10+0x28] ;  /* 0x00c00a000a0a7b82 */ /* 0x000e220000000a00 */
[----:B------:R-:W-:Y:S02]  /*11b0*/  LOP3.LUT R20, R21, R16, RZ, 0xc0, !PT ;  /* 0x0000001015147212 */ /* 0x000fe400078ec0ff */
[----:B------:R-:W-:Y:S02]  /*11c0*/  LOP3.LUT R24, R24, R3, RZ, 0xc0, !PT ;  /* 0x0000000318187212 */ /* 0x000fe400078ec0ff */
[C---:B------:R-:W-:Y:S01]  /*11d0*/  SHF.L.U64.HI R25, R27.reuse, 0x1, R20 ;  /* 0x000000011b197819 */ /* 0x040fe20000010214 */
[----:B------:R-:W-:Y:S01]  /*11e0*/  IMAD.SHL.U32 R27, R27, 0x2, RZ ;  /* 0x000000021b1b7824 */ /* 0x000fe200078e00ff */
[----:B------:R-:W-:Y:S01]  /*11f0*/  LOP3.LUT R23, R23, R0, RZ, 0xc0, !PT ;  /* 0x0000000017177212 */ /* 0x000fe200078ec0ff */
        /* <DEDUP_REMOVED lines=15> */
[C---:B------:R-:W-:Y:S01]  /*12f0*/  SHF.L.U64.HI R22, R24.reuse, 0x1, R23 ;  /* 0x0000000118167819 */ /* 0x040fe20000010217 */
[----:B------:R-:W-:Y:S01]  /*1300*/  IMAD.SHL.U32 R24, R24, 0x2, RZ ;  /* 0x0000000218187824 */ /* 0x000fe200078e00ff */
[----:B------:R-:W-:-:S02]  /*1310*/  LOP3.LUT R18, R25, R18, RZ, 0xc0, !PT ;  /* 0x0000001219127212 */ /* 0x000fc400078ec0ff */
[----:B------:R-:W-:Y:S02]  /*1320*/  LOP3.LUT R25, R12, R3, RZ, 0xc0, !PT ;  /* 0x000000030c197212 */ /* 0x000fe400078ec0ff */
[----:B------:R-:W-:-:S03]  /*1330*/  LOP3.LUT R0, R13, R18, RZ, 0xc0, !PT ;  /* 0x000000120d007212 */ /* 0x000fc600078ec0ff */
[C---:B------:R-:W-:Y:S01]  /*1340*/  IMAD.SHL.U32 R23, R25.reuse, 0x2, RZ ;  /* 0x0000000219177824 */ /* 0x040fe200078e00ff */
[----:B------:R-:W-:Y:S02]  /*1350*/  SHF.L.U64.HI R25, R25, 0x1, R0 ;  /* 0x0000000119197819 */ /* 0x000fe40000010200 */
[----:B0-----:R-:W-:Y:S02]  /*1360*/  LOP3.LUT R0, R19, R10, RZ, 0xfc, !PT ;  /* 0x0000000a13007212 */ /* 0x001fe400078efcff */
[----:B------:R-:W-:Y:S02]  /*1370*/  LOP3.LUT R22, R25, R22, R15, 0xe0, !PT ;  /* 0x0000001619167212 */ /* 0x000fe400078ee00f */
[----:B------:R-:W-:Y:S02]  /*1380*/  LOP3.LUT R25, R17, R0, RZ, 0xc0, !PT ;  /* 0x0000000011197212 */ /* 0x000fe400078ec0ff */
[----:B------:R-:W-:Y:S01]  /*1390*/  LOP3.LUT R19, R23, R24, R14, 0xe0, !PT ;  /* 0x0000001817137212 */ /* 0x000fe200078ee00e */
[----:B------:R-:W-:Y:S01]  /*13a0*/  IMAD.SHL.U32 R24, R20, 0x2, RZ ;  /* 0x0000000214187824 */ /* 0x000fe200078e00ff */
[----:B------:R-:W-:Y:S01]  /*13b0*/  SHF.L.U64.HI R23, R17, 0x1, R16 ;  /* 0x0000000111177819 */ /* 0x000fe20000010210 */
[----:B------:R-:W-:Y:S01]  /*13c0*/  IMAD.SHL.U32 R15, R25, 0x2, RZ ;  /* 0x00000002190f7824 */ /* 0x000fe200078e00ff */
[----:B------:R-:W-:-:S02]  /*13d0*/  SHF.R.U32.HI R14, RZ, UR6, R7 ;  /* 0x00000006ff0e7c19 */ /* 0x000fc40008011607 */
[----:B------:R-:W-:Y:S02]  /*13e0*/  LOP3.LUT R23, R23, R11, RZ, 0xfc, !PT ;  /* 0x0000000b17177212 */ /* 0x000fe400078efcff */
[----:B------:R-:W-:Y:S01]  /*13f0*/  LOP3.LUT R24, R15, R24, R10, 0xe0, !PT ;  /* 0x000000180f187212 */ /* 0x000fe200078ee00a */
[----:B------:R-:W-:Y:S01]  /*1400*/  IMAD.SHL.U32 R14, R14, 0x8, RZ ;  /* 0x000000080e0e7824 */ /* 0x000fe200078e00ff */
[----:B------:R-:W-:Y:S02]  /*1410*/  LOP3.LUT R26, R16, R23, RZ, 0xc0, !PT ;  /* 0x00000017101a7212 */ /* 0x000fe400078ec0ff */
[----:B------:R-:W-:Y:S02]  /*1420*/  LOP3.LUT R17, R24, R17, RZ, 0xc0, !PT ;  /* 0x0000001118117212 */ /* 0x000fe400078ec0ff */
[----:B------:R-:W-:Y:S02]  /*1430*/  SHF.L.U64.HI R25, R25, 0x1, R26 ;  /* 0x0000000119197819 */ /* 0x000fe4000001021a */
[----:B------:R-:W-:-:S02]  /*1440*/  SHF.L.U64.HI R15, R20, 0x1, R21 ;  /* 0x00000001140f7819 */ /* 0x000fc40000010215 */
[----:B------:R-:W-:Y:S02]  /*1450*/  LOP3.LUT R24, R20, R17, RZ, 0xc0, !PT ;  /* 0x0000001114187212 */ /* 0x000fe400078ec0ff */
[----:B------:R-:W-:Y:S01]  /*1460*/  LOP3.LUT R25, R25, R15, R11, 0xe0, !PT ;  /* 0x0000000f19197212 */ /* 0x000fe200078ee00b */
[----:B------:R-:W-:Y:S01]  /*1470*/  IMAD.SHL.U32 R15, R3, 0x2, RZ ;  /* 0x00000002030f7824 */ /* 0x000fe200078e00ff */
[----:B------:R-:W-:Y:S01]  /*1480*/  LOP3.LUT R14, R14, 0x18, RZ, 0xc0, !PT ;  /* 0x000000180e0e7812 */ /* 0x000fe200078ec0ff */
[----:B------:R-:W-:Y:S01]  /*1490*/  IMAD.SHL.U32 R27, R24, 0x2, RZ ;  /* 0x00000002181b7824 */ /* 0x000fe200078e00ff */
[----:B------:R-:W-:Y:S02]  /*14a0*/  LOP3.LUT R16, R25, R16, RZ, 0xc0, !PT ;  /* 0x0000001019107212 */ /* 0x000fe400078ec0ff */
[----:B------:R-:W-:Y:S02]  /*14b0*/  LOP3.LUT R26, R22, R13, RZ, 0xc0, !PT ;  /* 0x0000000d161a7212 */ /* 0x000fe400078ec0ff */
[----:B------:R-:W-:-:S02]  /*14c0*/  LOP3.LUT R27, R27, R15, R10, 0xe0, !PT ;  /* 0x0000000f1b1b7212 */ /* 0x000fc400078ee00a */
[----:B------:R-:W0:Y:S01]  /*14d0*/  LDC.64 R14, c[0x3][R14+0x28] ;  /* 0x00c00a000e0e7b82 */ /* 0x000e220000000a00 */
[----:B------:R-:W-:Y:S02]  /*14e0*/  LOP3.LUT R25, R21, R16, RZ, 0xc0, !PT ;  /* 0x0000001015197212 */ /* 0x000fe400078ec0ff */
[----:B------:R-:W-:Y:S02]  /*14f0*/  LOP3.LUT R20, R27, R20, RZ, 0xc0, !PT ;  /* 0x000000141b147212 */ /* 0x000fe400078ec0ff */
[----:B------:R-:W-:Y:S02]  /*1500*/  SHF.L.U64.HI R25, R24, 0x1, R25 ;  /* 0x0000000118197819 */ /* 0x000fe40000010219 */
[----:B------:R-:W-:-:S04]  /*1510*/  SHF.L.U64.HI R24, R3, 0x1, R18 ;  /* 0x0000000103187819 */ /* 0x000fc80000010212 */
[----:B------:R-:W-:Y:S02]  /*1520*/  LOP3.LUT R24, R25, R24, R11, 0xe0, !PT ;  /* 0x0000001819187212 */ /* 0x000fe400078ee00b */
[----:B------:R-:W-:Y:S02]  /*1530*/  LOP3.LUT R25, R19, R12, RZ, 0xc0, !PT ;  /* 0x0000000c13197212 */ /* 0x000fe400078ec0ff */
[----:B------:R-:W-:Y:S02]  /*1540*/  LOP3.LUT R12, R3, R20, RZ, 0xc0, !PT ;  /* 0x00000014030c7212 */ /* 0x000fe400078ec0ff */
[----:B------:R-:W-:Y:S01]  /*1550*/  LOP3.LUT R21, R24, R21, RZ, 0xc0, !PT ;  /* 0x0000001518157212 */ /* 0x000fe200078ec0ff */
[C---:B------:R-:W-:Y:S01]  /*1560*/  IMAD.SHL.U32 R22, R25.reuse, 0x2, RZ ;  /* 0x0000000219167824 */ /* 0x040fe200078e00ff */
[----:B------:R-:W-:Y:S01]  /*1570*/  SHF.L.U64.HI R13, R25, 0x1, R26 ;  /* 0x00000001190d7819 */ /* 0x000fe2000001021a */
[----:B------:R-:W-:Y:S01]  /*1580*/  IMAD.SHL.U32 R19, R12, 0x2, RZ ;  /* 0x000000020c137824 */ /* 0x000fe200078e00ff */
[----:B------:R-:W-:-:S02]  /*1590*/  LOP3.LUT R27, R18, R21, RZ, 0xc0, !PT ;  /* 0x00000015121b7212 */ /* 0x000fc400078ec0ff */
[C---:B------:R-:W-:Y:S02]  /*15a0*/  SHF.L.U64.HI R25, R0.reuse, 0x1, R23 ;  /* 0x0000000100197819 */ /* 0x040fe40000010217 */
[----:B------:R-:W-:Y:S01]  /*15b0*/  LOP3.LUT R22, R19, R22, R10, 0xe0, !PT ;  /* 0x0000001613167212 */ /* 0x000fe200078ee00a */
[----:B------:R-:W-:Y:S01]  /*15c0*/  IMAD.SHL.U32 R19, R0, 0x2, RZ ;  /* 0x0000000200137824 */ /* 0x000fe200078e00ff */
[----:B------:R-:W-:Y:S02]  /*15d0*/  SHF.L.U64.HI R10, R12, 0x1, R27 ;  /* 0x000000010c0a7819 */ /* 0x000fe4000001021b */
[----:B------:R-:W-:Y:S02]  /*15e0*/  SHF.L.U64.HI R24, R17, 0x1, R16 ;  /* 0x0000000111187819 */ /* 0x000fe40000010210 */
[----:B------:R-:W-:Y:S02]  /*15f0*/  LOP3.LUT R11, R10, R13, R11, 0xe0, !PT ;  /* 0x0000000d0a0b7212 */ /* 0x000fe400078ee00b */
[----:B------:R-:W-:-:S02]  /*1600*/  SHF.L.U64.HI R26, R20, 0x1, R21 ;  /* 0x00000001141a7819 */ /* 0x000fc40000010215 */
[----:B------:R-:W-:Y:S02]  /*1610*/  LOP3.LUT R11, R11, R18, RZ, 0xc0, !PT ;  /* 0x000000120b0b7212 */ /* 0x000fe400078ec0ff */
        /* <DEDUP_REMOVED lines=32> */
.L_x_548:
[----:B------:R-:W-:Y:S05]  /*1820*/  BRA.U !UP0, `(.L_x_547) ;  /* 0x0000000108e47547 */ /* 0x000fea000b800000 */
[----:B------:R-:W-:Y:S01]  /*1830*/  IMAD.MOV.U32 R17, RZ, RZ, R10 ;  /* 0x000000ffff117224 */ /* 0x000fe200078e000a */
[----:B------:R-:W-:Y:S01]  /*1840*/  UMOV UR5, URZ ;  /* 0x000000ff00057c82 */ /* 0x000fe20008000000 */
[----:B------:R-:W-:Y:S02]  /*1850*/  IMAD.MOV.U32 R18, RZ, RZ, R13 ;  /* 0x000000ffff127224 */ /* 0x000fe400078e000d */
[----:B------:R-:W-:Y:S02]  /*1860*/  IMAD.MOV.U32 R22, RZ, RZ, R19 ;  /* 0x000000ffff167224 */ /* 0x000fe400078e0013 */
[----:B------:R-:W-:-:S07]  /*1870*/  IMAD.MOV.U32 R21, RZ, RZ, R12 ;  /* 0x000000ffff157224 */ /* 0x000fce00078e000c */
.L_x_550:
[----:B------:R-:W-:Y:S01]  /*1880*/  USHF.L.U32 UR6, UR4, 0x1, URZ ;  /* 0x0000000104067899 */ /* 0x000fe200080006ff */
[C---:B------:R-:W-:Y:S01]  /*1890*/  IMAD.SHL.U32 R19, R22.reuse, 0x2, RZ ;  /* 0x0000000216137824 */ /* 0x040fe200078e00ff */
[----:B------:R-:W-:Y:S01]  /*18a0*/  SHF.L.U64.HI R13, R22, 0x1, R21 ;  /* 0x00000001160d7819 */ /* 0x000fe20000010215 */
[----:B------:R-:W-:Y:S01]  /*18b0*/  IMAD.SHL.U32 R16, R17, 0x2, RZ ;  /* 0x0000000211107824 */ /* 0x000fe200078e00ff */
[----:B------:R-:W-:Y:S01]  /*18c0*/  SHF.L.U64.HI R23, R3, 0x1, R0 ;  /* 0x0000000103177819 */ /* 0x000fe20000010200 */
[----:B------:R-:W-:Y:S01]  /*18d0*/  UIADD3 UR5, UPT, UPT, UR5, 0x1, URZ ;  /* 0x0000000105057890 */ /* 0x000fe2000fffe0ff */
[----:B-----5:R-:W-:Y:S01]  /*18e0*/  SHF.R.U32.HI R10, RZ, UR6, R7 ;  /* 0x00000006ff0a7c19 */ /* 0x020fe20008011607 */
[----:B------:R-:W-:Y:S01]  /*18f0*/  UIADD3 UR4, UPT, UPT, UR4, 0x1, URZ ;  /* 0x0000000104047890 */ /* 0x000fe2000fffe0ff */
[----:B------:R-:W-:Y:S01]  /*1900*/  SHF.L.U64.HI R25, R20, 0x1, R25 ;  /* 0x0000000114197819 */ /* 0x000fe20000010219 */
[----:B------:R-:W-:Y:S02]  /*1910*/  UISETP.NE.AND UP0, UPT, UR5, UR8, UPT ;  /* 0x000000080500728c */ /* 0x000fe4000bf05270 */
        /* <DEDUP_REMOVED lines=37> */
[----:B------:R-:W-:Y:S01]  /*1b70*/  IMAD.MOV.U32 R0, RZ, RZ, R15 ;  /* 0x000000ffff007224 */ /* 0x000fe200078e000f */
[----:B------:R-:W-:Y:S06]  /*1b80*/  BRA.U UP0, `(.L_x_550) ;  /* 0xfffffffd003c7547 */ /* 0x000fec000b83ffff */
[----:B------:R-:W-:Y:S02]  /*1b90*/  IMAD.MOV.U32 R10, RZ, RZ, R16 ;  /* 0x000000ffff0a7224 */ /* 0x000fe400078e0010 */
[----:B------:R-:W-:Y:S02]  /*1ba0*/  IMAD.MOV.U32 R3, RZ, RZ, R14 ;  /* 0x000000ffff037224 */ /* 0x000fe400078e000e */
[----:B------:R-:W-:-:S07]  /*1bb0*/  IMAD.MOV.U32 R0, RZ, RZ, R15 ;  /* 0x000000ffff007224 */ /* 0x000fce00078e000f */
.L_x_547:
[----:B------:R-:W-:-:S09]  /*1bc0*/  UISETP.GT.U32.AND UP0, UPT, UR4, 0xf, UPT ;  /* 0x0000000f0400788c */ /* 0x000fd2000bf04070 */
[----:B------:R-:W-:Y:S05]  /*1bd0*/  BRA.U UP0, `(.L_x_551) ;  /* 0x0000000500387547 */ /* 0x000fea000b800000 */
[----:B------:R-:W-:Y:S01]  /*1be0*/  IMAD.IADD R21, R9, 0x1, R4 ;  /* 0x0000000109157824 */ /* 0x000fe200078e0204 */
[----:B------:R-:W0:Y:S01]  /*1bf0*/  LDCU UR8, c[0x3][0x58] ;  /* 0x00c00b00ff0877ac */ /* 0x000e220008000800 */
[----:B------:R-:W1:Y:S01]  /*1c00*/  LDCU UR9, c[0x3][0x8] ;  /* 0x00c00100ff0977ac */ /* 0x000e620008000800 */
[----:B------:R-:W2:Y:S04]  /*1c10*/  LDCU.64 UR6, c[0x3][0x50] ;  /* 0x00c00a00ff0677ac */ /* 0x000ea80008000a00 */
.L_x_554:
[----:B------:R-:W-:Y:S01]  /*1c20*/  USHF.L.U32 UR5, UR4, 0x1, URZ ;  /* 0x0000000104057899 */ /* 0x000fe200080006ff */
[----:B------:R-:W-:Y:S01]  /*1c30*/  IMAD.SHL.U32 R17, R19, 0x2, RZ ;  /* 0x0000000213117824 */ /* 0x000fe200078e00ff */
[C---:B------:R-:W-:Y:S01]  /*1c40*/  SHF.L.U64.HI R18, R10.reuse, 0x1, R13 ;  /* 0x000000010a127819 */ /* 0x040fe2000001020d */
[----:B------:R-:W-:Y:S01]  /*1c50*/  IMAD.SHL.U32 R24, R10, 0x2, RZ ;  /* 0x000000020a187824 */ /* 0x000fe200078e00ff */
[----:B------:R-:W-:Y:S01]  /*1c60*/  SHF.L.U64.HI R25, R20, 0x1, R25 ;  /* 0x0000000114197819 */ /* 0x000fe20000010219 */
[----:B------:R-:W-:Y:S01]  /*1c70*/  BSSY.RECONVERGENT B0, `(.L_x_552) ;  /* 0x0000041000007945 */ /* 0x000fe20003800200 */
[----:B--2--5:R-:W-:-:S05]  /*1c80*/  SHF.R.U32.HI R11, RZ, UR5, R7 ;  /* 0x00000005ff0b7c19 */ /* 0x024fca0008011607 */
[----:B------:R-:W-:-:S05]  /*1c90*/  IMAD.SHL.U32 R11, R11, 0x8, RZ ;  /* 0x000000080b0b7824 */ /* 0x000fca00078e00ff */
[----:B------:R-:W-:Y:S02]  /*1ca0*/  LOP3.LUT R14, R11, 0x18, RZ, 0xc0, !PT ;  /* 0x000000180b0e7812 */ /* 0x000fe400078ec0ff */
[----:B------:R-:W-:-:S04]  /*1cb0*/  SHF.L.U64.HI R11, R19, 0x1, R12 ;  /* 0x00000001130b7819 */ /* 0x000fc8000001020c */
[----:B------:R-:W3:Y:S02]  /*1cc0*/  LDC.64 R14, c[0x3][R14+0x28] ;  /* 0x00c00a000e0e7b82 */ /* 0x000ee40000000a00 */
[----:B---3--:R-:W-:Y:S02]  /*1cd0*/  LOP3.LUT R22, R17, R14, RZ, 0xfc, !PT ;  /* 0x0000000e11167212 */ /* 0x008fe400078efcff */
        /* <DEDUP_REMOVED lines=58> */
.L_x_553:
[----:B01----:R-:W-:Y:S05]  /*2080*/  BSYNC.RECONVERGENT B0 ;  /* 0x0000000000007941 */ /* 0x003fea0003800200 */
.L_x_552:
[----:B------:R-:W-:-:S04]  /*2090*/  UIADD3 UR4, UPT, UPT, UR4, 0x1, URZ ;  /* 0x0000000104047890 */ /* 0x000fc8000fffe0ff */
[----:B------:R-:W-:-:S09]  /*20a0*/  UISETP.NE.AND UP0, UPT, UR4, 0x10, UPT ;  /* 0x000000100400788c */ /* 0x000fd2000bf05270 */
[----:B------:R-:W-:Y:S05]  /*20b0*/  BRA.U UP0, `(.L_x_554) ;  /* 0xfffffff900d87547 */ /* 0x000fea000b83ffff */
.L_x_551:
        /* <DEDUP_REMOVED lines=11> */
[----:B------:R-:W-:Y:S01]  /*2170*/  LOP3.LUT R11, R6, R5, RZ, 0xfc, !PT ;  /* 0x00000005060b7212 */ /* 0x000fe200078efcff */
[C---:B------:R-:W-:Y:S01]  /*2180*/  IMAD.SHL.U32 R17, R19.reuse, 0x2, RZ ;  /* 0x0000000213117824 */ /* 0x040fe200078e00ff */
[----:B------:R-:W-:Y:S01]  /*2190*/  SHF.L.U64.HI R21, R19, 0x1, R12 ;  /* 0x0000000113157819 */ /* 0x000fe2000001020c */
[C---:B------:R-:W-:Y:S01]  /*21a0*/  IMAD.SHL.U32 R22, R10.reuse, 0x2, RZ ;  /* 0x000000020a167824 */ /* 0x040fe200078e00ff */
[----:B------:R-:W-:Y:S01]  /*21b0*/  SHF.L.U64.HI R23, R10, 0x1, R13 ;  /* 0x000000010a177819 */ /* 0x000fe2000001020d */
[----:B------:R-:W-:Y:S01]  /*21c0*/  IMAD R7, R16, 0x80, R11 ;  /* 0x0000008010077824 */ /* 0x000fe200078e020b */
[----:B------:R-:W1:Y:S03]  /*21d0*/  LDCU.64 UR4, c[0x3][0x50] ;  /* 0x00c00a00ff0477ac */ /* 0x000e660008000a00 */
[----:B0-----:R-:W-:-:S06]  /*21e0*/  IMAD.WIDE.U32 R14, R7, 0x4, R14 ;  /* 0x00000004070e7825 */ /* 0x001fcc00078e000e */
[----:B------:R-:W2:Y:S01]  /*21f0*/  LDG.E R14, desc[UR10][R14.64] ;  /* 0x0000000a0e0e7981 */ /* 0x000ea2000c1e1900 */
        /* <DEDUP_REMOVED lines=61> */
.L_x_557:
[----:B------:R-:W-:Y:S05]  /*25d0*/  BSYNC.RECONVERGENT B0 ;  /* 0x0000000000007941 */ /* 0x000fea0003800200 */
.L_x_556:
[----:B0-----:R-:W-:Y:S01]  /*25e0*/  IMAD.SHL.U32 R3, R14, 0x2, RZ ;  /* 0x000000020e037824 */ /* 0x001fe200078e00ff */
[----:B------:R-:W-:Y:S01]  /*25f0*/  SHF.L.U64.HI R25, R10, 0x1, R13 ;  /* 0x000000010a197819 */ /* 0x000fe2000001020d */
        /* <DEDUP_REMOVED lines=64> */
.L_x_559:
[----:B------:R-:W-:Y:S05]  /*2a00*/  BSYNC.RECONVERGENT B0 ;  /* 0x0000000000007941 */ /* 0x000fea0003800200 */
.L_x_558:
        /* <DEDUP_REMOVED lines=65> */
.L_x_561:
[----:B------:R-:W-:Y:S05]  /*2e20*/  BSYNC.RECONVERGENT B0 ;  /* 0x0000000000007941 */ /* 0x000fea0003800200 */
.L_x_560:
        /* <DEDUP_REMOVED lines=65> */
.L_x_563:
[----:B------:R-:W-:Y:S05]  /*3240*/  BSYNC.RECONVERGENT B0 ;  /* 0x0000000000007941 */ /* 0x000fea0003800200 */
.L_x_562:
        /* <DEDUP_REMOVED lines=65> */
.L_x_565:
[----:B------:R-:W-:Y:S05]  /*3660*/  BSYNC.RECONVERGENT B0 ;  /* 0x0000000000007941 */ /* 0x000fea0003800200 */
.L_x_564:
        /* <DEDUP_REMOVED lines=65> */
.L_x_567:
[----:B------:R-:W-:Y:S05]  /*3a80*/  BSYNC.RECONVERGENT B0 ;  /* 0x0000000000007941 */ /* 0x000fea0003800200 */
.L_x_566:
        /* <DEDUP_REMOVED lines=65> */
.L_x_569:
[----:B------:R-:W-:Y:S05]  /*3ea0*/  BSYNC.RECONVERGENT B0 ;  /* 0x0000000000007941 */ /* 0x000fea0003800200 */
.L_x_568:
        /* <DEDUP_REMOVED lines=65> */
.L_x_571:
[----:B------:R-:W-:Y:S05]  /*42c0*/  BSYNC.RECONVERGENT B0 ;  /* 0x0000000000007941 */ /* 0x000fea0003800200 */
.L_x_570:
        /* <DEDUP_REMOVED lines=65> */
.L_x_573:
[----:B------:R-:W-:Y:S05]  /*46e0*/  BSYNC.RECONVERGENT B0 ;  /* 0x0000000000007941 */ /* 0x000fea0003800200 */
.L_x_572:
        /* <DEDUP_REMOVED lines=65> */
.L_x_575:
[----:B------:R-:W-:Y:S05]  /*4b00*/  BSYNC.RECONVERGENT B0 ;  /* 0x0000000000007941 */ /* 0x000fea0003800200 */
.L_x_574:
        /* <DEDUP_REMOVED lines=65> */
.L_x_577:
[----:B------:R-:W-:Y:S05]  /*4f20*/  BSYNC.RECONVERGENT B0 ;  /* 0x0000000000007941 */ /* 0x000fea0003800200 */
.L_x_576:
        /* <DEDUP_REMOVED lines=65> */
.L_x_579:
[----:B------:R-:W-:Y:S05]  /*5340*/  BSYNC.RECONVERGENT B0 ;  /* 0x0000000000007941 */ /* 0x000fea0003800200 */
.L_x_578:
        /* <DEDUP_REMOVED lines=65> */
.L_x_581:
[----:B------:R-:W-:Y:S05]  /*5760*/  BSYNC.RECONVERGENT B0 ;  /* 0x0000000000007941 */ /* 0x000fea0003800200 */
.L_x_580:
        /* <DEDUP_REMOVED lines=65> */
.L_x_583:
[----:B------:R-:W-:Y:S05]  /*5b80*/  BSYNC.RECONVERGENT B0 ;  /* 0x0000000000007941 */ /* 0x000fea0003800200 */
.L_x_582:
        /* <DEDUP_REMOVED lines=65> */
.L_x_585:
[----:B------:R-:W-:Y:S05]  /*5fa0*/  BSYNC.RECONVERGENT B0 ;  /* 0x0000000000007941 */ /* 0x000fea0003800200 */
.L_x_584:
        /* <DEDUP_REMOVED lines=66> */
.L_x_587:
[----:B------:R-:W-:Y:S05]  /*63d0*/  BSYNC.RECONVERGENT B0 ;  /* 0x0000000000007941 */ /* 0x000fea0003800200 */
.L_x_586:
[----:B------:R-:W-:-:S05]  /*63e0*/  VIADD R4, R4, 0x2 ;  /* 0x0000000204047836 */ /* 0x000fca0000000000 */
[----:B------:R-:W-:-:S13]  /*63f0*/  ISETP.NE.AND P0, PT, R4, 0x100, PT ;  /* 0x000001000400780c */ /* 0x000fda0003f05270 */
[----:B------:R-:W-:Y:S05]  /*6400*/  @!P0 BRA `(.L_x_555) ;  /* 0x0000004000308947 */ /* 0x000fea0003800000 */
[----:B------:R-:W1:Y:S01]  /*6410*/  LDCU UR5, c[0x3][0x58] ;  /* 0x00c00b00ff0577ac */ /* 0x000e620008000800 */
[----:B------:R-:W2:Y:S01]  /*6420*/  LDCU UR8, c[0x3][0x8] ;  /* 0x00c00100ff0877ac */ /* 0x000ea20008000800 */
[----:B------:R-:W3:Y:S02]  /*6430*/  LDCU.64 UR6, c[0x3][0x50] ;  /* 0x00c00a00ff0677ac */ /* 0x000ee40008000a00 */
.L_x_620:
[----:B------:R-:W4:Y:S01]  /*6440*/  LDC.64 R6, c[0x3][RZ] ;  /* 0x00c00000ff067b82 */ /* 0x000f220000000a00 */
[----:B0-----:R-:W-:-:S04]  /*6450*/  IMAD R15, R4, 0x80, R11 ;  /* 0x00000080040f7824 */ /* 0x001fc800078e020b */
[----:B----4-:R-:W-:-:S06]  /*6460*/  IMAD.WIDE.U32 R6, R15, 0x4, R6 ;  /* 0x000000040f067825 */ /* 0x010fcc00078e0006 */
[----:B------:R-:W4:Y:S01]  /*6470*/  LDG.E R6, desc[UR10][R6.64] ;  /* 0x0000000a06067981 */ /* 0x000f22000c1e1900 */
[C---:B------:R-:W-:Y:S01]  /*6480*/  IMAD.SHL.U32 R21, R19.reuse, 0x2, RZ ;  /* 0x0000000213157824 */ /* 0x040fe200078e00ff */
[----:B------:R-:W-:Y:S01]  /*6490*/  SHF.L.U64.HI R17, R19, 0x1, R12 ;  /* 0x0000000113117819 */ /* 0x000fe2000001020c */
[C---:B------:R-:W-:Y:S01]  /*64a0*/  IMAD.SHL.U32 R23, R10.reuse, 0x2, RZ ;  /* 0x000000020a177824 */ /* 0x040fe200078e00ff */
[----:B------:R-:W-:Y:S01]  /*64b0*/  SHF.L.U64.HI R22, R10, 0x1, R13 ;  /* 0x000000010a167819 */ /* 0x000fe2000001020d */
[----:B------:R-:W-:Y:S01]  /*64c0*/  BSSY.RECONVERGENT B0, `(.L_x_588) ;  /* 0x000003b000007945 */ /* 0x000fe20003800200 */
[----:B------:R-:W-:Y:S01]  /*64d0*/  SHF.L.U64.HI R25, R20, 0x1, R25 ;  /* 0x0000000114197819 */ /* 0x000fe20000010219 */
        /* <DEDUP_REMOVED lines=57> */
.L_x_589:
[----:B-12---:R-:W-:Y:S05]  /*6870*/  BSYNC.RECONVERGENT B0 ;  /* 0x0000000000007941 */ /* 0x006fea0003800200 */
.L_x_588:
        /* <DEDUP_REMOVED lines=64> */
.L_x_591:
[----:B------:R-:W-:Y:S05]  /*6c80*/  BSYNC.RECONVERGENT B0 ;  /* 0x0000000000007941 */ /* 0x000fea0003800200 */
.L_x_590:
        /* <DEDUP_REMOVED lines=63> */
.L_x_593:
[----:B------:R-:W-:Y:S05]  /*7080*/  BSYNC.RECONVERGENT B0 ;  /* 0x0000000000007941 */ /* 0x000fea0003800200 */
.L_x_592:
        /* <DEDUP_REMOVED lines=63> */
.L_x_595:
[----:B------:R-:W-:Y:S05]  /*7480*/  BSYNC.RECONVERGENT B0 ;  /* 0x0000000000007941 */ /* 0x000fea0003800200 */
.L_x_594:
[----:B0-----:R-:W-:Y:S01]  /*7490*/  SHF.R.U32.HI R7, RZ, 0x5, R6 ;  /* 0x00000005ff077819 */ /* 0x001fe20000011606 */
[----:B------:R-:W-:Y:S01]  /*74a0*/  IMAD.SHL.U32 R19, R18, 0x2, RZ ;  /* 0x0000000212137824 */ /* 0x000fe200078e00ff */
[----:B------:R-:W-:Y:S01]  /*74b0*/  BSSY.RECONVERGENT B0, `(.L_x_596) ;  /* 0x000003d000007945 */ /* 0x000fe20003800200 */
[----:B------:R-:W-:Y:S01]  /*74c0*/  IMAD.SHL.U32 R20, R16, 0x2, RZ ;  /* 0x0000000210147824 */ /* 0x000fe200078e00ff */
[----:B------:R-:W-:Y:S02]  /*74d0*/  LOP3.LUT R12, R7, 0x18, RZ, 0xc0, !PT ;  /* 0x00000018070c7812 */ /* 0x000fe400078ec0ff */
        /* <DEDUP_REMOVED lines=58> */
.L_x_597:
[----:B------:R-:W-:Y:S05]  /*7880*/  BSYNC.RECONVERGENT B0 ;  /* 0x0000000000007941 */ /* 0x000fea0003800200 */
.L_x_596:
        /* <DEDUP_REMOVED lines=63> */
.L_x_599:
[----:B------:R-:W-:Y:S05]  /*7c80*/  BSYNC.RECONVERGENT B0 ;  /* 0x0000000000007941 */ /* 0x000fea0003800200 */
.L_x_598:
        /* <DEDUP_REMOVED lines=63> */
.L_x_601:
[----:B------:R-:W-:Y:S05]  /*8080*/  BSYNC.RECONVERGENT B0 ;  /* 0x0000000000007941 */ /* 0x000fea0003800200 */
.L_x_600:
[----:B0-----:R-:W-:Y:S01]  /*8090*/  SHF.R.U32.HI R7, RZ, 0xb, R6 ;  /* 0x0000000bff077819 */ /* 0x001fe20000011606 */
[----:B------:R-:W-:Y:S01]  /*80a0*/  IMAD.SHL.U32 R20, R17, 0x2, RZ ;  /* 0x0000000211147824 */ /* 0x000fe200078e00ff */
[----:B------:R-:W-:Y:S01]  /*80b0*/  SHF.L.U64.HI R15, R19, 0x1, R14 ;  /* 0x00000001130f7819 */ /* 0x000fe2000001020e */
        /* <DEDUP_REMOVED lines=60> */
.L_x_603:
[----:B------:R-:W-:Y:S05]  /*8480*/  BSYNC.RECONVERGENT B0 ;  /* 0x0000000000007941 */ /* 0x000fea0003800200 */
.L_x_602:
        /* <DEDUP_REMOVED lines=63> */
.L_x_605:
[----:B------:R-:W-:Y:S05]  /*8880*/  BSYNC.RECONVERGENT B0 ;  /* 0x0000000000007941 */ /* 0x000fea0003800200 */
.L_x_604:
        /* <DEDUP_REMOVED lines=63> */
.L_x_607:
[----:B------:R-:W-:Y:S05]  /*8c80*/  BSYNC.RECONVERGENT B0 ;  /* 0x0000000000007941 */ /* 0x000fea0003800200 */
.L_x_606:
        /* <DEDUP_REMOVED lines=63> */
.L_x_609:
[----:B------:R-:W-:Y:S05]  /*9080*/  BSYNC.RECONVERGENT B0 ;  /* 0x0000000000007941 */ /* 0x000fea0003800200 */
.L_x_608:
        /* <DEDUP_REMOVED lines=63> */
.L_x_611:
[----:B------:R-:W-:Y:S05]  /*9480*/  BSYNC.RECONVERGENT B0 ;  /* 0x0000000000007941 */ /* 0x000fea0003800200 */
.L_x_610:
        /* <DEDUP_REMOVED lines=63> */
.L_x_613:
[----:B------:R-:W-:Y:S05]  /*9880*/  BSYNC.RECONVERGENT B0 ;  /* 0x0000000000007941 */ /* 0x000fea0003800200 */
.L_x_612:
        /* <DEDUP_REMOVED lines=63> */
.L_x_615:
[----:B------:R-:W-:Y:S05]  /*9c80*/  BSYNC.RECONVERGENT B0 ;  /* 0x0000000000007941 */ /* 0x000fea0003800200 */
.L_x_614:
        /* <DEDUP_REMOVED lines=63> */
.L_x_617:
[----:B------:R-:W-:Y:S05]  /*a080*/  BSYNC.RECONVERGENT B0 ;  /* 0x0000000000007941 */ /* 0x000fea0003800200 */
.L_x_616:
[----:B------:R-:W-:Y:S01]  /*a090*/  SHF.R.U32.HI R6, RZ, 0x1e, R6 ;  /* 0x0000001eff067819 */ /* 0x000fe20000011606 */
[----:B------:R-:W-:Y:S01]  /*a0a0*/  UMOV UR4, 0x28 ;  /* 0x0000002800047882 */ /* 0x000fe20000000000 */
[C---:B------:R-:W-:Y:S01]  /*a0b0*/  IMAD.SHL.U32 R19, R21.reuse, 0x2, RZ ;  /* 0x0000000215137824 */ /* 0x040fe200078e00ff */
[----:B------:R-:W-:Y:S01]  /*a0c0*/  SHF.L.U64.HI R13, R21, 0x1, R0 ;  /* 0x00000001150d7819 */ /* 0x000fe20000010200 */
[C---:B0-----:R-:W-:Y:S01]  /*a0d0*/  IMAD.SHL.U32 R14, R3.reuse, 0x2, RZ ;  /* 0x00000002030e7824 */ /* 0x041fe200078e00ff */
[----:B------:R-:W-:Y:S01]  /*a0e0*/  LEA R6, R6, UR4, 0x3 ;  /* 0x0000000406067c11 */ /* 0x000fe2000f8e18ff */
        /* <DEDUP_REMOVED lines=58> */
.L_x_619:
[----:B------:R-:W-:Y:S05]  /*a490*/  BSYNC.RECONVERGENT B0 ;  /* 0x0000000000007941 */ /* 0x000fea0003800200 */
.L_x_618:
[----:B------:R-:W-:-:S05]  /*a4a0*/  VIADD R4, R4, 0x1 ;  /* 0x0000000104047836 */ /* 0x000fca0000000000 */
[----:B------:R-:W-:-:S13]  /*a4b0*/  ISETP.NE.AND P0, PT, R4, 0x100, PT ;  /* 0x000001000400780c */ /* 0x000fda0003f05270 */
[----:B------:R-:W-:Y:S05]  /*a4c0*/  @P0 BRA `(.L_x_620) ;  /* 0xffffffbc00dc0947 */ /* 0x000fea000383ffff */
.L_x_555:
[----:B------:R-:W1:Y:S01]  /*a4d0*/  LDCU UR5, c[0x3][0x10] ;  /* 0x00c00200ff0577ac */ /* 0x000e620008000800 */
[----:B------:R-:W-:Y:S01]  /*a4e0*/  IMAD.MOV.U32 R4, RZ, RZ, RZ ;  /* 0x000000ffff047224 */ /* 0x000fe200078e00ff */
[----:B-1----:R-:W-:-:S09]  /*a4f0*/  UISETP.NE.AND UP0, UPT, UR5, 0x1, UPT ;  /* 0x000000010500788c */ /* 0x002fd2000bf05270 */
[----:B------:R-:W-:Y:S05]  /*a500*/  BRA.U !UP0, `(.L_x_621) ;  /* 0x0000000908747547 */ /* 0x000fea000b800000 */
[----:B------:R-:W1:Y:S01]  /*a510*/  LDCU UR4, c[0x0][0x360] ;  /* 0x00006c00ff0477ac */ /* 0x000e620008000800 */
[----:B0-----:R-:W-:Y:S01]  /*a520*/  IMAD.MOV.U32 R17, RZ, RZ, RZ ;  /* 0x000000ffff117224 */ /* 0x001fe200078e00ff */
[----:B------:R-:W-:-:S06]  /*a530*/  UIADD3 UR5, UPT, UPT, UR5, -0x1, URZ ;  /* 0xffffffff05057890 */ /* 0x000fcc000fffe0ff */
[----:B------:R-:W-:Y:S01]  /*a540*/  IMAD.U32 R4, RZ, RZ, UR5 ;  /* 0x00000005ff047e24 */ /* 0x000fe2000f8e00ff */
[----:B-1----:R-:W-:-:S06]  /*a550*/  UIADD3 UR4, UPT, UPT, UR4, -0x1, URZ ;  /* 0xffffffff04047890 */ /* 0x002fcc000fffe0ff */
[----:B------:R-:W-:-:S13]  /*a560*/  ISETP.NE.AND P1, PT, R5, UR4, PT ;  /* 0x0000000405007c0c */ /* 0x000fda000bf25270 */
.L_x_627:
        /* <DEDUP_REMOVED lines=9> */
[----:B------:R-:W-:Y:S01]  /*a600*/  @P1 IMAD R14, R17, 0x200, R8 ;  /* 0x00000200110e1824 */ /* 0x000fe200078e0208 */
[----:B------:R-:W-:Y:S01]  /*a610*/  UMOV UR5, 0x1000 ;  /* 0x0000100000057882 */ /* 0x000fe20000000000 */
[----:B------:R-:W-:Y:S01]  /*a620*/  IMAD R16, R2, 0x80, R5 ;  /* 0x0000008002107824 */ /* 0x000fe200078e0205 */
[----:B------:R-:W-:-:S03]  /*a630*/  UMOV UR4, URZ ;  /* 0x000000ff00047c82 */ /* 0x000fc60008000000 */
[----:B------:R-:W-:-:S05]  /*a640*/  IMAD R16, R16, 0x100, R17 ;  /* 0x0000010010107824 */ /* 0x000fca00078e0211 */
[----:B------:R-:W-:Y:S01]  /*a650*/  LEA R9, R16, 0x1000, 0x4 ;  /* 0x0000100010097811 */ /* 0x000fe200078e20ff */
[----:B-123--:R0:W4:Y:S06]  /*a660*/  @P1 LDS R11, [R14+0x4] ;  /* 0x000004000e0b1984 */ /* 0x00e12c0000000800 */
.L_x_626:
        /* <DEDUP_REMOVED lines=61> */
.L_x_623:
[----:B------:R-:W-:Y:S05]  /*aa40*/  BSYNC.RECONVERGENT B0 ;  /* 0x0000000000007941 */ /* 0x000fea0003800200 */
.L_x_622:
[----:B------:R-:W-:Y:S01]  /*aa50*/  UIADD3 UR6, UPT, UPT, UR4, 0x2, URZ ;  /* 0x0000000204067890 */ /* 0x000fe2000fffe0ff */
[C---:B------:R-:W-:Y:S01]  /*aa60*/  IMAD.SHL.U32 R19, R14.reuse, 0x2, RZ ;  /* 0x000000020e137824 */ /* 0x040fe200078e00ff */
[----:B------:R-:W-:Y:S01]  /*aa70*/  SHF.L.U64.HI R3, R14, 0x1, R15 ;  /* 0x000000010e037819 */ /* 0x000fe2000001020f */
        /* <DEDUP_REMOVED lines=8> */
[----:B------:R-:W1:Y:S02]  /*ab00*/  LDC.64 R6, c[0x3][R6+0x28] ;  /* 0x00c00a0006067b82 */ /* 0x000e640000000a00 */
[----:B-1----:R-:W-:Y:S02]  /*ab10*/  LOP3.LUT R19, R19, R6, RZ, 0xfc, !PT ;  /* 0x0000000613137212 */ /* 0x002fe400078efcff */
[----:B0-----:R-:W-:Y:S02]  /*ab20*/  LOP3.LUT R12, R3, R7, RZ, 0xfc, !PT ;  /* 0x00000007030c7212 */ /* 0x001fe400078efcff */
        /* <DEDUP_REMOVED lines=52> */
.L_x_625:
[----:B------:R-:W-:Y:S05]  /*ae70*/  BSYNC.RECONVERGENT B0 ;  /* 0x0000000000007941 */ /* 0x000fea0003800200 */
.L_x_624:
[----:B------:R-:W-:Y:S01]  /*ae80*/  VIADD R9, R9, 0x2 ;  /* 0x0000000209097836 */ /* 0x000fe20000000000 */
[----:B------:R-:W-:Y:S01]  /*ae90*/  UIADD3 UR4, UPT, UPT, UR4, 0x4, URZ ;  /* 0x0000000404047890 */ /* 0x000fe2000fffe0ff */
[----:B------:R-:W-:Y:S11]  /*aea0*/  BRA.U UP0, `(.L_x_626) ;  /* 0xfffffff500f07547 */ /* 0x000ff6000b83ffff */
[----:B------:R-:W-:-:S05]  /*aeb0*/  VIADD R17, R17, 0x1 ;  /* 0x0000000111117836 */ /* 0x000fca0000000000 */
[----:B------:R-:W-:-:S13]  /*aec0*/  ISETP.NE.AND P0, PT, R17, R4, PT ;  /* 0x000000041100720c */ /* 0x000fda0003f05270 */
[----:B------:R-:W-:Y:S05]  /*aed0*/  @P0 BRA `(.L_x_627) ;  /* 0xfffffff400a40947 */ /* 0x000fea000383ffff */
.L_x_621:
[----:B------:R-:W1:Y:S01]  /*aee0*/  LDCU UR4, c[0x0][0x360] ;  /* 0x00006c00ff0477ac */ /* 0x000e620008000800 */
[----:B------:R-:W-:Y:S01]  /*aef0*/  BSSY.RECONVERGENT B0, `(.L_x_628) ;  /* 0x0000011000007945 */ /* 0x000fe20003800200 */
[----:B-1----:R-:W-:-:S06]  /*af00*/  UIADD3 UR4, UPT, UPT, UR4, -0x1, URZ ;  /* 0xffffffff04047890 */ /* 0x002fcc000fffe0ff */
[----:B------:R-:W-:-:S13]  /*af10*/  ISETP.NE.AND P0, PT, R5, UR4, PT ;  /* 0x0000000405007c0c */ /* 0x000fda000bf05270 */
        /* <DEDUP_REMOVED lines=8> */
.L_x_629:
[----:B0-----:R-:W0:Y:S01]  /*afa0*/  S2R R7, SR_CgaCtaId ;  /* 0x0000000000077919 */ /* 0x001e220000008800 */
[----:B------:R-:W-:-:S04]  /*afb0*/  MOV R6, 0x400 ;  /* 0x0000040000067802 */ /* 0x000fc80000000f00 */
[----:B0-----:R-:W-:-:S05]  /*afc0*/  LEA R7, R7, R6, 0x18 ;  /* 0x0000000607077211 */ /* 0x001fca00078ec0ff */
[----:B------:R-:W-:-:S04]  /*afd0*/  IMAD R6, R4, 0x200, R7 ;  /* 0x0000020004067824 */ /* 0x000fc800078e0207 */
[----:B------:R-:W-:-:S05]  /*afe0*/  IMAD R6, R5, 0x4, R6 ;  /* 0x0000000405067824 */ /* 0x000fca00078e0206 */
[----:B------:R1:W2:Y:S02]  /*aff0*/  LDS R8, [R6+0x4] ;  /* 0x0000040006087984 */ /* 0x0002a40000000800 */
.L_x_630:
[----:B------:R-:W-:Y:S05]  /*b000*/  BSYNC.RECONVERGENT B0 ;  /* 0x0000000000007941 */ /* 0x000fea0003800200 */
.L_x_628:
[----:B01----:R-:W0:Y:S01]  /*b010*/  LDC R6, c[0x3][0xc] ;  /* 0x00c00300ff067b82 */ /* 0x003e220000000800 */
[----:B------:R-:W1:Y:S02]  /*b020*/  LDCU UR4, c[0x3][0x10] ;  /* 0x00c00200ff0477ac */ /* 0x000e640008000800 */
[----:B-1----:R-:W-:Y:S01]  /*b030*/  USHF.L.U32 UR4, UR4, 0x4, URZ ;  /* 0x0000000404047899 */ /* 0x002fe200080006ff */
[----:B0-----:R-:W-:-:S05]  /*b040*/  VIADD R6, R6, 0x10 ;  /* 0x0000001006067836 */ /* 0x001fca0000000000 */
[----:B------:R-:W-:-:S13]  /*b050*/  ISETP.NE.AND P0, PT, R6, UR4, PT ;  /* 0x0000000406007c0c */ /* 0x000fda000bf05270 */
[----:B------:R-:W-:Y:S05]  /*b060*/  @!P0 EXIT ;  /* 0x000000000000894d */ /* 0x000fea0003800000 */
[----:B------:R-:W-:Y:S02]  /*b070*/  VIADD R7, R6, -UR4 ;  /* 0x8000000406077c36 */ /* 0x000fe40008000000 */
[----:B------:R-:W-:Y:S02]  /*b080*/  IMAD.SHL.U32 R14, R2, 0x8000, RZ ;  /* 0x00008000020e7824 */ /* 0x000fe400078e00ff */
[----:B------:R-:W-:Y:S01]  /*b090*/  IMAD.MOV.U32 R9, RZ, RZ, RZ ;  /* 0x000000ffff097224 */ /* 0x000fe200078e00ff */
[C---:B------:R-:W-:Y:S02]  /*b0a0*/  ISETP.GE.U32.AND P0, PT, R7.reuse, 0x2, PT ;  /* 0x000000020700780c */ /* 0x040fe40003f06070 */
        /* <DEDUP_REMOVED lines=14> */
.L_x_636:
        /* <DEDUP_REMOVED lines=61> */
.L_x_633:
[----:B01----:R-:W-:Y:S05]  /*b560*/  BSYNC.RECONVERGENT B0 ;  /* 0x0000000000007941 */ /* 0x003fea0003800200 */
.L_x_632:
[----:B------:R-:W-:Y:S01]  /*b570*/  UIADD3 UR5, UPT, UPT, UR4, 0x2, URZ ;  /* 0x0000000204057890 */ /* 0x000fe2000fffe0ff */
[C---:B------:R-:W-:Y:S01]  /*b580*/  IMAD.SHL.U32 R19, R14.reuse, 0x2, RZ ;  /* 0x000000020e137824 */ /* 0x040fe200078e00ff */
[----:B------:R-:W-:Y:S01]  /*b590*/  SHF.L.U64.HI R3, R14, 0x1, R11 ;  /* 0x000000010e037819 */ /* 0x000fe2000001020b */
[----:B------:R-:W-:Y:S01]  /*b5a0*/  IMAD.SHL.U32 R10, R15, 0x2, RZ ;  /* 0x000000020f0a7824 */ /* 0x000fe200078e00ff */
        /* <DEDUP_REMOVED lines=10> */
[----:B--2---:R-:W-:Y:S02]  /*b650*/  LOP3.LUT R12, R3, R5, RZ, 0xfc, !PT ;  /* 0x00000005030c7212 */ /* 0x004fe400078efcff */
        /* <DEDUP_REMOVED lines=51> */
.L_x_635:
[----:B------:R-:W-:Y:S05]  /*b990*/  BSYNC.RECONVERGENT B0 ;  /* 0x0000000000007941 */ /* 0x000fea0003800200 */
.L_x_634:
[----:B------:R-:W-:Y:S01]  /*b9a0*/  UIADD3 UR4, UPT, UPT, UR4, 0x4, URZ ;  /* 0x0000000404047890 */ /* 0x000fe2000fffe0ff */
[----:B------:R-:W-:Y:S01]  /*b9b0*/  VIADD R2, R2, 0x2 ;  /* 0x0000000202027836 */ /* 0x000fe20000000000 */
[----:B------:R-:W-:Y:S10]  /*b9c0*/  @P1 BRA `(.L_x_636) ;  /* 0xfffffff400f01947 */ /* 0x000ff4000383ffff */
.L_x_631:
[----:B------:R-:W-:-:S04]  /*b9d0*/  LOP3.LUT R7, R7, 0x1, RZ, 0xc0, !PT ;  /* 0x0000000107077812 */ /* 0x000fc800078ec0ff */
[----:B------:R-:W-:-:S13]  /*b9e0*/  ISETP.NE.U32.AND P0, PT, R7, 0x1, PT ;  /* 0x000000010700780c */ /* 0x000fda0003f05070 */
[----:B------:R-:W-:Y:S05]  /*b9f0*/  @P0 EXIT ;  /* 0x000000000000094d */ /* 0x000fea0003800000 */
[----:B------:R-:W-:Y:S01]  /*ba00*/  IMAD.SHL.U32 R5, R9, 0x2, RZ ;  /* 0x0000000209057824 */ /* 0x000fe200078e00ff */
[C---:B0-----:R-:W-:Y:S01]  /*ba10*/  SHF.L.U64.HI R11, R19.reuse, 0x1, R12 ;  /* 0x00000001130b7819 */ /* 0x041fe2000001020c */
[----:B------:R-:W-:Y:S01]  /*ba20*/  IMAD.SHL.U32 R7, R19, 0x2, RZ ;  /* 0x0000000213077824 */ /* 0x000fe200078e00ff */
[----:B------:R-:W0:Y:S01]  /*ba30*/  LDCU.64 UR4, c[0x3][0x50] ;  /* 0x00c00a00ff0477ac */ /* 0x000e220008000a00 */
[----:B------:R-:W-:Y:S02]  /*ba40*/  SHF.L.U64.HI R25, R20, 0x1, R25 ;  /* 0x0000000114197819 */ /* 0x000fe40000010219 */
[----:B--2--5:R-:W-:Y:S01]  /*ba50*/  SHF.R.U32.HI R5, RZ, R5, R8 ;  /* 0x00000005ff057219 */ /* 0x024fe20000011608 */
[----:B------:R-:W-:-:S04]  /*ba60*/  IMAD.SHL.U32 R8, R10, 0x2, RZ ;  /* 0x000000020a087824 */ /* 0x000fc800078e00ff */
[----:B------:R-:W-:-:S05]  /*ba70*/  IMAD.SHL.U32 R5, R5, 0x8, RZ ;  /* 0x0000000805057824 */ /* 0x000fca00078e00ff */
[----:B------:R-:W-:-:S06]  /*ba80*/  LOP3.LUT R5, R5, 0x18, RZ, 0xc0, !PT ;  /* 0x0000001805057812 */ /* 0x000fcc00078ec0ff */
[----:B------:R-:W1:Y:S02]  /*ba90*/  LDC.64 R4, c[0x3][R5+0x28] ;  /* 0x00c00a0005047b82 */ /* 0x000e640000000a00 */
[----:B-1----:R-:W-:Y:S02]  /*baa0*/  LOP3.LUT R7, R19, R7, R4, 0xe0, !PT ;  /* 0x0000000713077212 */ /* 0x002fe400078ee004 */
[----:B------:R-:W-:-:S04]  /*bab0*/  LOP3.LUT R2, R12, R11, R5, 0xe0, !PT ;  /* 0x0000000b0c027212 */ /* 0x000fc800078ee005 */
[C---:B------:R-:W-:Y:S01]  /*bac0*/  SHF.L.U64.HI R11, R7.reuse, 0x1, R2 ;  /* 0x00000001070b7819 */ /* 0x040fe20000010202 */
[----:B------:R-:W-:Y:S01]  /*bad0*/  IMAD.SHL.U32 R7, R7, 0x2, RZ ;  /* 0x0000000207077824 */ /* 0x000fe200078e00ff */
[----:B------:R-:W-:-:S04]  /*bae0*/  SHF.L.U64.HI R2, R10, 0x1, R13 ;  /* 0x000000010a027819 */ /* 0x000fc8000001020d */
[----:B------:R-:W-:Y:S02]  /*baf0*/  LOP3.LUT R7, R7, R8, R4, 0xe0, !PT ;  /* 0x0000000807077212 */ /* 0x000fe400078ee004 */
[----:B------:R-:W-:Y:S02]  /*bb00*/  LOP3.LUT R2, R11, R2, R5, 0xe0, !PT ;  /* 0x000000020b027212 */ /* 0x000fe400078ee005 */
[----:B------:R-:W-:Y:S02]  /*bb10*/  LOP3.LUT R7, R10, R7, R19, 0x80, !PT ;  /* 0x000000070a077212 */ /* 0x000fe400078e8013 */
[----:B------:R-:W-:Y:S01]  /*bb20*/  LOP3.LUT R12, R13, R2, R12, 0x80, !PT ;  /* 0x000000020d0c7212 */ /* 0x000fe200078e800c */
[C---:B------:R-:W-:Y:S01]  /*bb30*/  IMAD.SHL.U32 R2, R3.reuse, 0x2, RZ ;  /* 0x0000000203027824 */ /* 0x040fe200078e00ff */
[----:B------:R-:W-:Y:S02]  /*bb40*/  SHF.L.U64.HI R8, R3, 0x1, R0 ;  /* 0x0000000103087819 */ /* 0x000fe40000010200 */
[C---:B------:R-:W-:Y:S01]  /*bb50*/  SHF.L.U64.HI R11, R7.reuse, 0x1, R12 ;  /* 0x00000001070b7819 */ /* 0x040fe2000001020c */
[----:B------:R-:W-:-:S03]  /*bb60*/  IMAD.SHL.U32 R7, R7, 0x2, RZ ;  /* 0x0000000207077824 */ /* 0x000fc600078e00ff */
[----:B------:R-:W-:Y:S02]  /*bb70*/  LOP3.LUT R11, R11, R8, R5, 0xe0, !PT ;  /* 0x000000080b0b7212 */ /* 0x000fe400078ee005 */
[----:B------:R-:W-:Y:S02]  /*bb80*/  LOP3.LUT R2, R7, R2, R4, 0xe0, !PT ;  /* 0x0000000207027212 */ /* 0x000fe400078ee004 */
[----:B------:R-:W-:Y:S02]  /*bb90*/  LOP3.LUT R11, R0, R11, R13, 0x80, !PT ;  /* 0x0000000b000b7212 */ /* 0x000fe400078e800d */
[----:B------:R-:W-:Y:S01]  /*bba0*/  LOP3.LUT R10, R3, R2, R10, 0x80, !PT ;  /* 0x00000002030a7212 */ /* 0x000fe200078e800a */
[----:B------:R-:W-:-:S03]  /*bbb0*/  IMAD.SHL.U32 R2, R20, 0x2, RZ ;  /* 0x0000000214027824 */ /* 0x000fc600078e00ff */
[C---:B------:R-:W-:Y:S01]  /*bbc0*/  SHF.L.U64.HI R11, R10.reuse, 0x1, R11 ;  /* 0x000000010a0b7819 */ /* 0x040fe2000001020b */
[----:B------:R-:W-:-:S03]  /*bbd0*/  IMAD.SHL.U32 R7, R10, 0x2, RZ ;  /* 0x000000020a077824 */ /* 0x000fc600078e00ff */
[----:B------:R-:W-:Y:S02]  /*bbe0*/  LOP3.LUT R5, R11, R25, R5, 0xe0, !PT ;  /* 0x000000190b057212 */ /* 0x000fe400078ee005 */
[----:B------:R-:W-:Y:S02]  /*bbf0*/  LOP3.LUT R2, R7, R2, R4, 0xe0, !PT ;  /* 0x0000000207027212 */ /* 0x000fe400078ee004 */
[----:B------:R-:W-:Y:S02]  /*bc00*/  LOP3.LUT R0, R5, R0, RZ, 0xc0, !PT ;  /* 0x0000000005007212 */ /* 0x000fe400078ec0ff */
[----:B0-----:R-:W-:-:S04]  /*bc10*/  LOP3.LUT P0, RZ, R2, UR4, R3, 0x80, !PT ;  /* 0x0000000402ff7c12 */ /* 0x001fc8000f808003 */
        /* <DEDUP_REMOVED lines=26> */
.L_x_637:
        /* <DEDUP_REMOVED lines=12> */
.L_x_2052:


//--------------------- .text._Z13agrepKernel64ILj2EEvv --------------------------
	.section	.text._Z13agrepKernel64ILj2EEvv,"ax",@progbits
	.align	128
        .global         _Z13agrepKernel64ILj2EEvv
        .type           _Z13agrepKernel64ILj2EEvv,@function
        .size           _Z13agrepKernel64ILj2EEvv,(.L_x_2053 - _Z13agrepKernel64ILj2EEvv)
        .other          _Z13agrepKernel64ILj2EEvv,@"STO_CUDA_ENTRY STV_DEFAULT"
_Z13agrepKernel64ILj2EEvv:
.text._Z13agrepKernel64ILj2EEvv:
[----:B------:R-:W-:Y:S01]  /*0000*/  LDC R1, c[0x0][0x37c] ;  /* 0x0000df00ff017b82 */ /* 0x000fe20000000800 */
[----:B------:R-:W0:Y:S07]  /*0010*/  S2R R0, SR_CTAID.X ;  /* 0x0000000000007919 */ /* 0x000e2e0000002500 */
[----:B------:R-:W1:Y:S01]  /*0020*/  LDC R12, c[0x3][0x10] ;  /* 0x00c00400ff0c7b82 */ /* 0x000e620000000800 */
[----:B------:R-:W2:Y:S01]  /*0030*/  LDCU.64 UR8, c[0x0][0x358] ;  /* 0x00006b00ff0877ac */ /* 0x000ea20008000a00 */
[----:B------:R-:W-:Y:S01]  /*0040*/  IMAD.MOV.U32 R17, RZ, RZ, RZ ;  /* 0x000000ffff117224 */ /* 0x000fe200078e00ff */
[----:B------:R-:W3:Y:S01]  /*0050*/  S2R R7, SR_TID.X ;  /* 0x0000000000077919 */ /* 0x000ee20000002100 */
[----:B------:R-:W-:-:S02]  /*0060*/  IMAD.MOV.U32 R6, RZ, RZ, -0x1 ;  /* 0xffffffffff067424 */ /* 0x000fc400078e00ff */
[----:B------:R-:W-:Y:S02]  /*0070*/  IMAD.MOV.U32 R9, RZ, RZ, -0x1 ;  /* 0xffffffffff097424 */ /* 0x000fe400078e00ff */
[----:B------:R-:W-:Y:S02]  /*0080*/  IMAD.MOV.U32 R8, RZ, RZ, -0x2 ;  /* 0xfffffffeff087424 */ /* 0x000fe400078e00ff */
[----:B------:R-:W-:Y:S02]  /*0090*/  IMAD.MOV.U32 R11, RZ, RZ, -0x1 ;  /* 0xffffffffff0b7424 */ /* 0x000fe400078e00ff */
[----:B------:R-:W-:Y:S02]  /*00a0*/  IMAD.MOV.U32 R10, RZ, RZ, -0x4 ;  /* 0xfffffffcff0a7424 */ /* 0x000fe400078e00ff */
[----:B------:R-:W-:Y:S01]  /*00b0*/  IMAD.MOV.U32 R13, RZ, RZ, -0x1 ;  /* 0xffffffffff0d7424 */ /* 0x000fe200078e00ff */
[----:B-1----:R-:W-:Y:S01]  /*00c0*/  ISETP.NE.AND P0, PT, R12, 0x1, PT ;  /* 0x000000010c00780c */ /* 0x002fe20003f05270 */
[----:B0-----:R-:W-:-:S05]  /*00d0*/  IMAD.SHL.U32 R18, R0, 0x8000, RZ ;  /* 0x0000800000127824 */ /* 0x001fca00078e00ff */
[----:B---3--:R-:W-:-:S05]  /*00e0*/  LOP3.LUT R18, R18, R7, RZ, 0xfc, !PT ;  /* 0x0000000712127212 */ /* 0x008fca00078efcff */
[----:B------:R-:W-:Y:S02]  /*00f0*/  IMAD R14, R7, 0xff, R18 ;  /* 0x000000ff070e7824 */ /* 0x000fe400078e0212 */
[----:B--2---:R-:W-:Y:S05]  /*0100*/  @!P0 BRA `(.L_x_638) ;  /* 0x0000000800388947 */ /* 0x004fea0003800000 */
[----:B------:R-:W-:Y:S02]  /*0110*/  IMAD.MOV.U32 R19, RZ, RZ, RZ ;  /* 0x000000ffff137224 */ /* 0x000fe400078e00ff */
[----:B------:R-:W-:Y:S02]  /*0120*/  IMAD.MOV.U32 R6, RZ, RZ, -0x1 ;  /* 0xffffffffff067424 */ /* 0x000fe400078e00ff */
[----:B------:R-:W-:Y:S02]  /*0130*/  IMAD.MOV.U32 R9, RZ, RZ, -0x1 ;  /* 0xffffffffff097424 */ /* 0x000fe400078e00ff */
[----:B------:R-:W-:Y:S02]  /*0140*/  IMAD.MOV.U32 R8, RZ, RZ, -0x2 ;  /* 0xfffffffeff087424 */ /* 0x000fe400078e00ff */
[----:B------:R-:W-:Y:S02]  /*0150*/  IMAD.MOV.U32 R11, RZ, RZ, -0x1 ;  /* 0xffffffffff0b7424 */ /* 0x000fe400078e00ff */
[----:B------:R-:W-:-:S02]  /*0160*/  IMAD.MOV.U32 R10, RZ, RZ, -0x4 ;  /* 0xfffffffcff0a7424 */ /* 0x000fc400078e00ff */
[----:B------:R-:W-:-:S07]  /*0170*/  IMAD.MOV.U32 R13, RZ, RZ, -0x1 ;  /* 0xffffffffff0d7424 */ /* 0x000fce00078e00ff */
.L_x_640:
[----:B------:R-:W0:Y:S01]  /*0180*/  LDC.64 R2, c[0x3][RZ] ;  /* 0x00c00000ff027b82 */ /* 0x000e220000000a00 */
[----:B------:R-:W-:-:S04]  /*0190*/  IMAD R5, R19, 0x80, R18 ;  /* 0x0000008013057824 */ /* 0x000fc800078e0212 */
[----:B0-----:R-:W-:-:S05]  /*01a0*/  IMAD.WIDE.U32 R2, R5, 0x4, R2 ;  /* 0x0000000405027825 */ /* 0x001fca00078e0002 */
[----:B------:R0:W5:Y:S01]  /*01b0*/  LDG.E R15, desc[UR8][R2.64] ;  /* 0x00000008020f7981 */ /* 0x000162000c1e1900 */
[----:B------:R-:W-:-:S05]  /*01c0*/  UMOV UR4, URZ ;  /* 0x000000ff00047c82 */ /* 0x000fca0008000000 */
.L_x_639:
[----:B------:R-:W-:Y:S01]  /*01d0*/  USHF.L.U32 UR5, UR4, 0x1, URZ ;  /* 0x0000000104057899 */ /* 0x000fe200080006ff */
[C---:B------:R-:W-:Y:S01]  /*01e0*/  IMAD.SHL.U32 R23, R6.reuse, 0x2, RZ ;  /* 0x0000000206177824 */ /* 0x040fe200078e00ff */
[----:B------:R-:W-:Y:S01]  /*01f0*/  SHF.L.U64.HI R17, R6, 0x1, R9 ;  /* 0x0000000106117819 */ /* 0x000fe20000010209 */
[C---:B------:R-:W-:Y:S01]  /*0200*/  IMAD.SHL.U32 R20, R8.reuse, 0x2, RZ ;  /* 0x0000000208147824 */ /* 0x040fe200078e00ff */
[----:B------:R-:W-:Y:S01]  /*0210*/  UIADD3 UR6, UPT, UPT, UR5, 0x2, URZ ;  /* 0x0000000205067890 */ /* 0x000fe2000fffe0ff */
[----:B------:R-:W-:Y:S02]  /*0220*/  SHF.L.U64.HI R24, R8, 0x1, R11 ;  /* 0x0000000108187819 */ /* 0x000fe4000001020b */
[----:B0----5:R-:W-:Y:S02]  /*0230*/  SHF.R.U32.HI R2, RZ, UR5, R15 ;  /* 0x00000005ff027c19 */ /* 0x021fe4000801160f */
[----:B------:R-:W-:Y:S02]  /*0240*/  SHF.L.U64.HI R27, R10, 0x1, R13 ;  /* 0x000000010a1b7819 */ /* 0x000fe4000001020d */
[----:B------:R-:W-:Y:S01]  /*0250*/  SHF.R.U32.HI R4, RZ, UR6, R15 ;  /* 0x00000006ff047c19 */ /* 0x000fe2000801160f */
[----:B------:R-:W-:Y:S01]  /*0260*/  IMAD.SHL.U32 R2, R2, 0x8, RZ ;  /* 0x0000000802027824 */ /* 0x000fe200078e00ff */
[----:B------:R-:W-:-:S02]  /*0270*/  UIADD3 UR6, UPT, UPT, UR5, 0x4, URZ ;  /* 0x0000000405067890 */ /* 0x000fc4000fffe0ff */
[----:B------:R-:W-:Y:S01]  /*0280*/  UIADD3 UR5, UPT, UPT, UR5, 0x6, URZ ;  /* 0x0000000605057890 */ /* 0x000fe2000fffe0ff */
[----:B------:R-:W-:Y:S01]  /*0290*/  IMAD.SHL.U32 R4, R4, 0x8, RZ ;  /* 0x0000000804047824 */ /* 0x000fe200078e00ff */
[----:B------:R-:W-:Y:S01]  /*02a0*/  LOP3.LUT R2, R2, 0x18, RZ, 0xc0, !PT ;  /* 0x0000001802027812 */ /* 0x000fe200078ec0ff */
[----:B------:R-:W-:Y:S02]  /*02b0*/  UIADD3 UR4, UPT, UPT, UR6, -UR4, URZ ;  /* 0x8000000406047290 */ /* 0x000fe4000fffe0ff */
[----:B------:R-:W-:Y:S02]  /*02c0*/  SHF.R.U32.HI R12, RZ, UR6, R15 ;  /* 0x00000006ff0c7c19 */ /* 0x000fe4000801160f */
[----:B------:R-:W-:Y:S01]  /*02d0*/  LOP3.LUT R4, R4, 0x18, RZ, 0xc0, !PT ;  /* 0x0000001804047812 */ /* 0x000fe200078ec0ff */
[----:B------:R-:W-:Y:S01]  /*02e0*/  UISETP.NE.AND UP0, UPT, UR4, 0x10, UPT ;  /* 0x000000100400788c */ /* 0x000fe2000bf05270 */
[----:B------:R-:W0:Y:S01]  /*02f0*/  LDC.64 R2, c[0x3][R2+0x28] ;  /* 0x00c00a0002027b82 */ /* 0x000e220000000a00 */
[----:B------:R-:W-:-:S07]  /*0300*/  IMAD.SHL.U32 R12, R12, 0x8, RZ ;  /* 0x000000080c0c7824 */ /* 0x000fce00078e00ff */
[----:B------:R-:W1:Y:S01]  /*0310*/  LDC.64 R4, c[0x3][R4+0x28] ;  /* 0x00c00a0004047b82 */ /* 0x000e620000000a00 */
[----:B0-----:R-:W-:Y:S02]  /*0320*/  LOP3.LUT R23, R23, R2, RZ, 0xfc, !PT ;  /* 0x0000000217177212 */ /* 0x001fe400078efcff */
[----:B------:R-:W-:Y:S02]  /*0330*/  LOP3.LUT R22, R17, R3, RZ, 0xfc, !PT ;  /* 0x0000000311167212 */ /* 0x000fe400078efcff */
[----:B------:R-:W-:Y:S02]  /*0340*/  LOP3.LUT R21, R6, R23, RZ, 0xc0, !PT ;  /* 0x0000001706157212 */ /* 0x000fe400078ec0ff */
[----:B------:R-:W-:Y:S02]  /*0350*/  LOP3.LUT R16, R9, R22, RZ, 0xc0, !PT ;  /* 0x0000001609107212 */ /* 0x000fe400078ec0ff */
[----:B------:R-:W-:Y:S02]  /*0360*/  SHF.L.U64.HI R29, R23, 0x1, R22 ;  /* 0x00000001171d7819 */ /* 0x000fe40000010216 */
[C---:B------:R-:W-:Y:S01]  /*0370*/  SHF.L.U64.HI R17, R21.reuse, 0x1, R16 ;  /* 0x0000000115117819 */ /* 0x040fe20000010210 */
[----:B------:R-:W-:Y:S01]  /*0380*/  IMAD.SHL.U32 R21, R21, 0x2, RZ ;  /* 0x0000000215157824 */ /* 0x000fe200078e00ff */
[----:B------:R-:W-:-:S02]  /*0390*/  LOP3.LUT R16, R12, 0x18, RZ, 0xc0, !PT ;  /* 0x000000180c107812 */ /* 0x000fc400078ec0ff */
[----:B------:R-:W-:Y:S02]  /*03a0*/  LOP3.LUT R12, R17, R24, R3, 0xe0, !PT ;  /* 0x00000018110c7212 */ /* 0x000fe400078ee003 */
[----:B------:R-:W-:Y:S01]  /*03b0*/  LOP3.LUT R21, R21, R20, R2, 0xe0, !PT ;  /* 0x0000001415157212 */ /* 0x000fe200078ee002 */
[----:B------:R-:W-:Y:S01]  /*03c0*/  IMAD.SHL.U32 R20, R10, 0x2, RZ ;  /* 0x000000020a147824 */ /* 0x000fe200078e00ff */
[----:B------:R-:W0:Y:S02]  /*03d0*/  LDC.64 R16, c[0x3][R16+0x28] ;  /* 0x00c00a0010107b82 */ /* 0x000e240000000a00 */
[----:B------:R-:W-:Y:S02]  /*03e0*/  LOP3.LUT R6, R21, R6, RZ, 0xc0, !PT ;  /* 0x0000000615067212 */ /* 0x000fe400078ec0ff */
[----:B------:R-:W-:Y:S02]  /*03f0*/  LOP3.LUT R21, R12, R9, RZ, 0xc0, !PT ;  /* 0x000000090c157212 */ /* 0x000fe400078ec0ff */
[----:B------:R-:W-:-:S02]  /*0400*/  SHF.R.U32.HI R9, RZ, UR5, R15 ;  /* 0x00000005ff097c19 */ /* 0x000fc4000801160f */
[----:B------:R-:W-:Y:S02]  /*0410*/  LOP3.LUT R12, R8, R6, RZ, 0xc0, !PT ;  /* 0x00000006080c7212 */ /* 0x000fe400078ec0ff */
[----:B------:R-:W-:Y:S01]  /*0420*/  LOP3.LUT R13, R11, R21, RZ, 0xc0, !PT ;  /* 0x000000150b0d7212 */ /* 0x000fe200078ec0ff */
[----:B------:R-:W-:Y:S01]  /*0430*/  IMAD.SHL.U32 R9, R9, 0x8, RZ ;  /* 0x0000000809097824 */ /* 0x000fe200078e00ff */
[----:B------:R-:W-:Y:S01]  /*0440*/  SHF.L.U64.HI R24, R6, 0x1, R21 ;  /* 0x0000000106187819 */ /* 0x000fe20000010215 */
[C---:B------:R-:W-:Y:S01]  /*0450*/  IMAD.SHL.U32 R25, R12.reuse, 0x2, RZ ;  /* 0x000000020c197824 */ /* 0x040fe200078e00ff */
[----:B------:R-:W-:Y:S02]  /*0460*/  SHF.L.U64.HI R10, R12, 0x1, R13 ;  /* 0x000000010c0a7819 */ /* 0x000fe4000001020d */
[----:B------:R-:W-:Y:S01]  /*0470*/  LOP3.LUT R12, R9, 0x18, RZ, 0xc0, !PT ;  /* 0x00000018090c7812 */ /* 0x000fe200078ec0ff */
[----:B------:R-:W-:Y:S01]  /*0480*/  IMAD.SHL.U32 R9, R23, 0x2, RZ ;  /* 0x0000000217097824 */ /* 0x000fe200078e00ff */
[----:B------:R-:W-:-:S02]  /*0490*/  LOP3.LUT R25, R25, R20, R2, 0xe0, !PT ;  /* 0x0000001419197212 */ /* 0x000fc400078ee002 */
[----:B------:R-:W-:Y:S02]  /*04a0*/  LOP3.LUT R2, R10, R27, R3, 0xe0, !PT ;  /* 0x0000001b0a027212 */ /* 0x000fe400078ee003 */
[----:B------:R-:W2:Y:S01]  /*04b0*/  LDC.64 R12, c[0x3][R12+0x28] ;  /* 0x00c00a000c0c7b82 */ /* 0x000ea20000000a00 */
[----:B-1----:R-:W-:Y:S02]  /*04c0*/  LOP3.LUT R20, R9, R4, RZ, 0xfc, !PT ;  /* 0x0000000409147212 */ /* 0x002fe400078efcff */
[----:B------:R-:W-:Y:S02]  /*04d0*/  LOP3.LUT R9, R29, R5, RZ, 0xfc, !PT ;  /* 0x000000051d097212 */ /* 0x000fe400078efcff */
[----:B------:R-:W-:Y:S02]  /*04e0*/  LOP3.LUT R3, R23, R20, RZ, 0xc0, !PT ;  /* 0x0000001417037212 */ /* 0x000fe400078ec0ff */
[----:B------:R-:W-:Y:S02]  /*04f0*/  LOP3.LUT R10, R22, R9, RZ, 0xc0, !PT ;  /* 0x00000009160a7212 */ /* 0x000fe400078ec0ff */
[----:B------:R-:W-:-:S02]  /*0500*/  LOP3.LUT R8, R25, R8, RZ, 0xc0, !PT ;  /* 0x0000000819087212 */ /* 0x000fc400078ec0ff */
[C---:B------:R-:W-:Y:S01]  /*0510*/  SHF.L.U64.HI R27, R3.reuse, 0x1, R10 ;  /* 0x00000001031b7819 */ /* 0x040fe2000001020a */
[----:B------:R-:W-:Y:S01]  /*0520*/  IMAD.SHL.U32 R3, R3, 0x2, RZ ;  /* 0x0000000203037824 */ /* 0x000fe200078e00ff */
[----:B------:R-:W-:Y:S01]  /*0530*/  SHF.L.U64.HI R25, R20, 0x1, R9 ;  /* 0x0000000114197819 */ /* 0x000fe20000010209 */
[----:B------:R-:W-:Y:S01]  /*0540*/  IMAD.SHL.U32 R10, R6, 0x2, RZ ;  /* 0x00000002060a7824 */ /* 0x000fe200078e00ff */
[----:B------:R-:W-:Y:S02]  /*0550*/  LOP3.LUT R27, R27, R24, R5, 0xe0, !PT ;  /* 0x000000181b1b7212 */ /* 0x000fe400078ee005 */
[----:B------:R-:W-:Y:S01]  /*0560*/  LOP3.LUT R24, R2, R11, RZ, 0xc0, !PT ;  /* 0x0000000b02187212 */ /* 0x000fe200078ec0ff */
[----:B------:R-:W-:Y:S01]  /*0570*/  IMAD.SHL.U32 R11, R20, 0x2, RZ ;  /* 0x00000002140b7824 */ /* 0x000fe200078e00ff */
[----:B------:R-:W-:Y:S02]  /*0580*/  LOP3.LUT R10, R3, R10, R4, 0xe0, !PT ;  /* 0x0000000a030a7212 */ /* 0x000fe400078ee004 */
[----:B------:R-:W-:-:S02]  /*0590*/  LOP3.LUT R2, R27, R22, RZ, 0xc0, !PT ;  /* 0x000000161b027212 */ /* 0x000fc400078ec0ff */
[----:B------:R-:W-:Y:S02]  /*05a0*/  LOP3.LUT R3, R10, R23, RZ, 0xc0, !PT ;  /* 0x000000170a037212 */ /* 0x000fe400078ec0ff */
[C---:B------:R-:W-:Y:S01]  /*05b0*/  SHF.L.U64.HI R23, R8.reuse, 0x1, R24 ;  /* 0x0000000108177819 */ /* 0x040fe20000010218 */
[----:B------:R-:W-:Y:S01]  /*05c0*/  IMAD.SHL.U32 R8, R8, 0x2, RZ ;  /* 0x0000000208087824 */ /* 0x000fe200078e00ff */
[----:B------:R-:W-:Y:S02]  /*05d0*/  LOP3.LUT R22, R6, R3, RZ, 0xc0, !PT ;  /* 0x0000000306167212 */ /* 0x000fe400078ec0ff */
[----:B------:R-:W-:Y:S02]  /*05e0*/  LOP3.LUT R29, R21, R2, RZ, 0xc0, !PT ;  /* 0x00000002151d7212 */ /* 0x000fe400078ec0ff */
[----:B0-----:R-:W-:Y:S01]  /*05f0*/  LOP3.LUT R11, R11, R16, RZ, 0xfc, !PT ;  /* 0x000000100b0b7212 */ /* 0x001fe200078efcff */
[----:B------:R-:W-:Y:S01]  /*0600*/  IMAD.SHL.U32 R27, R22, 0x2, RZ ;  /* 0x00000002161b7824 */ /* 0x000fe200078e00ff */
[----:B------:R-:W-:-:S02]  /*0610*/  LOP3.LUT R10, R25, R17, RZ, 0xfc, !PT ;  /* 0x00000011190a7212 */ /* 0x000fc400078efcff */
[----:B------:R-:W-:Y:S02]  /*0620*/  SHF.L.U64.HI R22, R22, 0x1, R29 ;  /* 0x0000000116167819 */ /* 0x000fe4000001021d */
[----:B------:R-:W-:Y:S02]  /*0630*/  LOP3.LUT R27, R27, R8, R4, 0xe0, !PT ;  /* 0x000000081b1b7212 */ /* 0x000fe400078ee004 */
[----:B------:R-:W-:Y:S02]  /*0640*/  LOP3.LUT R25, R20, R11, RZ, 0xc0, !PT ;  /* 0x0000000b14197212 */ /* 0x000fe400078ec0ff */
[----:B------:R-:W-:Y:S02]  /*0650*/  LOP3.LUT R4, R9, R10, RZ, 0xc0, !PT ;  /* 0x0000000a09047212 */ /* 0x000fe400078ec0ff */
[----:B------:R-:W-:Y:S01]  /*0660*/  LOP3.LUT R22, R22, R23, R5, 0xe0, !PT ;  /* 0x0000001716167212 */ /* 0x000fe200078ee005 */
[----:B------:R-:W-:Y:S01]  /*0670*/  IMAD.SHL.U32 R5, R11, 0x2, RZ ;  /* 0x000000020b057824 */ /* 0x000fe200078e00ff */
[C---:B------:R-:W-:Y:S01]  /*0680*/  SHF.L.U64.HI R23, R25.reuse, 0x1, R4 ;  /* 0x0000000119177819 */ /* 0x040fe20000010204 */
[----:B------:R-:W-:Y:S01]  /*0690*/  IMAD.SHL.U32 R25, R25, 0x2, RZ ;  /* 0x0000000219197824 */ /* 0x000fe200078e00ff */
[----:B------:R-:W-:Y:S01]  /*06a0*/  LOP3.LUT R8, R27, R6, RZ, 0xc0, !PT ;  /* 0x000000061b087212 */ /* 0x000fe200078ec0ff */
[C---:B------:R-:W-:Y:S01]  /*06b0*/  IMAD.SHL.U32 R4, R3.reuse, 0x2, RZ ;  /* 0x0000000203047824 */ /* 0x040fe200078e00ff */
[----:B------:R-:W-:-:S02]  /*06c0*/  SHF.L.U64.HI R6, R3, 0x1, R2 ;  /* 0x0000000103067819 */ /* 0x000fc40000010202 */
[----:B------:R-:W-:Y:S02]  /*06d0*/  LOP3.LUT R21, R22, R21, RZ, 0xc0, !PT ;  /* 0x0000001516157212 */ /* 0x000fe400078ec0ff */
[----:B------:R-:W-:Y:S02]  /*06e0*/  LOP3.LUT R25, R25, R4, R16, 0xe0, !PT ;  /* 0x0000000419197212 */ /* 0x000fe400078ee010 */
[----:B------:R-:W-:Y:S02]  /*06f0*/  LOP3.LUT R4, R23, R6, R17, 0xe0, !PT ;  /* 0x0000000617047212 */ /* 0x000fe400078ee011 */
[----:B--2---:R-:W-:Y:S02]  /*0700*/  LOP3.LUT R6, R5, R12, RZ, 0xfc, !PT ;  /* 0x0000000c05067212 */ /* 0x004fe400078efcff */
[----:B------:R-:W-:Y:S02]  /*0710*/  LOP3.LUT R5, R25, R20, RZ, 0xc0, !PT ;  /* 0x0000001419057212 */ /* 0x000fe400078ec0ff */
[----:B------:R-:W-:-:S02]  /*0720*/  SHF.L.U64.HI R23, R11, 0x1, R10 ;  /* 0x000000010b177819 */ /* 0x000fc4000001020a */
[----:B------:R-:W-:Y:S02]  /*0730*/  LOP3.LUT R20, R3, R5, RZ, 0xc0, !PT ;  /* 0x0000000503147212 */ /* 0x000fe400078ec0ff */
[----:B------:R-:W-:Y:S02]  /*0740*/  LOP3.LUT R4, R4, R9, RZ, 0xc0, !PT ;  /* 0x0000000904047212 */ /* 0x000fe400078ec0ff */
[----:B------:R-:W-:Y:S01]  /*0750*/  LOP3.LUT R9, R23, R13, RZ, 0xfc, !PT ;  /* 0x0000000d17097212 */ /* 0x000fe200078efcff */
[----:B------:R-:W-:Y:S01]  /*0760*/  IMAD.SHL.U32 R23, R20, 0x2, RZ ;  /* 0x0000000214177824 */ /* 0x000fe200078e00ff */
[C---:B------:R-:W-:Y:S01]  /*0770*/  SHF.L.U64.HI R21, R8.reuse, 0x1, R21 ;  /* 0x0000000108157819 */ /* 0x040fe20000010215 */
[----:B------:R-:W-:Y:S01]  /*0780*/  IMAD.SHL.U32 R8, R8, 0x2, RZ ;  /* 0x0000000208087824 */ /* 0x000fe200078e00ff */
[----:B------:R-:W-:Y:S02]  /*0790*/  LOP3.LUT R22, R11, R6, RZ, 0xc0, !PT ;  /* 0x000000060b167212 */ /* 0x000fe400078ec0ff */
[----:B------:R-:W-:-:S02]  /*07a0*/  LOP3.LUT R25, R10, R9, RZ, 0xc0, !PT ;  /* 0x000000090a197212 */ /* 0x000fc400078ec0ff */
[----:B------:R-:W-:Y:S01]  /*07b0*/  LOP3.LUT R8, R23, R8, R16, 0xe0, !PT ;  /* 0x0000000817087212 */ /* 0x000fe200078ee010 */
[----:B------:R-:W-:Y:S01]  /*07c0*/  IMAD.SHL.U32 R23, R22, 0x2, RZ ;  /* 0x0000000216177824 */ /* 0x000fe200078e00ff */
[----:B------:R-:W-:Y:S01]  /*07d0*/  LOP3.LUT R27, R2, R4, RZ, 0xc0, !PT ;  /* 0x00000004021b7212 */ /* 0x000fe200078ec0ff */
[C---:B------:R-:W-:Y:S01]  /*07e0*/  IMAD.SHL.U32 R16, R5.reuse, 0x2, RZ ;  /* 0x0000000205107824 */ /* 0x040fe200078e00ff */
[----:B------:R-:W-:Y:S02]  /*07f0*/  SHF.L.U64.HI R25, R22, 0x1, R25 ;  /* 0x0000000116197819 */ /* 0x000fe40000010219 */
[----:B------:R-:W-:Y:S02]  /*0800*/  SHF.L.U64.HI R22, R5, 0x1, R4 ;  /* 0x0000000105167819 */ /* 0x000fe40000010204 */
[----:B------:R-:W-:Y:S02]  /*0810*/  SHF.L.U64.HI R20, R20, 0x1, R27 ;  /* 0x0000000114147819 */ /* 0x000fe4000001021b */
[----:B------:R-:W-:-:S02]  /*0820*/  LOP3.LUT R16, R23, R16, R12, 0xe0, !PT ;  /* 0x0000001017107212 */ /* 0x000fc400078ee00c */
[----:B------:R-:W-:Y:S02]  /*0830*/  LOP3.LUT R23, R25, R22, R13, 0xe0, !PT ;  /* 0x0000001619177212 */ /* 0x000fe400078ee00d */
[----:B------:R-:W-:Y:S02]  /*0840*/  LOP3.LUT R3, R8, R3, RZ, 0xc0, !PT ;  /* 0x0000000308037212 */ /* 0x000fe400078ec0ff */
[----:B------:R-:W-:Y:S02]  /*0850*/  LOP3.LUT R21, R20, R21, R17, 0xe0, !PT ;  /* 0x0000001514157212 */ /* 0x000fe400078ee011 */
[----:B------:R-:W-:Y:S02]  /*0860*/  LOP3.LUT R8, R16, R11, RZ, 0xc0, !PT ;  /* 0x0000000b10087212 */ /* 0x000fe400078ec0ff */
        /* <DEDUP_REMOVED lines=14> */
[----:B------:R-:W-:-:S07]  /*0950*/  UMOV UR4, 0x400 ;  /* 0x0000040000047882 */ /* 0x000fce0000000000 */
[----:B------:R-:W1:Y:S01]  /*0960*/  LDC R12, c[0x3][0x10] ;  /* 0x00c00400ff0c7b82 */ /* 0x000e620000000800 */
[----:B0-----:R-:W-:-:S06]  /*0970*/  ULEA UR4, UR5, UR4, 0x18 ;  /* 0x0000000405047291 */ /* 0x001fcc000f8ec0ff */
[----:B------:R-:W-:Y:S01]  /*0980*/  LEA R2, R7, UR4, 0x2 ;  /* 0x0000000407027c11 */ /* 0x000fe2000f8e10ff */
[----:B-1----:R-:W-:-:S04]  /*0990*/  VIADD R17, R12, 0xffffffff ;  /* 0xffffffff0c117836 */ /* 0x002fc80000000000 */
[C---:B------:R-:W-:Y:S02]  /*09a0*/  IMAD R2, R19.reuse, 0x200, R2 ;  /* 0x0000020013027824 */ /* 0x040fe400078e0202 */
[----:B------:R-:W-:-:S03]  /*09b0*/  VIADD R19, R19, 0x1 ;  /* 0x0000000113137836 */ /* 0x000fc60000000000 */
[----:B------:R0:W-:Y:S02]  /*09c0*/  STS [R2], R15 ;  /* 0x0000000f02007388 */ /* 0x0001e40000000800 */
[----:B------:R-:W-:-:S13]  /*09d0*/  ISETP.NE.AND P0, PT, R19, R17, PT ;  /* 0x000000111300720c */ /* 0x000fda0003f05270 */
[----:B0-----:R-:W-:Y:S05]  /*09e0*/  @P0 BRA `(.L_x_640) ;  /* 0xfffffff400e40947 */ /* 0x001fea000383ffff */
.L_x_638:
[----:B------:R-:W0:Y:S01]  /*09f0*/  LDC.64 R2, c[0x3][RZ] ;  /* 0x00c00000ff027b82 */ /* 0x000e220000000a00 */
[----:B------:R-:W-:-:S07]  /*0a00*/  IMAD R5, R17, 0x80, R18 ;  /* 0x0000008011057824 */ /* 0x000fce00078e0212 */
[----:B------:R-:W1:Y:S01]  /*0a10*/  LDC R15, c[0x3][0xc] ;  /* 0x00c00300ff0f7b82 */ /* 0x000e620000000800 */
[----:B0-----:R-:W-:-:S05]  /*0a20*/  IMAD.WIDE.U32 R2, R5, 0x4, R2 ;  /* 0x0000000405027825 */ /* 0x001fca00078e0002 */
[----:B------:R0:W5:Y:S01]  /*0a30*/  LDG.E R16, desc[UR8][R2.64] ;  /* 0x0000000802107981 */ /* 0x000162000c1e1900 */
[----:B------:R-:W-:Y:S02]  /*0a40*/  IMAD.SHL.U32 R12, R12, 0x10, RZ ;  /* 0x000000100c0c7824 */ /* 0x000fe400078e00ff */
[----:B-1----:R-:W-:Y:S02]  /*0a50*/  VIADD R15, R15, 0x10 ;  /* 0x000000100f0f7836 */ /* 0x002fe40000000000 */
[----:B------:R-:W-:-:S03]  /*0a60*/  IMAD.MOV.U32 R18, RZ, RZ, RZ ;  /* 0x000000ffff127224 */ /* 0x000fc600078e00ff */
[----:B------:R-:W-:-:S13]  /*0a70*/  ISETP.NE.AND P0, PT, R15, R12, PT ;  /* 0x0000000c0f00720c */ /* 0x000fda0003f05270 */
[----:B0-----:R-:W-:Y:S05]  /*0a80*/  @!P0 BRA `(.L_x_641) ;  /* 0x0000000800ac8947 */ /* 0x001fea0003800000 */
[----:B------:R-:W-:Y:S02]  /*0a90*/  IMAD.IADD R3, R15, 0x1, -R12 ;  /* 0x000000010f037824 */ /* 0x000fe400078e0a0c */
[----:B------:R-:W-:-:S03]  /*0aa0*/  IMAD.MOV.U32 R18, RZ, RZ, RZ ;  /* 0x000000ffff127224 */ /* 0x000fc600078e00ff */
[C---:B------:R-:W-:Y:S02]  /*0ab0*/  ISETP.GE.U32.AND P0, PT, R3.reuse, 0x4, PT ;  /* 0x000000040300780c */ /* 0x040fe40003f06070 */
[----:B------:R-:W-:-:S04]  /*0ac0*/  VIMNMX.U32 R2, PT, PT, R3, 0x1, !PT ;  /* 0x0000000103027848 */ /* 0x000fc80007fe0000 */
[----:B------:R-:W-:-:S04]  /*0ad0*/  LOP3.LUT R21, R2, 0x3, RZ, 0xc0, !PT ;  /* 0x0000000302157812 */ /* 0x000fc800078ec0ff */
[----:B------:R-:W-:-:S03]  /*0ae0*/  ISETP.NE.AND P1, PT, R21, RZ, PT ;  /* 0x000000ff1500720c */ /* 0x000fc60003f25270 */
[----:B------:R-:W-:Y:S10]  /*0af0*/  @!P0 BRA `(.L_x_642) ;  /* 0x0000000400e48947 */ /* 0x000ff40003800000 */
[----:B------:R-:W-:Y:S01]  /*0b00*/  LOP3.LUT R18, R2, 0xfffffffc, RZ, 0xc0, !PT ;  /* 0xfffffffc02127812 */ /* 0x000fe200078ec0ff */
[----:B------:R-:W-:-:S06]  /*0b10*/  UMOV UR4, URZ ;  /* 0x000000ff00047c82 */ /* 0x000fcc0008000000 */
.L_x_643:
[----:B------:R-:W-:Y:S01]  /*0b20*/  USHF.L.U32 UR5, UR4, 0x1, URZ ;  /* 0x0000000104057899 */ /* 0x000fe200080006ff */
[C---:B------:R-:W-:Y:S01]  /*0b30*/  IMAD.SHL.U32 R23, R6.reuse, 0x2, RZ ;  /* 0x0000000206177824 */ /* 0x040fe200078e00ff */
[----:B------:R-:W-:Y:S01]  /*0b40*/  SHF.L.U64.HI R19, R6, 0x1, R9 ;  /* 0x0000000106137819 */ /* 0x000fe20000010209 */
[----:B------:R-:W-:Y:S01]  /*0b50*/  IMAD.SHL.U32 R24, R8, 0x2, RZ ;  /* 0x0000000208187824 */ /* 0x000fe200078e00ff */
[----:B------:R-:W-:Y:S02]  /*0b60*/  UIADD3 UR6, UPT, UPT, UR5, 0x2, URZ ;  /* 0x0000000205067890 */ /* 0x000fe4000fffe0ff */
[----:B-----5:R-:W-:-:S05]  /*0b70*/  SHF.R.U32.HI R2, RZ, UR5, R16 ;  /* 0x00000005ff027c19 */ /* 0x020fca0008011610 */
        /* <DEDUP_REMOVED lines=8> */
[----:B------:R-:W-:Y:S02]  /*0c00*/  LOP3.LUT R2, R2, 0x18, RZ, 0xc0, !PT ;  /* 0x0000001802027812 */ /* 0x000fe400078ec0ff */
[----:B------:R-:W-:-:S04]  /*0c10*/  ISETP.NE.AND P0, PT, R18, UR4, PT ;  /* 0x0000000412007c0c */ /* 0x000fc8000bf05270 */
[----:B------:R-:W1:Y:S01]  /*0c20*/  LDC.64 R2, c[0x3][R2+0x28] ;  /* 0x00c00a0002027b82 */ /* 0x000e620000000a00 */
[----:B0-----:R-:W-:Y:S02]  /*0c30*/  LOP3.LUT R23, R23, R4, RZ, 0xfc, !PT ;  /* 0x0000000417177212 */ /* 0x001fe400078efcff */
[----:B------:R-:W-:Y:S02]  /*0c40*/  LOP3.LUT R20, R19, R5, RZ, 0xfc, !PT ;  /* 0x0000000513147212 */ /* 0x000fe400078efcff */
[----:B------:R-:W-:Y:S02]  /*0c50*/  LOP3.LUT R25, R6, R23, RZ, 0xc0, !PT ;  /* 0x0000001706197212 */ /* 0x000fe400078ec0ff */
[----:B------:R-:W-:Y:S02]  /*0c60*/  LOP3.LUT R22, R9, R20, RZ, 0xc0, !PT ;  /* 0x0000001409167212 */ /* 0x000fe400078ec0ff */
[----:B------:R-:W-:Y:S01]  /*0c70*/  SHF.L.U64.HI R27, R23, 0x1, R20 ;  /* 0x00000001171b7819 */ /* 0x000fe20000010214 */
[C---:B------:R-:W-:Y:S01]  /*0c80*/  IMAD.SHL.U32 R19, R25.reuse, 0x2, RZ ;  /* 0x0000000219137824 */ /* 0x040fe200078e00ff */
[----:B------:R-:W-:-:S02]  /*0c90*/  SHF.L.U64.HI R25, R25, 0x1, R22 ;  /* 0x0000000119197819 */ /* 0x000fc40000010216 */
[----:B------:R-:W-:Y:S02]  /*0ca0*/  SHF.L.U64.HI R22, R8, 0x1, R11 ;  /* 0x0000000108167819 */ /* 0x000fe4000001020b */
[----:B------:R-:W-:Y:S02]  /*0cb0*/  LOP3.LUT R19, R19, R24, R4, 0xe0, !PT ;  /* 0x0000001813137212 */ /* 0x000fe400078ee004 */
[----:B------:R-:W-:Y:S02]  /*0cc0*/  LOP3.LUT R22, R25, R22, R5, 0xe0, !PT ;  /* 0x0000001619167212 */ /* 0x000fe400078ee005 */
[----:B------:R-:W-:Y:S02]  /*0cd0*/  LOP3.LUT R19, R19, R6, RZ, 0xc0, !PT ;  /* 0x0000000613137212 */ /* 0x000fe400078ec0ff */
[----:B------:R-:W-:Y:S02]  /*0ce0*/  LOP3.LUT R6, R22, R9, RZ, 0xc0, !PT ;  /* 0x0000000916067212 */ /* 0x000fe400078ec0ff */
[----:B------:R-:W-:-:S02]  /*0cf0*/  LOP3.LUT R22, R8, R19, RZ, 0xc0, !PT ;  /* 0x0000001308167212 */ /* 0x000fc400078ec0ff */
[----:B------:R-:W-:Y:S02]  /*0d00*/  LOP3.LUT R25, R11, R6, RZ, 0xc0, !PT ;  /* 0x000000060b197212 */ /* 0x000fe400078ec0ff */
[C---:B------:R-:W-:Y:S01]  /*0d10*/  SHF.L.U64.HI R9, R10.reuse, 0x1, R13 ;  /* 0x000000010a097819 */ /* 0x040fe2000001020d */
[----:B------:R-:W-:Y:S02]  /*0d20*/  IMAD.SHL.U32 R10, R10, 0x2, RZ ;  /* 0x000000020a0a7824 */ /* 0x000fe400078e00ff */
[C---:B------:R-:W-:Y:S01]  /*0d30*/  IMAD.SHL.U32 R13, R22.reuse, 0x2, RZ ;  /* 0x00000002160d7824 */ /* 0x040fe200078e00ff */
[----:B------:R-:W-:Y:S01]  /*0d40*/  SHF.L.U64.HI R22, R22, 0x1, R25 ;  /* 0x0000000116167819 */ /* 0x000fe20000010219 */
[----:B------:R-:W-:-:S03]  /*0d50*/  IMAD.SHL.U32 R25, R23, 0x2, RZ ;  /* 0x0000000217197824 */ /* 0x000fc600078e00ff */
[----:B------:R-:W-:Y:S02]  /*0d60*/  LOP3.LUT R13, R13, R10, R4, 0xe0, !PT ;  /* 0x0000000a0d0d7212 */ /* 0x000fe400078ee004 */
[----:B------:R-:W-:Y:S02]  /*0d70*/  SHF.R.U32.HI R4, RZ, UR6, R16 ;  /* 0x00000006ff047c19 */ /* 0x000fe40008011610 */
[----:B------:R-:W-:Y:S02]  /*0d80*/  LOP3.LUT R22, R22, R9, R5, 0xe0, !PT ;  /* 0x0000000916167212 */ /* 0x000fe400078ee005 */
[----:B-1----:R-:W-:Y:S01]  /*0d90*/  LOP3.LUT R10, R25, R2, RZ, 0xfc, !PT ;  /* 0x00000002190a7212 */ /* 0x002fe200078efcff */
[----:B------:R-:W-:Y:S01]  /*0da0*/  IMAD.SHL.U32 R4, R4, 0x8, RZ ;  /* 0x0000000804047824 */ /* 0x000fe200078e00ff */
[----:B------:R-:W-:Y:S02]  /*0db0*/  LOP3.LUT R9, R27, R3, RZ, 0xfc, !PT ;  /* 0x000000031b097212 */ /* 0x000fe400078efcff */
[----:B------:R-:W-:-:S02]  /*0dc0*/  LOP3.LUT R25, R23, R10, RZ, 0xc0, !PT ;  /* 0x0000000a17197212 */ /* 0x000fc400078ec0ff */
[----:B------:R-:W-:Y:S02]  /*0dd0*/  LOP3.LUT R24, R20, R9, RZ, 0xc0, !PT ;  /* 0x0000000914187212 */ /* 0x000fe400078ec0ff */
[----:B------:R-:W-:Y:S02]  /*0de0*/  LOP3.LUT R4, R4, 0x18, RZ, 0xc0, !PT ;  /* 0x0000001804047812 */ /* 0x000fe400078ec0ff */
[C---:B------:R-:W-:Y:S01]  /*0df0*/  SHF.L.U64.HI R5, R25.reuse, 0x1, R24 ;  /* 0x0000000119057819 */ /* 0x040fe20000010218 */
[----:B------:R-:W-:Y:S01]  /*0e00*/  IMAD.SHL.U32 R25, R25, 0x2, RZ ;  /* 0x0000000219197824 */ /* 0x000fe200078e00ff */
[C---:B------:R-:W-:Y:S01]  /*0e10*/  SHF.L.U64.HI R27, R19.reuse, 0x1, R6 ;  /* 0x00000001131b7819 */ /* 0x040fe20000010206 */
[----:B------:R-:W-:Y:S01]  /*0e20*/  IMAD.SHL.U32 R24, R19, 0x2, RZ ;  /* 0x0000000213187824 */ /* 0x000fe200078e00ff */
[----:B------:R-:W-:Y:S02]  /*0e30*/  LOP3.LUT R22, R22, R11, RZ, 0xc0, !PT ;  /* 0x0000000b16167212 */ /* 0x000fe400078ec0ff */
[----:B------:R-:W-:-:S02]  /*0e40*/  LOP3.LUT R27, R5, R27, R3, 0xe0, !PT ;  /* 0x0000001b051b7212 */ /* 0x000fc400078ee003 */
[----:B------:R-:W0:Y:S01]  /*0e50*/  LDC.64 R4, c[0x3][R4+0x28] ;  /* 0x00c00a0004047b82 */ /* 0x000e220000000a00 */
[----:B------:R-:W-:Y:S02]  /*0e60*/  LOP3.LUT R24, R25, R24, R2, 0xe0, !PT ;  /* 0x0000001819187212 */ /* 0x000fe400078ee002 */
[----:B------:R-:W-:Y:S02]  /*0e70*/  LOP3.LUT R25, R13, R8, RZ, 0xc0, !PT ;  /* 0x000000080d197212 */ /* 0x000fe400078ec0ff */
[----:B------:R-:W-:Y:S02]  /*0e80*/  LOP3.LUT R8, R24, R23, RZ, 0xc0, !PT ;  /* 0x0000001718087212 */ /* 0x000fe400078ec0ff */
[----:B------:R-:W-:Y:S02]  /*0e90*/  LOP3.LUT R13, R27, R20, RZ, 0xc0, !PT ;  /* 0x000000141b0d7212 */ /* 0x000fe400078ec0ff */
[----:B------:R-:W-:Y:S02]  /*0ea0*/  LOP3.LUT R20, R19, R8, RZ, 0xc0, !PT ;  /* 0x0000000813147212 */ /* 0x000fe400078ec0ff */
[C---:B------:R-:W-:Y:S01]  /*0eb0*/  SHF.L.U64.HI R23, R25.reuse, 0x1, R22 ;  /* 0x0000000119177819 */ /* 0x040fe20000010216 */
[----:B------:R-:W-:Y:S01]  /*0ec0*/  IMAD.SHL.U32 R22, R25, 0x2, RZ ;  /* 0x0000000219167824 */ /* 0x000fe200078e00ff */
[----:B------:R-:W-:Y:S01]  /*0ed0*/  LOP3.LUT R27, R6, R13, RZ, 0xc0, !PT ;  /* 0x0000000d061b7212 */ /* 0x000fe200078ec0ff */
[----:B------:R-:W-:Y:S01]  /*0ee0*/  IMAD.SHL.U32 R11, R20, 0x2, RZ ;  /* 0x00000002140b7824 */ /* 0x000fe200078e00ff */
[----:B------:R-:W-:-:S02]  /*0ef0*/  SHF.L.U64.HI R25, R10, 0x1, R9 ;  /* 0x000000010a197819 */ /* 0x000fc40000010209 */
[----:B------:R-:W-:Y:S02]  /*0f00*/  SHF.L.U64.HI R20, R20, 0x1, R27 ;  /* 0x0000000114147819 */ /* 0x000fe4000001021b */
[----:B------:R-:W-:Y:S01]  /*0f10*/  LOP3.LUT R22, R11, R22, R2, 0xe0, !PT ;  /* 0x000000160b167212 */ /* 0x000fe200078ee002 */
[----:B------:R-:W-:Y:S01]  /*0f20*/  IMAD.SHL.U32 R11, R10, 0x2, RZ ;  /* 0x000000020a0b7824 */ /* 0x000fe200078e00ff */
[----:B------:R-:W-:Y:S02]  /*0f30*/  SHF.R.U32.HI R2, RZ, UR5, R16 ;  /* 0x00000005ff027c19 */ /* 0x000fe40008011610 */
[----:B------:R-:W-:Y:S02]  /*0f40*/  LOP3.LUT R23, R20, R23, R3, 0xe0, !PT ;  /* 0x0000001714177212 */ /* 0x000fe400078ee003 */
[----:B------:R-:W-:Y:S01]  /*0f50*/  SHF.L.U64.HI R26, R8, 0x1, R13 ;  /* 0x00000001081a7819 */ /* 0x000fe2000001020d */
[----:B------:R-:W-:Y:S01]  /*0f60*/  IMAD.SHL.U32 R2, R2, 0x8, RZ ;  /* 0x0000000802027824 */ /* 0x000fe200078e00ff */
[----:B------:R-:W-:-:S04]  /*0f70*/  LOP3.LUT R23, R23, R6, RZ, 0xc0, !PT ;  /* 0x0000000617177212 */ /* 0x000fc800078ec0ff */
[----:B------:R-:W-:Y:S02]  /*0f80*/  LOP3.LUT R2, R2, 0x18, RZ, 0xc0, !PT ;  /* 0x0000001802027812 */ /* 0x000fe400078ec0ff */
[----:B0-----:R-:W-:Y:S02]  /*0f90*/  LOP3.LUT R11, R11, R4, RZ, 0xfc, !PT ;  /* 0x000000040b0b7212 */ /* 0x001fe400078efcff */
[----:B------:R-:W-:Y:S02]  /*0fa0*/  LOP3.LUT R20, R25, R5, RZ, 0xfc, !PT ;  /* 0x0000000519147212 */ /* 0x000fe400078efcff */
[----:B------:R-:W-:Y:S02]  /*0fb0*/  LOP3.LUT R25, R10, R11, RZ, 0xc0, !PT ;  /* 0x0000000b0a197212 */ /* 0x000fe400078ec0ff */
[----:B------:R-:W-:Y:S02]  /*0fc0*/  LOP3.LUT R24, R9, R20, RZ, 0xc0, !PT ;  /* 0x0000001409187212 */ /* 0x000fe400078ec0ff */
[----:B------:R-:W-:-:S02]  /*0fd0*/  SHF.L.U64.HI R27, R11, 0x1, R20 ;  /* 0x000000010b1b7819 */ /* 0x000fc40000010214 */
[C---:B------:R-:W-:Y:S01]  /*0fe0*/  SHF.L.U64.HI R3, R25.reuse, 0x1, R24 ;  /* 0x0000000119037819 */ /* 0x040fe20000010218 */
[----:B------:R-:W-:Y:S02]  /*0ff0*/  IMAD.SHL.U32 R25, R25, 0x2, RZ ;  /* 0x0000000219197824 */ /* 0x000fe400078e00ff */
[----:B------:R-:W-:Y:S01]  /*1000*/  IMAD.SHL.U32 R24, R8, 0x2, RZ ;  /* 0x0000000208187824 */ /* 0x000fe200078e00ff */
[----:B------:R-:W-:Y:S02]  /*1010*/  LOP3.LUT R26, R3, R26, R5, 0xe0, !PT ;  /* 0x0000001a031a7212 */ /* 0x000fe400078ee005 */
[----:B------:R-:W0:Y:S02]  /*1020*/  LDC.64 R2, c[0x3][R2+0x28] ;  /* 0x00c00a0002027b82 */ /* 0x000e240000000a00 */
[----:B------:R-:W-:Y:S02]  /*1030*/  LOP3.LUT R25, R25, R24, R4, 0xe0, !PT ;  /* 0x0000001819197212 */ /* 0x000fe400078ee004 */
[----:B------:R-:W-:-:S02]  /*1040*/  LOP3.LUT R24, R22, R19, RZ, 0xc0, !PT ;  /* 0x0000001316187212 */ /* 0x000fc400078ec0ff */
[----:B------:R-:W-:Y:S02]  /*1050*/  LOP3.LUT R19, R25, R10, RZ, 0xc0, !PT ;  /* 0x0000000a19137212 */ /* 0x000fe400078ec0ff */
[----:B------:R-:W-:Y:S02]  /*1060*/  LOP3.LUT R22, R26, R9, RZ, 0xc0, !PT ;  /* 0x000000091a167212 */ /* 0x000fe400078ec0ff */
[----:B------:R-:W-:Y:S02]  /*1070*/  LOP3.LUT R10, R8, R19, RZ, 0xc0, !PT ;  /* 0x00000013080a7212 */ /* 0x000fe400078ec0ff */
[----:B------:R-:W-:Y:S02]  /*1080*/  LOP3.LUT R9, R13, R22, RZ, 0xc0, !PT ;  /* 0x000000160d097212 */ /* 0x000fe400078ec0ff */
[----:B------:R-:W-:Y:S01]  /*1090*/  SHF.L.U64.HI R25, R24, 0x1, R23 ;  /* 0x0000000118197819 */ /* 0x000fe20000010217 */
[C---:B------:R-:W-:Y:S01]  /*10a0*/  IMAD.SHL.U32 R23, R10.reuse, 0x2, RZ ;  /* 0x000000020a177824 */ /* 0x040fe200078e00ff */
[----:B------:R-:W-:Y:S01]  /*10b0*/  SHF.L.U64.HI R10, R10, 0x1, R9 ;  /* 0x000000010a0a7819 */ /* 0x000fe20000010209 */
[----:B------:R-:W-:-:S02]  /*10c0*/  IMAD.SHL.U32 R9, R11, 0x2, RZ ;  /* 0x000000020b097824 */ /* 0x000fc400078e00ff */
[----:B------:R-:W-:-:S05]  /*10d0*/  IMAD.SHL.U32 R24, R24, 0x2, RZ ;  /* 0x0000000218187824 */ /* 0x000fca00078e00ff */
[----:B------:R-:W-:Y:S02]  /*10e0*/  LOP3.LUT R23, R23, R24, R4, 0xe0, !PT ;  /* 0x0000001817177212 */ /* 0x000fe400078ee004 */
[----:B------:R-:W-:Y:S02]  /*10f0*/  LOP3.LUT R4, R10, R25, R5, 0xe0, !PT ;  /* 0x000000190a047212 */ /* 0x000fe400078ee005 */
[----:B------:R-:W-:Y:S02]  /*1100*/  SHF.L.U64.HI R24, R19, 0x1, R22 ;  /* 0x0000000113187819 */ /* 0x000fe40000010216 */
[----:B------:R-:W-:Y:S02]  /*1110*/  LOP3.LUT R23, R23, R8, RZ, 0xc0, !PT ;  /* 0x0000000817177212 */ /* 0x000fe400078ec0ff */
[----:B0-----:R-:W-:Y:S02]  /*1120*/  LOP3.LUT R6, R9, R2, RZ, 0xfc, !PT ;  /* 0x0000000209067212 */ /* 0x001fe400078efcff */
[----:B------:R-:W-:-:S02]  /*1130*/  LOP3.LUT R9, R27, R3, RZ, 0xfc, !PT ;  /* 0x000000031b097212 */ /* 0x000fc400078efcff */
[----:B------:R-:W-:Y:S02]  /*1140*/  LOP3.LUT R5, R11, R6, RZ, 0xc0, !PT ;  /* 0x000000060b057212 */ /* 0x000fe400078ec0ff */
[----:B------:R-:W-:-:S04]  /*1150*/  LOP3.LUT R10, R20, R9, RZ, 0xc0, !PT ;  /* 0x00000009140a7212 */ /* 0x000fc800078ec0ff */
        /* <DEDUP_REMOVED lines=18> */
[----:B------:R-:W-:Y:S06]  /*1280*/  @P0 BRA `(.L_x_643) ;  /* 0xfffffff800240947 */ /* 0x000fec000383ffff */
.L_x_642:
[----:B------:R-:W-:Y:S05]  /*1290*/  @!P1 BRA `(.L_x_641) ;  /* 0x0000000000a89947 */ /* 0x000fea0003800000 */
[----:B------:R-:W-:Y:S01]  /*12a0*/  IMAD.MOV.U32 R19, RZ, RZ, R6 ;  /* 0x000000ffff137224 */ /* 0x000fe200078e0006 */
[----:B------:R-:W-:Y:S01]  /*12b0*/  UMOV UR4, URZ ;  /* 0x000000ff00047c82 */ /* 0x000fe20008000000 */
[----:B------:R-:W-:-:S07]  /*12c0*/  IMAD.MOV.U32 R20, RZ, RZ, R9 ;  /* 0x000000ffff147224 */ /* 0x000fce00078e0009 */
.L_x_644:
[----:B------:R-:W-:Y:S01]  /*12d0*/  IMAD.SHL.U32 R3, R18, 0x2, RZ ;  /* 0x0000000212037824 */ /* 0x000fe200078e00ff */
[C---:B------:R-:W-:Y:S01]  /*12e0*/  SHF.L.U64.HI R9, R19.reuse, 0x1, R20 ;  /* 0x0000000113097819 */ /* 0x040fe20000010214 */
[----:B------:R-:W-:Y:S01]  /*12f0*/  IMAD.SHL.U32 R5, R19, 0x2, RZ ;  /* 0x0000000213057824 */ /* 0x000fe200078e00ff */
[C---:B------:R-:W-:Y:S01]  /*1300*/  SHF.L.U64.HI R24, R8.reuse, 0x1, R11 ;  /* 0x0000000108187819 */ /* 0x040fe2000001020b */
[----:B------:R-:W-:Y:S01]  /*1310*/  IMAD.SHL.U32 R22, R8, 0x2, RZ ;  /* 0x0000000208167824 */ /* 0x000fe200078e00ff */
[----:B-----5:R-:W-:Y:S01]  /*1320*/  SHF.R.U32.HI R3, RZ, R3, R16 ;  /* 0x00000003ff037219 */ /* 0x020fe20000011610 */
[----:B------:R-:W-:Y:S01]  /*1330*/  UIADD3 UR4, UPT, UPT, UR4, 0x1, URZ ;  /* 0x0000000104047890 */ /* 0x000fe2000fffe0ff */
[----:B------:R-:W-:-:S03]  /*1340*/  VIADD R18, R18, 0x1 ;  /* 0x0000000112127836 */ /* 0x000fc60000000000 */
[----:B------:R-:W-:Y:S02]  /*1350*/  IMAD.SHL.U32 R3, R3, 0x8, RZ ;  /* 0x0000000803037824 */ /* 0x000fe400078e00ff */
[----:B------:R-:W-:-:S03]  /*1360*/  ISETP.NE.AND P0, PT, R21, UR4, PT ;  /* 0x0000000415007c0c */ /* 0x000fc6000bf05270 */
        /* <DEDUP_REMOVED lines=10> */
[C---:B------:R-:W-:Y:S01]  /*1410*/  SHF.L.U64.HI R22, R10.reuse, 0x1, R13 ;  /* 0x000000010a167819 */ /* 0x040fe2000001020d */
[----:B------:R-:W-:Y:S01]  /*1420*/  IMAD.SHL.U32 R10, R10, 0x2, RZ ;  /* 0x000000020a0a7824 */ /* 0x000fe200078e00ff */
[----:B------:R-:W-:Y:S02]  /*1430*/  LOP3.LUT R5, R4, R19, RZ, 0xc0, !PT ;  /* 0x0000001304057212 */ /* 0x000fe400078ec0ff */
[----:B------:R-:W-:Y:S02]  /*1440*/  LOP3.LUT R4, R23, R20, RZ, 0xc0, !PT ;  /* 0x0000001417047212 */ /* 0x000fe400078ec0ff */
[----:B------:R-:W-:-:S02]  /*1450*/  LOP3.LUT R20, R8, R5, RZ, 0xc0, !PT ;  /* 0x0000000508147212 */ /* 0x000fc400078ec0ff */
[----:B------:R-:W-:-:S03]  /*1460*/  LOP3.LUT R19, R11, R4, RZ, 0xc0, !PT ;  /* 0x000000040b137212 */ /* 0x000fc600078ec0ff */
        /* <DEDUP_REMOVED lines=12> */
[----:B------:R-:W-:-:S07]  /*1530*/  IMAD.MOV.U32 R11, RZ, RZ, R4 ;  /* 0x000000ffff0b7224 */ /* 0x000fce00078e0004 */
.L_x_641:
[----:B------:R-:W-:Y:S01]  /*1540*/  ISETP.GT.U32.AND P0, PT, R18, 0xf, PT ;  /* 0x0000000f1200780c */ /* 0x000fe20003f04070 */
[----:B------:R-:W0:Y:S01]  /*1550*/  LDCU UR5, c[0x3][0x58] ;  /* 0x00c00b00ff0577ac */ /* 0x000e220008000800 */
[----:B------:R-:W1:Y:S01]  /*1560*/  LDCU UR10, c[0x3][0x8] ;  /* 0x00c00100ff0a77ac */ /* 0x000e620008000800 */
[----:B------:R-:W2:Y:S10]  /*1570*/  LDCU.64 UR6, c[0x3][0x50] ;  /* 0x00c00a00ff0677ac */ /* 0x000eb40008000a00 */
[----:B------:R-:W-:Y:S05]  /*1580*/  @P0 BRA `(.L_x_645) ;  /* 0x0000000000fc0947 */ /* 0x000fea0003800000 */
.L_x_648:
[----:B------:R-:W-:Y:S01]  /*1590*/  IMAD.SHL.U32 R3, R18, 0x2, RZ ;  /* 0x0000000212037824 */ /* 0x000fe200078e00ff */
[C---:B--2---:R-:W-:Y:S01]  /*15a0*/  SHF.L.U64.HI R19, R6.reuse, 0x1, R9 ;  /* 0x0000000106137819 */ /* 0x044fe20000010209 */
[----:B------:R-:W-:Y:S01]  /*15b0*/  IMAD.SHL.U32 R5, R6, 0x2, RZ ;  /* 0x0000000206057824 */ /* 0x000fe200078e00ff */
[----:B------:R-:W-:Y:S01]  /*15c0*/  BSSY.RECONVERGENT B0, `(.L_x_646) ;  /* 0x0000038000007945 */ /* 0x000fe20003800200 */
[----:B------:R-:W-:Y:S01]  /*15d0*/  IMAD.SHL.U32 R22, R8, 0x2, RZ ;  /* 0x0000000208167824 */ /* 0x000fe200078e00ff */
[----:B-----5:R-:W-:-:S05]  /*15e0*/  SHF.R.U32.HI R3, RZ, R3, R16 ;  /* 0x00000003ff037219 */ /* 0x020fca0000011610 */
[----:B------:R-:W-:-:S05]  /*15f0*/  IMAD.SHL.U32 R3, R3, 0x8, RZ ;  /* 0x0000000803037824 */ /* 0x000fca00078e00ff */
[----:B------:R-:W-:-:S06]  /*1600*/  LOP3.LUT R3, R3, 0x18, RZ, 0xc0, !PT ;  /* 0x0000001803037812 */ /* 0x000fcc00078ec0ff */
[----:B------:R-:W3:Y:S02]  /*1610*/  LDC.64 R2, c[0x3][R3+0x28] ;  /* 0x00c00a0003027b82 */ /* 0x000ee40000000a00 */
[----:B---3--:R-:W-:Y:S02]  /*1620*/  LOP3.LUT R5, R5, R2, RZ, 0xfc, !PT ;  /* 0x0000000205057212 */ /* 0x008fe400078efcff */
        /* <DEDUP_REMOVED lines=15> */
[----:B------:R-:W-:Y:S01]  /*1720*/  SHF.L.U64.HI R13, R6, 0x1, R19 ;  /* 0x00000001060d7819 */ /* 0x000fe20000010213 */
[----:B------:R-:W-:-:S03]  /*1730*/  IMAD.MOV.U32 R6, RZ, RZ, R5 ;  /* 0x000000ffff067224 */ /* 0x000fc600078e0005 */
[----:B------:R-:W-:Y:S02]  /*1740*/  LOP3.LUT R9, R9, R22, R2, 0xe0, !PT ;  /* 0x0000001609097212 */ /* 0x000fe400078ee002 */
[----:B------:R-:W-:Y:S02]  /*1750*/  LOP3.LUT R2, R13, R10, R3, 0xe0, !PT ;  /* 0x0000000a0d027212 */ /* 0x000fe400078ee003 */
        /* <DEDUP_REMOVED lines=12> */
[----:B------:R-:W-:-:S04]  /*1820*/  IMAD.IADD R19, R14, 0x1, R17 ;  /* 0x000000010e137824 */ /* 0x000fc800078e0211 */
[----:B------:R-:W-:-:S05]  /*1830*/  IMAD R19, R19, 0x10, R18 ;  /* 0x0000001013137824 */ /* 0x000fca00078e0212 */
        /* <DEDUP_REMOVED lines=16> */
.L_x_647:
[----:B01----:R-:W-:Y:S05]  /*1940*/  BSYNC.RECONVERGENT B0 ;  /* 0x0000000000007941 */ /* 0x003fea0003800200 */
.L_x_646:
[----:B------:R-:W-:-:S05]  /*1950*/  VIADD R18, R18, 0x1 ;  /* 0x0000000112127836 */ /* 0x000fca0000000000 */
[----:B------:R-:W-:-:S13]  /*1960*/  ISETP.NE.AND P0, PT, R18, 0x10, PT ;  /* 0x000000101200780c */ /* 0x000fda0003f05270 */
[----:B------:R-:W-:Y:S05]  /*1970*/  @P0 BRA `(.L_x_648) ;  /* 0xfffffffc00040947 */ /* 0x000fea000383ffff */
.L_x_645:
[----:B------:R-:W3:Y:S01]  /*1980*/  S2R R3, SR_CgaCtaId ;  /* 0x0000000000037919 */ /* 0x000ee20000008800 */
[----:B------:R-:W-:Y:S01]  /*1990*/  MOV R2, 0x400 ;  /* 0x0000040000027802 */ /* 0x000fe20000000f00 */
[----:B--2---:R-:W-:-:S05]  /*19a0*/  VIADD R19, R17, 0x1 ;  /* 0x0000000111137836 */ /* 0x004fca0000000000 */
[----:B------:R-:W-:Y:S02]  /*19b0*/  ISETP.GT.U32.AND P0, PT, R19, 0xff, PT ;  /* 0x000000ff1300780c */ /* 0x000fe40003f04070 */
[----:B---3--:R-:W-:-:S05]  /*19c0*/  LEA R2, R3, R2, 0x18 ;  /* 0x0000000203027211 */ /* 0x008fca00078ec0ff */
[----:B------:R-:W-:-:S04]  /*19d0*/  IMAD R2, R17, 0x200, R2 ;  /* 0x0000020011027824 */ /* 0x000fc800078e0202 */
[----:B------:R-:W-:-:S05]  /*19e0*/  IMAD R3, R7, 0x4, R2 ;  /* 0x0000000407037824 */ /* 0x000fca00078e0202 */
[----:B-----5:R2:W-:Y:S01]  /*19f0*/  STS [R3], R16 ;  /* 0x0000001003007388 */ /* 0x0205e20000000800 */
[----:B------:R-:W-:Y:S06]  /*1a00*/  BAR.SYNC.DEFER_BLOCKING 0x0 ;  /* 0x0000000000007b1d */ /* 0x000fec0000010000 */
[----:B------:R-:W-:Y:S05]  /*1a10*/  @P0 BRA `(.L_x_649) ;  /* 0x0000006c00dc0947 */ /* 0x000fea0003800000 */
[----:B--2---:R-:W2:Y:S01]  /*1a20*/  LDC.64 R2, c[0x3][RZ] ;  /* 0x00c00000ff027b82 */ /* 0x004ea20000000a00 */
[----:B------:R-:W-:Y:S02]  /*1a30*/  IMAD.SHL.U32 R16, R0, 0x8000, RZ ;  /* 0x0000800000107824 */ /* 0x000fe400078e00ff */
[C---:B------:R-:W-:Y:S01]  /*1a40*/  IMAD.SHL.U32 R21, R6.reuse, 0x2, RZ ;  /* 0x0000000206157824 */ /* 0x040fe200078e00ff */
[----:B------:R-:W-:Y:S01]  /*1a50*/  SHF.L.U64.HI R23, R6, 0x1, R9 ;  /* 0x0000000106177819 */ /* 0x000fe20000010209 */
[----:B------:R-:W-:Y:S01]  /*1a60*/  IMAD.SHL.U32 R22, R8, 0x2, RZ ;  /* 0x0000000208167824 */ /* 0x000fe200078e00ff */
[----:B------:R-:W-:Y:S01]  /*1a70*/  LOP3.LUT R16, R16, R7, RZ, 0xfc, !PT ;  /* 0x0000000710107212 */ /* 0x000fe200078efcff */
[----:B0-----:R-:W0:Y:S04]  /*1a80*/  LDCU.64 UR4, c[0x3][0x50] ;  /* 0x00c00a00ff0477ac */ /* 0x001e280008000a00 */
[----:B------:R-:W-:-:S04]  /*1a90*/  IMAD R5, R19, 0x80, R16 ;  /* 0x0000008013057824 */ /* 0x000fc800078e0210 */
[----:B--2---:R-:W-:-:S06]  /*1aa0*/  IMAD.WIDE.U32 R2, R5, 0x4, R2 ;  /* 0x0000000405027825 */ /* 0x004fcc00078e0002 */
[----:B------:R-:W2:Y:S01]  /*1ab0*/  LDG.E R2, desc[UR8][R2.64] ;  /* 0x0000000802027981 */ /* 0x000ea2000c1e1900 */
[----:B------:R-:W-:Y:S01]  /*1ac0*/  BSSY.RECONVERGENT B0, `(.L_x_650) ;  /* 0x0000034000007945 */ /* 0x000fe20003800200 */
[----:B--2---:R-:W-:-:S05]  /*1ad0*/  IMAD.SHL.U32 R4, R2, 0x8, RZ ;  /* 0x0000000802047824 */ /* 0x004fca00078e00ff */
[----:B------:R-:W-:-:S06]  /*1ae0*/  LOP3.LUT R4, R4, 0x18, RZ, 0xc0, !PT ;  /* 0x0000001804047812 */ /* 0x000fcc00078ec0ff */
[----:B------:R-:W2:Y:S02]  /*1af0*/  LDC.64 R4, c[0x3][R4+0x28] ;  /* 0x00c00a0004047b82 */ /* 0x000ea40000000a00 */
[----:B--2---:R-:W-:Y:S02]  /*1b00*/  LOP3.LUT R21, R21, R4, RZ, 0xfc, !PT ;  /* 0x0000000415157212 */ /* 0x004fe400078efcff */
        /* <DEDUP_REMOVED lines=36> */
[----:B------:R-:W2:Y:S01]  /*1d50*/  POPC R25, UR6 ;  /* 0x0000000600197d09 */ /* 0x000ea20008000000 */
[----:B0-----:R-:W-:Y:S01]  /*1d60*/  ISETP.EQ.U32.AND P0, PT, R10, R9, PT ;  /* 0x000000090a00720c */ /* 0x001fe20003f02070 */
[----:B------:R-:W0:Y:S01]  /*1d70*/  S2R R22, SR_LTMASK ;  /* 0x0000000000167919 */ /* 0x000e220000003900 */
[----:B------:R-:W3:Y:S11]  /*1d80*/  LDC.64 R8, c[0x3][0x60] ;  /* 0x00c01800ff087b82 */ /* 0x000ef60000000a00 */
[----:B--2---:R-:W2:Y:S01]  /*1d90*/  @P0 ATOMG.E.ADD.STRONG.GPU PT, R25, desc[UR8][R4.64], R25 ;  /* 0x80000019041909a8 */ /* 0x004ea200081ef108 */
[----:B0-----:R-:W-:-:S06]  /*1da0*/  LOP3.LUT R22, R22, UR6, RZ, 0xc0, !PT ;  /* 0x0000000616167c12 */ /* 0x001fcc000f8ec0ff */
[----:B------:R-:W0:Y:S01]  /*1db0*/  POPC R22, R22 ;  /* 0x0000001600167309 */ /* 0x000e220000000000 */
[----:B--2---:R-:W0:Y:S02]  /*1dc0*/  SHFL.IDX PT, R23, R25, R10, 0x1f ;  /* 0x00001f0a19177589 */ /* 0x004e2400000e0000 */
[----:B0-----:R-:W-:-:S04]  /*1dd0*/  IMAD.IADD R23, R23, 0x1, R22 ;  /* 0x0000000117177824 */ /* 0x001fc800078e0216 */
[----:B---3--:R-:W-:-:S05]  /*1de0*/  IMAD.WIDE.U32 R8, R23, 0x4, R8 ;  /* 0x0000000417087825 */ /* 0x008fca00078e0008 */
[----:B------:R0:W-:Y:S02]  /*1df0*/  STG.E desc[UR8][R8.64], R11 ;  /* 0x0000000b08007986 */ /* 0x0001e4000c101908 */
.L_x_651:
[----:B-1----:R-:W-:Y:S05]  /*1e00*/  BSYNC.RECONVERGENT B0 ;  /* 0x0000000000007941 */ /* 0x002fea0003800200 */
.L_x_650:
        /* <DEDUP_REMOVED lines=56> */
.L_x_653:
[----:B------:R-:W-:Y:S05]  /*2190*/  BSYNC.RECONVERGENT B0 ;  /* 0x0000000000007941 */ /* 0x000fea0003800200 */
.L_x_652:
        /* <DEDUP_REMOVED lines=55> */
.L_x_655:
[----:B------:R-:W-:Y:S05]  /*2510*/  BSYNC.RECONVERGENT B0 ;  /* 0x0000000000007941 */ /* 0x000fea0003800200 */
.L_x_654:
        /* <DEDUP_REMOVED lines=55> */
.L_x_657:
[----:B------:R-:W-:Y:S05]  /*2890*/  BSYNC.RECONVERGENT B0 ;  /* 0x0000000000007941 */ /* 0x000fea0003800200 */
.L_x_656:
        /* <DEDUP_REMOVED lines=55> */
.L_x_659:
[----:B------:R-:W-:Y:S05]  /*2c10*/  BSYNC.RECONVERGENT B0 ;  /* 0x0000000000007941 */ /* 0x000fea0003800200 */
.L_x_658:
        /* <DEDUP_REMOVED lines=55> */
.L_x_661:
[----:B------:R-:W-:Y:S05]  /*2f90*/  BSYNC.RECONVERGENT B0 ;  /* 0x0000000000007941 */ /* 0x000fea0003800200 */
.L_x_660:
        /* <DEDUP_REMOVED lines=55> */
.L_x_663:
[----:B------:R-:W-:Y:S05]  /*3310*/  BSYNC.RECONVERGENT B0 ;  /* 0x0000000000007941 */ /* 0x000fea0003800200 */
.L_x_662:
        /* <DEDUP_REMOVED lines=55> */
.L_x_665:
[----:B------:R-:W-:Y:S05]  /*3690*/  BSYNC.RECONVERGENT B0 ;  /* 0x0000000000007941 */ /* 0x000fea0003800200 */
.L_x_664:
        /* <DEDUP_REMOVED lines=55> */
.L_x_667:
[----:B------:R-:W-:Y:S05]  /*3a10*/  BSYNC.RECONVERGENT B0 ;  /* 0x0000000000007941 */ /* 0x000fea0003800200 */
.L_x_666:
        /* <DEDUP_REMOVED lines=55> */
.L_x_669:
[----:B------:R-:W-:Y:S05]  /*3d90*/  BSYNC.RECONVERGENT B0 ;  /* 0x0000000000007941 */ /* 0x000fea0003800200 */
.L_x_668:
        /* <DEDUP_REMOVED lines=55> */
.L_x_671:
[----:B------:R-:W-:Y:S05]  /*4110*/  BSYNC.RECONVERGENT B0 ;  /* 0x0000000000007941 */ /* 0x000fea0003800200 */
.L_x_670:
        /* <DEDUP_REMOVED lines=55> */
.L_x_673:
[----:B------:R-:W-:Y:S05]  /*4490*/  BSYNC.RECONVERGENT B0 ;  /* 0x0000000000007941 */ /* 0x000fea0003800200 */
.L_x_672:
        /* <DEDUP_REMOVED lines=55> */
.L_x_675:
[----:B------:R-:W-:Y:S05]  /*4810*/  BSYNC.RECONVERGENT B0 ;  /* 0x0000000000007941 */ /* 0x000fea0003800200 */
.L_x_674:
        /* <DEDUP_REMOVED lines=55> */
.L_x_677:
[----:B------:R-:W-:Y:S05]  /*4b90*/  BSYNC.RECONVERGENT B0 ;  /* 0x0000000000007941 */ /* 0x000fea0003800200 */
.L_x_676:
        /* <DEDUP_REMOVED lines=55> */
.L_x_679:
[----:B------:R-:W-:Y:S05]  /*4f10*/  BSYNC.RECONVERGENT B0 ;  /* 0x0000000000007941 */ /* 0x000fea0003800200 */
.L_x_678:
[----:B------:R-:W-:Y:S01]  /*4f20*/  SHF.R.U32.HI R2, RZ, 0x1e, R2 ;  /* 0x0000001eff027819 */ /* 0x000fe20000011602 */
[----:B------:R-:W-:Y:S01]  /*4f30*/  UMOV UR6, 0x28 ;  /* 0x0000002800067882 */ /* 0x000fe20000000000 */
[C---:B------:R-:W-:Y:S01]  /*4f40*/  IMAD.SHL.U32 R5, R21.reuse, 0x2, RZ ;  /* 0x0000000215057824 */ /* 0x040fe200078e00ff */
[----:B0-----:R-:W-:Y:S01]  /*4f50*/  SHF.L.U64.HI R9, R21, 0x1, R10 ;  /* 0x0000000115097819 */ /* 0x001fe2000001020a */
[----:B------:R-:W-:Y:S01]  /*4f60*/  IMAD.SHL.U32 R8, R13, 0x2, RZ ;  /* 0x000000020d087824 */ /* 0x000fe200078e00ff */
[----:B------:R-:W-:Y:S01]  /*4f70*/  LEA R2, R2, UR6, 0x3 ;  /* 0x0000000602027c11 */ /* 0x000fe2000f8e18ff */
        /* <DEDUP_REMOVED lines=50> */
.L_x_681:
[----:B------:R-:W-:Y:S05]  /*52a0*/  BSYNC.RECONVERGENT B0 ;  /* 0x0000000000007941 */ /* 0x000fea0003800200 */
.L_x_680:
[----:B------:R-:W-:-:S05]  /*52b0*/  VIADD R17, R17, 0x2 ;  /* 0x0000000211117836 */ /* 0x000fca0000000000 */
[----:B------:R-:W-:-:S13]  /*52c0*/  ISETP.NE.AND P0, PT, R17, 0x100, PT ;  /* 0x000001001100780c */ /* 0x000fda0003f05270 */
[----:B------:R-:W-:Y:S05]  /*52d0*/  @!P0 BRA `(.L_x_649) ;  /* 0x0000003400ac8947 */ /* 0x000fea0003800000 */
[----:B------:R-:W1:Y:S01]  /*52e0*/  LDCU UR5, c[0x3][0x58] ;  /* 0x00c00b00ff0577ac */ /* 0x000e620008000800 */
[----:B------:R-:W2:Y:S01]  /*52f0*/  LDCU UR10, c[0x3][0x8] ;  /* 0x00c00100ff0a77ac */ /* 0x000ea20008000800 */
[----:B------:R-:W3:Y:S02]  /*5300*/  LDCU.64 UR6, c[0x3][0x50] ;  /* 0x00c00a00ff0677ac */ /* 0x000ee40008000a00 */
.L_x_714:
[----:B01----:R-:W4:Y:S01]  /*5310*/  LDC.64 R2, c[0x3][RZ] ;  /* 0x00c00000ff027b82 */ /* 0x003f220000000a00 */
[----:B------:R-:W-:-:S04]  /*5320*/  IMAD R21, R17, 0x80, R16 ;  /* 0x0000008011157824 */ /* 0x000fc800078e0210 */
[----:B----4-:R-:W-:-:S05]  /*5330*/  IMAD.WIDE.U32 R20, R21, 0x4, R2 ;  /* 0x0000000415147825 */ /* 0x010fca00078e0002 */
[----:B0-----:R0:W4:Y:S01]  /*5340*/  LDG.E R4, desc[UR8][R20.64] ;  /* 0x0000000814047981 */ /* 0x001122000c1e1900 */
[C---:B------:R-:W-:Y:S01]  /*5350*/  IMAD.SHL.U32 R5, R6.reuse, 0x2, RZ ;  /* 0x0000000206057824 */ /* 0x040fe200078e00ff */
[----:B------:R-:W-:Y:S01]  /*5360*/  SHF.L.U64.HI R19, R6, 0x1, R9 ;  /* 0x0000000106137819 */ /* 0x000fe20000010209 */
[C---:B------:R-:W-:Y:S01]  /*5370*/  IMAD.SHL.U32 R24, R8.reuse, 0x2, RZ ;  /* 0x0000000208187824 */ /* 0x040fe200078e00ff */
[----:B------:R-:W-:Y:S01]  /*5380*/  BSSY.RECONVERGENT B0, `(.L_x_682) ;  /* 0x0000032000007945 */ /* 0x000fe20003800200 */
[----:B0-----:R-:W-:Y:S01]  /*5390*/  SHF.L.U64.HI R20, R8, 0x1, R11 ;  /* 0x0000000108147819 */ /* 0x001fe2000001020b */
        /* <DEDUP_REMOVED lines=48> */
.L_x_683:
[----:B-12---:R-:W-:Y:S05]  /*56a0*/  BSYNC.RECONVERGENT B0 ;  /* 0x0000000000007941 */ /* 0x006fea0003800200 */
.L_x_682:
        /* <DEDUP_REMOVED lines=54> */
.L_x_685:
[----:B------:R-:W-:Y:S05]  /*5a10*/  BSYNC.RECONVERGENT B0 ;  /* 0x0000000000007941 */ /* 0x000fea0003800200 */
.L_x_684:
        /* <DEDUP_REMOVED lines=53> */
.L_x_687:
[----:B------:R-:W-:Y:S05]  /*5d70*/  BSYNC.RECONVERGENT B0 ;  /* 0x0000000000007941 */ /* 0x000fea0003800200 */
.L_x_686:
        /* <DEDUP_REMOVED lines=53> */
.L_x_689:
[----:B------:R-:W-:Y:S05]  /*60d0*/  BSYNC.RECONVERGENT B0 ;  /* 0x0000000000007941 */ /* 0x000fea0003800200 */
.L_x_688:
        /* <DEDUP_REMOVED lines=53> */
.L_x_691:
[----:B------:R-:W-:Y:S05]  /*6430*/  BSYNC.RECONVERGENT B0 ;  /* 0x0000000000007941 */ /* 0x000fea0003800200 */
.L_x_690:
        /* <DEDUP_REMOVED lines=53> */
.L_x_693:
[----:B------:R-:W-:Y:S05]  /*6790*/  BSYNC.RECONVERGENT B0 ;  /* 0x0000000000007941 */ /* 0x000fea0003800200 */
.L_x_692:
        /* <DEDUP_REMOVED lines=53> */
.L_x_695:
[----:B------:R-:W-:Y:S05]  /*6af0*/  BSYNC.RECONVERGENT B0 ;  /* 0x0000000000007941 */ /* 0x000fea0003800200 */
.L_x_694:
        /* <DEDUP_REMOVED lines=53> */
.L_x_697:
[----:B------:R-:W-:Y:S05]  /*6e50*/  BSYNC.RECONVERGENT B0 ;  /* 0x0000000000007941 */ /* 0x000fea0003800200 */
.L_x_696:
        /* <DEDUP_REMOVED lines=53> */
.L_x_699:
[----:B------:R-:W-:Y:S05]  /*71b0*/  BSYNC.RECONVERGENT B0 ;  /* 0x0000000000007941 */ /* 0x000fea0003800200 */
.L_x_698:
        /* <DEDUP_REMOVED lines=53> */
.L_x_701:
[----:B------:R-:W-:Y:S05]  /*7510*/  BSYNC.RECONVERGENT B0 ;  /* 0x0000000000007941 */ /* 0x000fea0003800200 */
.L_x_700:
        /* <DEDUP_REMOVED lines=53> */
.L_x_703:
[----:B------:R-:W-:Y:S05]  /*7870*/  BSYNC.RECONVERGENT B0 ;  /* 0x0000000000007941 */ /* 0x000fea0003800200 */
.L_x_702:
        /* <DEDUP_REMOVED lines=53> */
.L_x_705:
[----:B------:R-:W-:Y:S05]  /*7bd0*/  BSYNC.RECONVERGENT B0 ;  /* 0x0000000000007941 */ /* 0x000fea0003800200 */
.L_x_704:
        /* <DEDUP_REMOVED lines=53> */
.L_x_707:
[----:B------:R-:W-:Y:S05]  /*7f30*/  BSYNC.RECONVERGENT B0 ;  /* 0x0000000000007941 */ /* 0x000fea0003800200 */
.L_x_706:
        /* <DEDUP_REMOVED lines=53> */
.L_x_709:
[----:B------:R-:W-:Y:S05]  /*8290*/  BSYNC.RECONVERGENT B0 ;  /* 0x0000000000007941 */ /* 0x000fea0003800200 */
.L_x_708:
        /* <DEDUP_REMOVED lines=26> */
[----:B------:R-:W0:Y:S01]  /*8440*/  LDC.64 R2, c[0x3][0x60] ;  /* 0x00c01800ff027b82 */ /* 0x000e220000000a00 */
[----:B------:R-:W-:Y:S02]  /*8450*/  LOP3.LUT R19, R8, R5, RZ, 0xc0, !PT ;  /* 0x0000000508137212 */ /* 0x000fe400078ec0ff */
[----:B------:R-:W-:Y:S02]  /*8460*/  LOP3.LUT R22, R9, R6, RZ, 0xc0, !PT ;  /* 0x0000000609167212 */ /* 0x000fe400078ec0ff */
[----:B------:R-:W-:-:S04]  /*8470*/  LOP3.LUT P0, RZ, R19, UR6, RZ, 0xc0, !PT ;  /* 0x0000000613ff7c12 */ /* 0x000fc8000f80c0ff */
[----:B------:R-:W-:-:S13]  /*8480*/  LOP3.LUT P0, RZ, R22, UR7, RZ, 0xc0, P0 ;  /* 0x0000000716ff7c12 */ /* 0x000fda000800c0ff */
[----:B------:R-:W-:Y:S05]  /*8490*/  @P0 BRA `(.L_x_711) ;  /* 0x0000000000540947 */ /* 0x000fea0003800000 */
[----:B------:R-:W1:Y:S02]  /*84a0*/  LDC.64 R8, c[0x4][RZ] ;  /* 0x01000000ff087b82 */ /* 0x000e640000000a00 */
[----:B-1----:R-:W2:Y:S02]  /*84b0*/  LDG.E.STRONG.SYS R5, desc[UR8][R8.64] ;  /* 0x0000000808057981 */ /* 0x002ea4000c1f5900 */
[----:B--2---:R-:W-:-:S13]  /*84c0*/  ISETP.GE.U32.AND P0, PT, R5, UR5, PT ;  /* 0x0000000505007c0c */ /* 0x004fda000bf06070 */
[----:B------:R-:W-:Y:S05]  /*84d0*/  @P0 BRA `(.L_x_711) ;  /* 0x0000000000440947 */ /* 0x000fea0003800000 */
[----:B------:R-:W-:-:S05]  /*84e0*/  IMAD.IADD R5, R14, 0x1, R17 ;  /* 0x000000010e057824 */ /* 0x000fca00078e0211 */
[----:B------:R-:W-:-:S04]  /*84f0*/  LEA R5, R5, 0xe, 0x4 ;  /* 0x0000000e05057811 */ /* 0x000fc800078e20ff */
[----:B------:R-:W-:-:S13]  /*8500*/  ISETP.GT.U32.AND P0, PT, R5, UR10, PT ;  /* 0x0000000a05007c0c */ /* 0x000fda000bf04070 */
[----:B------:R-:W-:Y:S05]  /*8510*/  @P0 BRA `(.L_x_711) ;  /* 0x0000000000340947 */ /* 0x000fea0003800000 */
[----:B------:R-:W1:Y:S01]  /*8520*/  S2R R21, SR_LANEID ;  /* 0x0000000000157919 */ /* 0x000e620000000000 */
[----:B------:R-:W-:Y:S02]  /*8530*/  VOTEU.ANY UR4, UPT, PT ;  /* 0x0000000000047886 */ /* 0x000fe400038e0100 */
[----:B------:R-:W1:Y:S08]  /*8540*/  FLO.U32 R6, UR4 ;  /* 0x0000000400067d00 */ /* 0x000e7000080e0000 */
[----:B------:R-:W2:Y:S01]  /*8550*/  POPC R23, UR4 ;  /* 0x0000000400177d09 */ /* 0x000ea20008000000 */
[----:B-1----:R-:W-:-:S13]  /*8560*/  ISETP.EQ.U32.AND P0, PT, R6, R21, PT ;  /* 0x000000150600720c */ /* 0x002fda0003f02070 */
[----:B--2---:R-:W2:Y:S01]  /*8570*/  @P0 ATOMG.E.ADD.STRONG.GPU PT, R23, desc[UR8][R8.64], R23 ;  /* 0x80000017081709a8 */ /* 0x004ea200081ef108 */
[----:B------:R-:W1:Y:S02]  /*8580*/  S2R R24, SR_LTMASK ;  /* 0x0000000000187919 */ /* 0x000e640000003900 */
[----:B-1----:R-:W-:-:S06]  /*8590*/  LOP3.LUT R24, R24, UR4, RZ, 0xc0, !PT ;  /* 0x0000000418187c12 */ /* 0x002fcc000f8ec0ff */
[----:B------:R-:W1:Y:S01]  /*85a0*/  POPC R24, R24 ;  /* 0x0000001800187309 */ /* 0x000e620000000000 */
[----:B--2---:R-:W1:Y:S02]  /*85b0*/  SHFL.IDX PT, R21, R23, R6, 0x1f ;  /* 0x00001f0617157589 */ /* 0x004e6400000e0000 */
[----:B-1----:R-:W-:-:S04]  /*85c0*/  IMAD.IADD R21, R21, 0x1, R24 ;  /* 0x0000000115157824 */ /* 0x002fc800078e0218 */
[----:B0-----:R-:W-:-:S05]  /*85d0*/  IMAD.WIDE.U32 R20, R21, 0x4, R2 ;  /* 0x0000000415147825 */ /* 0x001fca00078e0002 */
[----:B------:R1:W-:Y:S02]  /*85e0*/  STG.E desc[UR8][R20.64], R5 ;  /* 0x0000000514007986 */ /* 0x0003e4000c101908 */
.L_x_711:
[----:B------:R-:W-:Y:S05]  /*85f0*/  BSYNC.RECONVERGENT B0 ;  /* 0x0000000000007941 */ /* 0x000fea0003800200 */
.L_x_710:
[----:B------:R-:W-:Y:S01]  /*8600*/  SHF.R.U32.HI R4, RZ, 0x1e, R4 ;  /* 0x0000001eff047819 */ /* 0x000fe20000011604 */
[----:B------:R-:W-:Y:S01]  /*8610*/  UMOV UR4, 0x28 ;  /* 0x0000002800047882 */ /* 0x000fe20000000000 */
[C---:B------:R-:W-:Y:S01]  /*8620*/  IMAD.SHL.U32 R9, R11.reuse, 0x2, RZ ;  /* 0x000000020b097824 */ /* 0x040fe200078e00ff */
[----:B-1----:R-:W-:Y:S01]  /*8630*/  SHF.L.U64.HI R21, R11, 0x1, R18 ;  /* 0x000000010b157819 */ /* 0x002fe20000010212 */
[----:B------:R-:W-:Y:S01]  /*8640*/  IMAD.SHL.U32 R20, R10, 0x2, RZ ;  /* 0x000000020a147824 */ /* 0x000fe200078e00ff */
[----:B------:R-:W-:Y:S01]  /*8650*/  LEA R4, R4, UR4, 0x3 ;  /* 0x0000000404047c11 */ /* 0x000fe2000f8e18ff */
[----:B------:R-:W-:Y:S01]  /*8660*/  BSSY.RECONVERGENT B0, `(.L_x_712) ;  /* 0x000002f000007945 */ /* 0x000fe20003800200 */
[----:B------:R-:W-:Y:S02]  /*8670*/  SHF.L.U64.HI R24, R10, 0x1, R13 ;  /* 0x000000010a187819 */ /* 0x000fe4000001020d */
[----:B------:R-:W-:Y:S02]  /*8680*/  SHF.L.U64.HI R22, R19, 0x1, R22 ;  /* 0x0000000113167819 */ /* 0x000fe40000010216 */
[----:B------:R-:W1:Y:S02]  /*8690*/  LDC.64 R4, c[0x3][R4] ;  /* 0x00c0000004047b82 */ /* 0x000e640000000a00 */
        /* <DEDUP_REMOVED lines=43> */
.L_x_713:
[----:B------:R-:W-:Y:S05]  /*8950*/  BSYNC.RECONVERGENT B0 ;  /* 0x0000000000007941 */ /* 0x000fea0003800200 */
.L_x_712:
[----:B------:R-:W-:-:S05]  /*8960*/  VIADD R17, R17, 0x1 ;  /* 0x0000000111117836 */ /* 0x000fca0000000000 */
[----:B------:R-:W-:-:S13]  /*8970*/  ISETP.NE.AND P0, PT, R17, 0x100, PT ;  /* 0x000001001100780c */ /* 0x000fda0003f05270 */
[----:B------:R-:W-:Y:S05]  /*8980*/  @P0 BRA `(.L_x_714) ;  /* 0xffffffc800600947 */ /* 0x000fea000383ffff */
.L_x_649:
[----:B01----:R-:W0:Y:S01]  /*8990*/  LDC R2, c[0x3][0x10] ;  /* 0x00c00400ff027b82 */ /* 0x003e220000000800 */
[----:B------:R-:W-:Y:S01]  /*89a0*/  IMAD.MOV.U32 R14, RZ, RZ, RZ ;  /* 0x000000ffff0e7224 */ /* 0x000fe200078e00ff */
[----:B0-----:R-:W-:-:S13]  /*89b0*/  ISETP.NE.AND P0, PT, R2, 0x1, PT ;  /* 0x000000010200780c */ /* 0x001fda0003f05270 */
[----:B------:R-:W-:Y:S05]  /*89c0*/  @!P0 BRA `(.L_x_715) ;  /* 0x0000003400d08947 */ /* 0x000fea0003800000 */
[----:B------:R-:W0:Y:S01]  /*89d0*/  LDCU UR4, c[0x0][0x360] ;  /* 0x00006c00ff0477ac */ /* 0x000e220008000800 */
[----:B------:R-:W-:Y:S02]  /*89e0*/  VIADD R14, R2, 0xffffffff ;  /* 0xffffffff020e7836 */ /* 0x000fe40000000000 */
[----:B------:R-:W-:Y:S01]  /*89f0*/  IMAD.MOV.U32 R17, RZ, RZ, RZ ;  /* 0x000000ffff117224 */ /* 0x000fe200078e00ff */
[----:B------:R-:W1:Y:S01]  /*8a00*/  LDCU UR5, c[0x3][0x58] ;  /* 0x00c00b00ff0577ac */ /* 0x000e620008000800 */
[----:B------:R-:W3:Y:S01]  /*8a10*/  LDCU UR10, c[0x3][0x8] ;  /* 0x00c00100ff0a77ac */ /* 0x000ee20008000800 */
[----:B------:R-:W4:Y:S01]  /*8a20*/  LDCU.64 UR6, c[0x3][0x50] ;  /* 0x00c00a00ff0677ac */ /* 0x000f220008000a00 */
[----:B0-----:R-:W-:-:S06]  /*8a30*/  UIADD3 UR4, UPT, UPT, UR4, -0x1, URZ ;  /* 0xffffffff04047890 */ /* 0x001fcc000fffe0ff */
[----:B-1-34-:R-:W-:-:S13]  /*8a40*/  ISETP.NE.AND P1, PT, R7, UR4, PT ;  /* 0x0000000407007c0c */ /* 0x01afda000bf25270 */
.L_x_748:
[----:B0-2---:R-:W0:Y:S01]  /*8a50*/  @!P1 LDC.64 R2, c[0x3][RZ] ;  /* 0x00c00000ff029b82 */ /* 0x005e220000000a00 */
[----:B------:R-:W-:-:S05]  /*8a60*/  @!P1 IMAD R5, R0, 0x100, R17 ;  /* 0x0000010000059824 */ /* 0x000fca00078e0211 */
[----:B------:R-:W-:-:S05]  /*8a70*/  @!P1 LEA R5, R5, 0x8000, 0x7 ;  /* 0x0000800005059811 */ /* 0x000fca00078e38ff */
[----:B0-----:R-:W-:-:S05]  /*8a80*/  @!P1 IMAD.WIDE.U32 R4, R5, 0x4, R2 ;  /* 0x0000000405049825 */ /* 0x001fca00078e0002 */
[----:B------:R-:W2:Y:S01]  /*8a90*/  @!P1 LDG.E R16, desc[UR8][R4.64] ;  /* 0x0000000804109981 */ /* 0x000ea2000c1e1900 */
[----:B------:R-:W-:Y:S01]  /*8aa0*/  @P1 MOV R2, 0x400 ;  /* 0x0000040000021802 */ /* 0x000fe20000000f00 */
[----:B------:R-:W-:Y:S01]  /*8ab0*/  IMAD.SHL.U32 R21, R6, 0x2, RZ ;  /* 0x0000000206157824 */ /* 0x000fe200078e00ff */
[----:B------:R-:W-:Y:S01]  /*8ac0*/  BSSY.RECONVERGENT B0, `(.L_x_716) ;  /* 0x0000058000007945 */ /* 0x000fe20003800200 */
[----:B------:R-:W0:Y:S01]  /*8ad0*/  @P1 S2R R3, SR_CgaCtaId ;  /* 0x0000000000031919 */ /* 0x000e220000008800 */
[----:B------:R-:W-:Y:S02]  /*8ae0*/  IMAD.SHL.U32 R22, R8, 0x2, RZ ;  /* 0x0000000208167824 */ /* 0x000fe400078e00ff */
[----:B------:R-:W-:Y:S01]  /*8af0*/  IMAD.SHL.U32 R24, R10, 0x2, RZ ;  /* 0x000000020a187824 */ /* 0x000fe200078e00ff */
[----:B0-----:R-:W-:-:S05]  /*8b00*/  @P1 LEA R2, R3, R2, 0x18 ;  /* 0x0000000203021211 */ /* 0x001fca00078ec0ff */
[----:B------:R-:W-:-:S04]  /*8b10*/  @P1 IMAD R2, R7, 0x4, R2 ;  /* 0x0000000407021824 */ /* 0x000fc800078e0202 */
[----:B------:R-:W-:-:S05]  /*8b20*/  @P1 IMAD R18, R17, 0x200, R2 ;  /* 0x0000020011121824 */ /* 0x000fca00078e0202 */
[----:B------:R-:W2:Y:S02]  /*8b30*/  @P1 LDS R16, [R18+0x4] ;  /* 0x0000040012101984 */ /* 0x000ea40000000800 */
[----:B--2---:R-:W-:Y:S01]  /*8b40*/  IMAD.SHL.U32 R2, R16, 0x8, RZ ;  /* 0x0000000810027824 */ /* 0x004fe200078e00ff */
[----:B------:R-:W-:-:S04]  /*8b50*/  SHF.R.U32.HI R19, RZ, 0x2, R16 ;  /* 0x00000002ff137819 */ /* 0x000fc80000011610 */
[----:B------:R-:W-:Y:S01]  /*8b60*/  LOP3.LUT R2, R2, 0x18, RZ, 0xc0, !PT ;  /* 0x0000001802027812 */ /* 0x000fe200078ec0ff */
[----:B------:R-:W-:-:S05]  /*8b70*/  IMAD.SHL.U32 R19, R19, 0x8, RZ ;  /* 0x0000000813137824 */ /* 0x000fca00078e00ff */
[----:B------:R-:W0:Y:S01]  /*8b80*/  LDC.64 R2, c[0x3][R2+0x28] ;  /* 0x00c00a0002027b82 */ /* 0x000e220000000a00 */
[----:B------:R-:W-:Y:S02]  /*8b90*/  LOP3.LUT R4, R19, 0x18, RZ, 0xc0, !PT ;  /* 0x0000001813047812 */ /* 0x000fe400078ec0ff */
[----:B------:R-:W-:-:S05]  /*8ba0*/  SHF.L.U64.HI R19, R6, 0x1, R9 ;  /* 0x0000000106137819 */ /* 0x000fca0000010209 */
        /* <DEDUP_REMOVED lines=12> */
[----:B------:R-:W-:Y:S01]  /*8c70*/  LOP3.LUT R18, R18, R9, RZ, 0xc0, !PT ;  /* 0x0000000912127212 */ /* 0x000fe200078ec0ff */
[----:B------:R-:W-:Y:S01]  /*8c80*/  IMAD.SHL.U32 R9, R21, 0x2, RZ ;  /* 0x0000000215097824 */ /* 0x000fe200078e00ff */
[----:B------:R-:W-:-:S02]  /*8c90*/  LOP3.LUT R22, R8, R19, RZ, 0xc0, !PT ;  /* 0x0000001308167212 */ /* 0x000fc400078ec0ff */
[----:B------:R-:W-:Y:S02]  /*8ca0*/  SHF.L.U64.HI R23, R10, 0x1, R13 ;  /* 0x000000010a177819 */ /* 0x000fe4000001020d */
[----:B-1----:R-:W-:Y:S01]  /*8cb0*/  LOP3.LUT R6, R9, R4, RZ, 0xfc, !PT ;  /* 0x0000000409067212 */ /* 0x002fe200078efcff */
[----:B------:R-:W-:Y:S01]  /*8cc0*/  IMAD.SHL.U32 R27, R22, 0x2, RZ ;  /* 0x00000002161b7824 */ /* 0x000fe200078e00ff */
[----:B------:R-:W-:Y:S02]  /*8cd0*/  LOP3.LUT R9, R25, R5, RZ, 0xfc, !PT ;  /* 0x0000000519097212 */ /* 0x000fe400078efcff */
[----:B------:R-:W-:Y:S02]  /*8ce0*/  LOP3.LUT R25, R21, R6, RZ, 0xc0, !PT ;  /* 0x0000000615197212 */ /* 0x000fe400078ec0ff */
[----:B------:R-:W-:Y:S02]  /*8cf0*/  LOP3.LUT R13, R27, R24, R2, 0xe0, !PT ;  /* 0x000000181b0d7212 */ /* 0x000fe400078ee002 */
[----:B------:R-:W-:-:S02]  /*8d00*/  LOP3.LUT R27, R11, R18, RZ, 0xc0, !PT ;  /* 0x000000120b1b7212 */ /* 0x000fc400078ec0ff */
[----:B------:R-:W-:Y:S02]  /*8d10*/  LOP3.LUT R2, R20, R9, RZ, 0xc0, !PT ;  /* 0x0000000914027212 */ /* 0x000fe400078ec0ff */
[----:B------:R-:W-:Y:S02]  /*8d20*/  SHF.L.U64.HI R10, R22, 0x1, R27 ;  /* 0x00000001160a7819 */ /* 0x000fe4000001021b */
[C---:B------:R-:W-:Y:S01]  /*8d30*/  SHF.L.U64.HI R27, R25.reuse, 0x1, R2 ;  /* 0x00000001191b7819 */ /* 0x040fe20000010202 */
[----:B------:R-:W-:Y:S01]  /*8d40*/  IMAD.SHL.U32 R25, R25, 0x2, RZ ;  /* 0x0000000219197824 */ /* 0x000fe200078e00ff */
[----:B------:R-:W-:Y:S01]  /*8d50*/  LOP3.LUT R10, R10, R23, R3, 0xe0, !PT ;  /* 0x000000170a0a7212 */ /* 0x000fe200078ee003 */
[----:B------:R-:W-:-:S03]  /*8d60*/  IMAD.SHL.U32 R2, R19, 0x2, RZ ;  /* 0x0000000213027824 */ /* 0x000fc600078e00ff */
[----:B------:R-:W-:Y:S02]  /*8d70*/  LOP3.LUT R22, R10, R11, RZ, 0xc0, !PT ;  /* 0x0000000b0a167212 */ /* 0x000fe400078ec0ff */
[----:B------:R-:W-:Y:S02]  /*8d80*/  LOP3.LUT R2, R25, R2, R4, 0xe0, !PT ;  /* 0x0000000219027212 */ /* 0x000fe400078ee004 */
[----:B------:R-:W-:Y:S02]  /*8d90*/  SHF.L.U64.HI R25, R19, 0x1, R18 ;  /* 0x0000000113197819 */ /* 0x000fe40000010212 */
[----:B------:R-:W-:Y:S02]  /*8da0*/  LOP3.LUT R2, R2, R21, RZ, 0xc0, !PT ;  /* 0x0000001502027212 */ /* 0x000fe400078ec0ff */
[----:B------:R-:W-:Y:S02]  /*8db0*/  LOP3.LUT R25, R27, R25, R5, 0xe0, !PT ;  /* 0x000000191b197212 */ /* 0x000fe400078ee005 */
[----:B------:R-:W-:-:S02]  /*8dc0*/  LOP3.LUT R21, R13, R8, RZ, 0xc0, !PT ;  /* 0x000000080d157212 */ /* 0x000fc400078ec0ff */
[----:B------:R-:W-:Y:S02]  /*8dd0*/  LOP3.LUT R13, R19, R2, RZ, 0xc0, !PT ;  /* 0x00000002130d7212 */ /* 0x000fe400078ec0ff */
[----:B------:R-:W-:Y:S01]  /*8de0*/  LOP3.LUT R3, R25, R20, RZ, 0xc0, !PT ;  /* 0x0000001419037212 */ /* 0x000fe200078ec0ff */
[C---:B------:R-:W-:Y:S01]  /*8df0*/  IMAD.SHL.U32 R10, R21.reuse, 0x2, RZ ;  /* 0x00000002150a7824 */ /* 0x040fe200078e00ff */
[----:B------:R-:W-:Y:S01]  /*8e00*/  LOP3.LUT P0, RZ, R21, UR6, RZ, 0xc0, !PT ;  /* 0x0000000615ff7c12 */ /* 0x000fe2000f80c0ff */
[C---:B------:R-:W-:Y:S01]  /*8e10*/  IMAD.SHL.U32 R11, R13.reuse, 0x2, RZ ;  /* 0x000000020d0b7824 */ /* 0x040fe200078e00ff */
[----:B------:R-:W-:Y:S02]  /*8e20*/  LOP3.LUT R8, R18, R3, RZ, 0xc0, !PT ;  /* 0x0000000312087212 */ /* 0x000fe400078ec0ff */
[----:B------:R-:W-:Y:S02]  /*8e30*/  LOP3.LUT P0, RZ, R22, UR7, RZ, 0xc0, P0 ;  /* 0x0000000716ff7c12 */ /* 0x000fe4000800c0ff */
[----:B------:R-:W-:-:S02]  /*8e40*/  SHF.L.U64.HI R13, R13, 0x1, R8 ;  /* 0x000000010d0d7819 */ /* 0x000fc40000010208 */
[----:B------:R-:W-:Y:S02]  /*8e50*/  SHF.L.U64.HI R20, R21, 0x1, R22 ;  /* 0x0000000115147819 */ /* 0x000fe40000010216 */
[----:B------:R-:W-:Y:S01]  /*8e60*/  LOP3.LUT R8, R11, R10, R4, 0xe0, !PT ;  /* 0x0000000a0b087212 */ /* 0x000fe200078ee004 */
[----:B------:R-:W-:Y:S01]  /*8e70*/  IMAD R4, R0, 0x80, R7 ;  /* 0x0000008000047824 */ /* 0x000fe200078e0207 */
[----:B------:R-:W-:Y:S02]  /*8e80*/  LOP3.LUT R5, R13, R20, R5, 0xe0, !PT ;  /* 0x000000140d057212 */ /* 0x000fe400078ee005 */
[----:B------:R-:W-:Y:S01]  /*8e90*/  LOP3.LUT R8, R8, R19, RZ, 0xc0, !PT ;  /* 0x0000001308087212 */ /* 0x000fe200078ec0ff */
[----:B------:R-:W-:Y:S01]  /*8ea0*/  IMAD R4, R4, 0x100, R17 ;  /* 0x0000010004047824 */ /* 0x000fe200078e0211 */
[----:B------:R-:W-:Y:S02]  /*8eb0*/  LOP3.LUT R5, R5, R18, RZ, 0xc0, !PT ;  /* 0x0000001205057212 */ /* 0x000fe400078ec0ff */
[----:B------:R-:W-:Y:S01]  /*8ec0*/  LOP3.LUT P2, RZ, R8, UR6, RZ, 0xc0, !PT ;  /* 0x0000000608ff7c12 */ /* 0x000fe2000f84c0ff */
[----:B------:R-:W-:-:S03]  /*8ed0*/  IMAD.SHL.U32 R4, R4, 0x10, RZ ;  /* 0x0000001004047824 */ /* 0x000fc600078e00ff */
[----:B------:R-:W-:Y:S01]  /*8ee0*/  LOP3.LUT P2, RZ, R5, UR7, RZ, 0xc0, P2 ;  /* 0x0000000705ff7c12 */ /* 0x000fe2000904c0ff */
[----:B------:R-:W-:-:S12]  /*8ef0*/  @P0 BRA `(.L_x_717) ;  /* 0x0000000000500947 */ /* 0x000fd80003800000 */
[----:B------:R-:W0:Y:S02]  /*8f00*/  LDC.64 R10, c[0x4][RZ] ;  /* 0x01000000ff0a7b82 */ /* 0x000e240000000a00 */
[----:B0-----:R-:W2:Y:S01]  /*8f10*/  LDG.E.STRONG.SYS R18, desc[UR8][R10.64] ;  /* 0x000000080a127981 */ /* 0x001ea2000c1f5900 */
[----:B------:R-:W-:-:S05]  /*8f20*/  VIADD R13, R4, 0x1000 ;  /* 0x00001000040d7836 */ /* 0x000fca0000000000 */
        /* <DEDUP_REMOVED lines=17> */
.L_x_717:
[----:B------:R-:W-:Y:S05]  /*9040*/  BSYNC.RECONVERGENT B0 ;  /* 0x0000000000007941 */ /* 0x000fea0003800200 */
.L_x_716:
[----:B------:R-:W-:Y:S04]  /*9050*/  BSSY.RECONVERGENT B0, `(.L_x_718) ;  /* 0x0000017000007945 */ /* 0x000fe80003800200 */
        /* <DEDUP_REMOVED lines=22> */
.L_x_719:
[----:B------:R-:W-:Y:S05]  /*91c0*/  BSYNC.RECONVERGENT B0 ;  /* 0x0000000000007941 */ /* 0x000fea0003800200 */
.L_x_718:
[----:B------:R-:W-:Y:S01]  /*91d0*/  SHF.R.U32.HI R10, RZ, 0x4, R16 ;  /* 0x00000004ff0a7819 */ /* 0x000fe20000011610 */
[C---:B01----:R-:W-:Y:S01]  /*91e0*/  IMAD.SHL.U32 R13, R6.reuse, 0x2, RZ ;  /* 0x00000002060d7824 */ /* 0x043fe200078e00ff */
[----:B------:R-:W-:Y:S01]  /*91f0*/  SHF.L.U64.HI R19, R6, 0x1, R9 ;  /* 0x0000000106137819 */ /* 0x000fe20000010209 */
[----:B------:R-:W-:Y:S01]  /*9200*/  IMAD.SHL.U32 R22, R2, 0x2, RZ ;  /* 0x0000000202167824 */ /* 0x000fe200078e00ff */
[----:B------:R-:W-:Y:S01]  /*9210*/  BSSY.RECONVERGENT B0, `(.L_x_720) ;  /* 0x0000031000007945 */ /* 0x000fe20003800200 */
[----:B------:R-:W-:-:S05]  /*9220*/  IMAD.SHL.U32 R10, R10, 0x8, RZ ;  /* 0x000000080a0a7824 */ /* 0x000fca00078e00ff */
        /* <DEDUP_REMOVED lines=47> */
.L_x_721:
[----:B------:R-:W-:Y:S05]  /*9520*/  BSYNC.RECONVERGENT B0 ;  /* 0x0000000000007941 */ /* 0x000fea0003800200 */
.L_x_720:
[----:B------:R-:W-:Y:S01]  /*9530*/  SHF.R.U32.HI R2, RZ, 0x6, R16 ;  /* 0x00000006ff027819 */ /* 0x000fe20000011610 */
[C---:B0-----:R-:W-:Y:S01]  /*9540*/  IMAD.SHL.U32 R5, R13.reuse, 0x2, RZ ;  /* 0x000000020d057824 */ /* 0x041fe200078e00ff */
        /* <DEDUP_REMOVED lines=51> */
.L_x_723:
[----:B------:R-:W-:Y:S05]  /*9880*/  BSYNC.RECONVERGENT B0 ;  /* 0x0000000000007941 */ /* 0x000fea0003800200 */
.L_x_722:
[----:B------:R-:W-:Y:S01]  /*9890*/  SHF.R.U32.HI R2, RZ, 0x8, R16 ;  /* 0x00000008ff027819 */ /* 0x000fe20000011610 */
[C---:B------:R-:W-:Y:S01]  /*98a0*/  IMAD.SHL.U32 R3, R20.reuse, 0x2, RZ ;  /* 0x0000000214037824 */ /* 0x040fe200078e00ff */
[----:B------:R-:W-:Y:S01]  /*98b0*/  SHF.L.U64.HI R21, R20, 0x1, R5 ;  /* 0x0000000114157819 */ /* 0x000fe20000010205 */
[----:B------:R-:W-:Y:S01]  /*98c0*/  IMAD.SHL.U32 R24, R13, 0x2, RZ ;  /* 0x000000020d187824 */ /* 0x000fe200078e00ff */
[----:B------:R-:W-:Y:S01]  /*98d0*/  SHF.L.U64.HI R19, R6, 0x1, R19 ;  /* 0x0000000106137819 */ /* 0x000fe20000010213 */
[----:B------:R-:W-:Y:S01]  /*98e0*/  IMAD.SHL.U32 R2, R2, 0x8, RZ ;  /* 0x0000000802027824 */ /* 0x000fe200078e00ff */
[----:B------:R-:W-:Y:S04]  /*98f0*/  BSSY.RECONVERGENT B0, `(.L_x_724) ;  /* 0x000004c000007945 */ /* 0x000fe80003800200 */
[----:B------:R-:W-:-:S02]  /*9900*/  LOP3.LUT R10, R2, 0x18, RZ, 0xc0, !PT ;  /* 0x00000018020a7812 */ /* 0x000fc400078ec0ff */
[----:B------:R-:W-:-:S04]  /*9910*/  SHF.R.U32.HI R2, RZ, 0xa, R16 ;  /* 0x0000000aff027819 */ /* 0x000fc80000011610 */
[----:B0-----:R-:W0:Y:S01]  /*9920*/  LDC.64 R10, c[0x3][R10+0x28] ;  /* 0x00c00a000a0a7b82 */ /* 0x001e220000000a00 */
[----:B------:R-:W-:-:S05]  /*9930*/  IMAD.SHL.U32 R2, R2, 0x8, RZ ;  /* 0x0000000802027824 */ /* 0x000fca00078e00ff */
[----:B------:R-:W-:-:S06]  /*9940*/  LOP3.LUT R8, R2, 0x18, RZ, 0xc0, !PT ;  /* 0x0000001802087812 */ /* 0x000fcc00078ec0ff */
[----:B------:R-:W1:Y:S01]  /*9950*/  LDC.64 R8, c[0x3][R8+0x28] ;  /* 0x00c00a0008087b82 */ /* 0x000e620000000a00 */
[----:B0-----:R-:W-:Y:S02]  /*9960*/  LOP3.LUT R22, R3, R10, RZ, 0xfc, !PT ;  /* 0x0000000a03167212 */ /* 0x001fe400078efcff */
[----:B------:R-:W-:Y:S02]  /*9970*/  LOP3.LUT R21, R21, R11, RZ, 0xfc, !PT ;  /* 0x0000000b15157212 */ /* 0x000fe400078efcff */
        /* <DEDUP_REMOVED lines=10> */
[----:B------:R-:W-:Y:S01]  /*9a20*/  LOP3.LUT R23, R24, R5, RZ, 0xc0, !PT ;  /* 0x0000000518177212 */ /* 0x000fe200078ec0ff */
[----:B------:R-:W-:Y:S01]  /*9a30*/  IMAD.SHL.U32 R24, R6, 0x2, RZ ;  /* 0x0000000206187824 */ /* 0x000fe200078e00ff */
[----:B-1----:R-:W-:Y:S01]  /*9a40*/  LOP3.LUT R3, R3, R8, RZ, 0xfc, !PT ;  /* 0x0000000803037212 */ /* 0x002fe200078efcff */
[----:B------:R-:W-:Y:S01]  /*9a50*/  IMAD.SHL.U32 R5, R2, 0x2, RZ ;  /* 0x0000000202057824 */ /* 0x000fe200078e00ff */
[----:B------:R-:W-:-:S04]  /*9a60*/  LOP3.LUT R25, R18, R23, RZ, 0xc0, !PT ;  /* 0x0000001712197212 */ /* 0x000fc800078ec0ff */
[----:B------:R-:W-:Y:S01]  /*9a70*/  LOP3.LUT R10, R5, R24, R10, 0xe0, !PT ;  /* 0x00000018050a7212 */ /* 0x000fe200078ee00a */
[----:B------:R-:W-:Y:S01]  /*9a80*/  IMAD.SHL.U32 R24, R20, 0x2, RZ ;  /* 0x0000000214187824 */ /* 0x000fe200078e00ff */
[----:B------:R-:W-:Y:S02]  /*9a90*/  SHF.L.U64.HI R6, R2, 0x1, R25 ;  /* 0x0000000102067819 */ /* 0x000fe40000010219 */
[----:B------:R-:W-:Y:S02]  /*9aa0*/  SHF.L.U64.HI R5, R22, 0x1, R21 ;  /* 0x0000000116057819 */ /* 0x000fe40000010215 */
[----:B------:R-:W-:Y:S02]  /*9ab0*/  LOP3.LUT R11, R6, R19, R11, 0xe0, !PT ;  /* 0x00000013060b7212 */ /* 0x000fe400078ee00b */
[----:B------:R-:W-:Y:S02]  /*9ac0*/  LOP3.LUT R2, R5, R9, RZ, 0xfc, !PT ;  /* 0x0000000905027212 */ /* 0x000fe400078efcff */
[----:B------:R-:W-:-:S02]  /*9ad0*/  LOP3.LUT R19, R22, R3, RZ, 0xc0, !PT ;  /* 0x0000000316137212 */ /* 0x000fc400078ec0ff */
[----:B------:R-:W-:Y:S02]  /*9ae0*/  LOP3.LUT R6, R21, R2, RZ, 0xc0, !PT ;  /* 0x0000000215067212 */ /* 0x000fe400078ec0ff */
[----:B------:R-:W-:Y:S01]  /*9af0*/  LOP3.LUT R10, R10, R13, RZ, 0xc0, !PT ;  /* 0x0000000d0a0a7212 */ /* 0x000fe200078ec0ff */
[C---:B------:R-:W-:Y:S01]  /*9b00*/  IMAD.SHL.U32 R5, R19.reuse, 0x2, RZ ;  /* 0x0000000213057824 */ /* 0x040fe200078e00ff */
[----:B------:R-:W-:Y:S02]  /*9b10*/  SHF.L.U64.HI R19, R19, 0x1, R6 ;  /* 0x0000000113137819 */ /* 0x000fe40000010206 */
[----:B------:R-:W-:Y:S02]  /*9b20*/  SHF.L.U64.HI R6, R20, 0x1, R23 ;  /* 0x0000000114067819 */ /* 0x000fe40000010217 */
[----:B------:R-:W-:Y:S02]  /*9b30*/  LOP3.LUT R5, R5, R24, R8, 0xe0, !PT ;  /* 0x0000001805057212 */ /* 0x000fe400078ee008 */
[----:B------:R-:W-:Y:S01]  /*9b40*/  LOP3.LUT R24, R19, R6, R9, 0xe0, !PT ;  /* 0x0000000613187212 */ /* 0x000fe200078ee009 */
[----:B------:R-:W-:Y:S01]  /*9b50*/  IMAD.SHL.U32 R19, R10, 0x2, RZ ;  /* 0x000000020a137824 */ /* 0x000fe200078e00ff */
[----:B------:R-:W-:-:S02]  /*9b60*/  LOP3.LUT R6, R5, R22, RZ, 0xc0, !PT ;  /* 0x0000001605067212 */ /* 0x000fc400078ec0ff */
[----:B------:R-:W-:Y:S02]  /*9b70*/  LOP3.LUT R5, R24, R21, RZ, 0xc0, !PT ;  /* 0x0000001518057212 */ /* 0x000fe400078ec0ff */
[----:B------:R-:W-:Y:S02]  /*9b80*/  LOP3.LUT R13, R20, R6, RZ, 0xc0, !PT ;  /* 0x00000006140d7212 */ /* 0x000fe400078ec0ff */
[----:B------:R-:W-:Y:S02]  /*9b90*/  LOP3.LUT R21, R11, R18, RZ, 0xc0, !PT ;  /* 0x000000120b157212 */ /* 0x000fe400078ec0ff */
[----:B------:R-:W-:Y:S01]  /*9ba0*/  LOP3.LUT P0, RZ, R10, UR6, RZ, 0xc0, !PT ;  /* 0x000000060aff7c12 */ /* 0x000fe2000f80c0ff */
[----:B------:R-:W-:Y:S01]  /*9bb0*/  IMAD.SHL.U32 R11, R13, 0x2, RZ ;  /* 0x000000020d0b7824 */ /* 0x000fe200078e00ff */
[----:B------:R-:W-:Y:S02]  /*9bc0*/  LOP3.LUT R18, R23, R5, RZ, 0xc0, !PT ;  /* 0x0000000517127212 */ /* 0x000fe400078ec0ff */
[----:B------:R-:W-:-:S02]  /*9bd0*/  LOP3.LUT P0, RZ, R21, UR7, RZ, 0xc0, P0 ;  /* 0x0000000715ff7c12 */ /* 0x000fc4000800c0ff */
[----:B------:R-:W-:Y:S02]  /*9be0*/  SHF.L.U64.HI R13, R13, 0x1, R18 ;  /* 0x000000010d0d7819 */ /* 0x000fe40000010212 */
[----:B------:R-:W-:Y:S02]  /*9bf0*/  SHF.L.U64.HI R18, R10, 0x1, R21 ;  /* 0x000000010a127819 */ /* 0x000fe40000010215 */
[----:B------:R-:W-:Y:S02]  /*9c00*/  LOP3.LUT R11, R11, R19, R8, 0xe0, !PT ;  /* 0x000000130b0b7212 */ /* 0x000fe400078ee008 */
[----:B------:R-:W-:Y:S02]  /*9c10*/  LOP3.LUT R8, R13, R18, R9, 0xe0, !PT ;  /* 0x000000120d087212 */ /* 0x000fe400078ee009 */
[----:B------:R-:W-:Y:S02]  /*9c20*/  LOP3.LUT R18, R11, R20, RZ, 0xc0, !PT ;  /* 0x000000140b127212 */ /* 0x000fe400078ec0ff */
[----:B------:R-:W-:-:S02]  /*9c30*/  LOP3.LUT R13, R8, R23, RZ, 0xc0, !PT ;  /* 0x00000017080d7212 */ /* 0x000fc400078ec0ff */
[----:B------:R-:W-:-:S04]  /*9c40*/  LOP3.LUT P2, RZ, R18, UR6, RZ, 0xc0, !PT ;  /* 0x0000000612ff7c12 */ /* 0x000fc8000f84c0ff */
        /* <DEDUP_REMOVED lines=22> */
.L_x_725:
[----:B------:R-:W-:Y:S05]  /*9db0*/  BSYNC.RECONVERGENT B0 ;  /* 0x0000000000007941 */ /* 0x000fea0003800200 */
.L_x_724:
        /* <DEDUP_REMOVED lines=23> */
.L_x_727:
[----:B------:R-:W-:Y:S05]  /*9f30*/  BSYNC.RECONVERGENT B0 ;  /* 0x0000000000007941 */ /* 0x000fea0003800200 */
.L_x_726:
[----:B------:R-:W-:Y:S01]  /*9f40*/  SHF.R.U32.HI R8, RZ, 0xc, R16 ;  /* 0x0000000cff087819 */ /* 0x000fe20000011610 */
[C---:B01----:R-:W-:Y:S01]  /*9f50*/  IMAD.SHL.U32 R11, R3.reuse, 0x2, RZ ;  /* 0x00000002030b7824 */ /* 0x043fe200078e00ff */
[----:B------:R-:W-:Y:S01]  /*9f60*/  SHF.L.U64.HI R19, R3, 0x1, R2 ;  /* 0x0000000103137819 */ /* 0x000fe20000010202 */
[C---:B------:R-:W-:Y:S01]  /*9f70*/  IMAD.SHL.U32 R22, R6.reuse, 0x2, RZ ;  /* 0x0000000206167824 */ /* 0x040fe200078e00ff */
[----:B------:R-:W-:Y:S01]  /*9f80*/  SHF.L.U64.HI R23, R6, 0x1, R5 ;  /* 0x0000000106177819 */ /* 0x000fe20000010205 */
[----:B------:R-:W-:Y:S01]  /*9f90*/  IMAD.SHL.U32 R8, R8, 0x8, RZ ;  /* 0x0000000808087824 */ /* 0x000fe200078e00ff */
[----:B------:R-:W-:Y:S01]  /*9fa0*/  SHF.L.U64.HI R13, R18, 0x1, R13 ;  /* 0x00000001120d7819 */ /* 0x000fe2000001020d */
[----:B------:R-:W-:Y:S03]  /*9fb0*/  BSSY.RECONVERGENT B0, `(.L_x_728) ;  /* 0x000002e000007945 */ /* 0x000fe60003800200 */
        /* <DEDUP_REMOVED lines=45> */
.L_x_729:
[----:B------:R-:W-:Y:S05]  /*a290*/  BSYNC.RECONVERGENT B0 ;  /* 0x0000000000007941 */ /* 0x000fea0003800200 */
.L_x_728:
[----:B------:R-:W-:Y:S01]  /*a2a0*/  SHF.R.U32.HI R2, RZ, 0xe, R16 ;  /* 0x0000000eff027819 */ /* 0x000fe20000011610 */
[C---:B0-----:R-:W-:Y:S01]  /*a2b0*/  IMAD.SHL.U32 R5, R20.reuse, 0x2, RZ ;  /* 0x0000000214057824 */ /* 0x041fe200078e00ff */
        /* <DEDUP_REMOVED lines=51> */
.L_x_731:
[----:B------:R-:W-:Y:S05]  /*a5f0*/  BSYNC.RECONVERGENT B0 ;  /* 0x0000000000007941 */ /* 0x000fea0003800200 */
.L_x_730:
        /* <DEDUP_REMOVED lines=24> */
[----:B------:R-:W-:Y:S01]  /*a780*/  LOP3.LUT R23, R23, R6, RZ, 0xc0, !PT ;  /* 0x0000000617177212 */ /* 0x000fe200078ec0ff */
[----:B------:R-:W-:Y:S01]  /*a790*/  IMAD.SHL.U32 R6, R20, 0x2, RZ ;  /* 0x0000000214067824 */ /* 0x000fe200078e00ff */
[----:B------:R-:W-:Y:S01]  /*a7a0*/  LOP3.LUT R2, R13, R22, RZ, 0xc0, !PT ;  /* 0x000000160d027212 */ /* 0x000fe200078ec0ff */
[----:B------:R-:W-:Y:S01]  /*a7b0*/  IMAD.SHL.U32 R20, R22, 0x2, RZ ;  /* 0x0000000216147824 */ /* 0x000fe200078e00ff */
[----:B------:R-:W-:-:S02]  /*a7c0*/  LOP3.LUT R25, R18, R23, RZ, 0xc0, !PT ;  /* 0x0000001712197212 */ /* 0x000fc400078ec0ff */
[----:B-1----:R-:W-:Y:S01]  /*a7d0*/  LOP3.LUT R3, R3, R8, RZ, 0xfc, !PT ;  /* 0x0000000803037212 */ /* 0x002fe200078efcff */
[----:B------:R-:W-:-:S05]  /*a7e0*/  IMAD.SHL.U32 R5, R2, 0x2, RZ ;  /* 0x0000000202057824 */ /* 0x000fca00078e00ff */
[----:B------:R-:W-:Y:S02]  /*a7f0*/  LOP3.LUT R10, R5, R6, R10, 0xe0, !PT ;  /* 0x00000006050a7212 */ /* 0x000fe400078ee00a */
        /* <DEDUP_REMOVED lines=50> */
.L_x_733:
[----:B------:R-:W-:Y:S05]  /*ab20*/  BSYNC.RECONVERGENT B0 ;  /* 0x0000000000007941 */ /* 0x000fea0003800200 */
.L_x_732:
        /* <DEDUP_REMOVED lines=23> */
.L_x_735:
[----:B------:R-:W-:Y:S05]  /*aca0*/  BSYNC.RECONVERGENT B0 ;  /* 0x0000000000007941 */ /* 0x000fea0003800200 */
.L_x_734:
        /* <DEDUP_REMOVED lines=53> */
.L_x_737:
[----:B------:R-:W-:Y:S05]  /*b000*/  BSYNC.RECONVERGENT B0 ;  /* 0x0000000000007941 */ /* 0x000fea0003800200 */
.L_x_736:
        /* <DEDUP_REMOVED lines=53> */
.L_x_739:
[----:B------:R-:W-:Y:S05]  /*b360*/  BSYNC.RECONVERGENT B0 ;  /* 0x0000000000007941 */ /* 0x000fea0003800200 */
.L_x_738:
        /* <DEDUP_REMOVED lines=82> */
.L_x_741:
[----:B------:R-:W-:Y:S05]  /*b890*/  BSYNC.RECONVERGENT B0 ;  /* 0x0000000000007941 */ /* 0x000fea0003800200 */
.L_x_740:
        /* <DEDUP_REMOVED lines=23> */
.L_x_743:
[----:B------:R-:W-:Y:S05]  /*ba10*/  BSYNC.RECONVERGENT B0 ;  /* 0x0000000000007941 */ /* 0x000fea0003800200 */
.L_x_742:
[----:B------:R-:W-:Y:S01]  /*ba20*/  SHF.R.U32.HI R8, RZ, 0x1c, R16 ;  /* 0x0000001cff087819 */ /* 0x000fe20000011610 */
[C---:B01----:R-:W-:Y:S01]  /*ba30*/  IMAD.SHL.U32 R11, R3.reuse, 0x2, RZ ;  /* 0x00000002030b7824 */ /* 0x043fe200078e00ff */
        /* <DEDUP_REMOVED lines=51> */
.L_x_745:
[----:B------:R-:W-:Y:S05]  /*bd70*/  BSYNC.RECONVERGENT B0 ;  /* 0x0000000000007941 */ /* 0x000fea0003800200 */
.L_x_744:
[----:B------:R-:W-:Y:S01]  /*bd80*/  SHF.R.U32.HI R16, RZ, 0x1e, R16 ;  /* 0x0000001eff107819 */ /* 0x000fe20000011610 */
[C---:B0-----:R-:W-:Y:S01]  /*bd90*/  IMAD.SHL.U32 R5, R10.reuse, 0x2, RZ ;  /* 0x000000020a057824 */ /* 0x041fe200078e00ff */
[----:B------:R-:W-:Y:S01]  /*bda0*/  SHF.L.U64.HI R9, R10, 0x1, R11 ;  /* 0x000000010a097819 */ /* 0x000fe2000001020b */
[----:B------:R-:W-:Y:S01]  /*bdb0*/  BSSY.RECONVERGENT B0, `(.L_x_746) ;  /* 0x0000032000007945 */ /* 0x000fe20003800200 */
[----:B------:R-:W-:Y:S01]  /*bdc0*/  SHF.L.U64.HI R18, R13, 0x1, R18 ;  /* 0x000000010d127819 */ /* 0x000fe20000010212 */
[----:B------:R-:W-:-:S05]  /*bdd0*/  IMAD.SHL.U32 R16, R16, 0x8, RZ ;  /* 0x0000000810107824 */ /* 0x000fca00078e00ff */
[----:B------:R-:W-:Y:S01]  /*bde0*/  LOP3.LUT R2, R16, 0x18, RZ, 0xc0, !PT ;  /* 0x0000001810027812 */ /* 0x000fe200078ec0ff */
[----:B------:R-:W-:-:S05]  /*bdf0*/  IMAD.SHL.U32 R16, R19, 0x2, RZ ;  /* 0x0000000213107824 */ /* 0x000fca00078e00ff */
        /* <DEDUP_REMOVED lines=45> */
.L_x_747:
[----:B------:R-:W-:Y:S05]  /*c0d0*/  BSYNC.RECONVERGENT B0 ;  /* 0x0000000000007941 */ /* 0x000fea0003800200 */
.L_x_746:
[----:B------:R-:W-:-:S05]  /*c0e0*/  VIADD R17, R17, 0x1 ;  /* 0x0000000111117836 */ /* 0x000fca0000000000 */
[----:B------:R-:W-:-:S13]  /*c0f0*/  ISETP.NE.AND P0, PT, R17, R14, PT ;  /* 0x0000000e1100720c */ /* 0x000fda0003f05270 */
[----:B------:R-:W-:Y:S05]  /*c100*/  @P0 BRA `(.L_x_748) ;  /* 0xffffffc800500947 */ /* 0x000fea000383ffff */
.L_x_715:
[----:B------:R-:W1:Y:S01]  /*c110*/  LDCU UR4, c[0x0][0x360] ;  /* 0x00006c00ff0477ac */ /* 0x000e620008000800 */
[----:B------:R-:W-:Y:S01]  /*c120*/  BSSY.RECONVERGENT B0, `(.L_x_749) ;  /* 0x0000010000007945 */ /* 0x000fe20003800200 */
[----:B-1----:R-:W-:-:S06]  /*c130*/  UIADD3 UR4, UPT, UPT, UR4, -0x1, URZ ;  /* 0xffffffff04047890 */ /* 0x002fcc000fffe0ff */
[----:B------:R-:W-:-:S13]  /*c140*/  ISETP.NE.AND P0, PT, R7, UR4, PT ;  /* 0x0000000407007c0c */ /* 0x000fda000bf05270 */
[----:B------:R-:W-:Y:S05]  /*c150*/  @P0 BRA `(.L_x_750) ;  /* 0x0000000000180947 */ /* 0x000fea0003800000 */
[----:B--2---:R-:W1:Y:S01]  /*c160*/  LDC.64 R2, c[0x3][RZ] ;  /* 0x00c00000ff027b82 */ /* 0x004e620000000a00 */
[----:B0-----:R-:W-:-:S05]  /*c170*/  IMAD R5, R0, 0x100, R14 ;  /* 0x0000010000057824 */ /* 0x001fca00078e020e */
[----:B------:R-:W-:-:S05]  /*c180*/  LEA R5, R5, 0x8000, 0x7 ;  /* 0x0000800005057811 */ /* 0x000fca00078e38ff */
[----:B-1----:R-:W-:-:S06]  /*c190*/  IMAD.WIDE.U32 R2, R5, 0x4, R2 ;  /* 0x0000000405027825 */ /* 0x002fcc00078e0002 */
[----:B------:R2:W5:Y:S01]  /*c1a0*/  LDG.E R2, desc[UR8][R2.64] ;  /* 0x0000000802027981 */ /* 0x000562000c1e1900 */
[----:B------:R-:W-:Y:S05]  /*c1b0*/  BRA `(.L_x_751) ;  /* 0x0000000000187947 */ /* 0x000fea0003800000 */
.L_x_750:
[----:B--2---:R-:W1:Y:S01]  /*c1c0*/  S2R R3, SR_CgaCtaId ;  /* 0x0000000000037919 */ /* 0x004e620000008800 */
[----:B------:R-:W-:-:S04]  /*c1d0*/  MOV R2, 0x400 ;  /* 0x0000040000027802 */ /* 0x000fc80000000f00 */
[----:B-1----:R-:W-:-:S05]  /*c1e0*/  LEA R3, R3, R2, 0x18 ;  /* 0x0000000203037211 */ /* 0x002fca00078ec0ff */
[----:B------:R-:W-:-:S04]  /*c1f0*/  IMAD R2, R14, 0x200, R3 ;  /* 0x000002000e027824 */ /* 0x000fc800078e0203 */
[----:B------:R-:W-:-:S06]  /*c200*/  IMAD R2, R7, 0x4, R2 ;  /* 0x0000000407027824 */ /* 0x000fcc00078e0202 */
[----:B------:R-:W1:Y:S02]  /*c210*/  LDS R2, [R2+0x4] ;  /* 0x0000040002027984 */ /* 0x000e640000000800 */
.L_x_751:
[----:B------:R-:W-:Y:S05]  /*c220*/  BSYNC.RECONVERGENT B0 ;  /* 0x0000000000007941 */ /* 0x000fea0003800200 */
.L_x_749:
[----:B------:R-:W-:-:S13]  /*c230*/  ISETP.NE.AND P0, PT, R15, R12, PT ;  /* 0x0000000c0f00720c */ /* 0x000fda0003f05270 */
[----:B------:R-:W-:Y:S05]  /*c240*/  @!P0 EXIT ;  /* 0x000000000000894d */ /* 0x000fea0003800000 */
[----:B------:R-:W-:Y:S02]  /*c250*/  IMAD.IADD R12, R15, 0x1, -R12 ;  /* 0x000000010f0c7824 */ /* 0x000fe400078e0a0c */
[----:B------:R-:W-:-:S03]  /*c260*/  IMAD.MOV.U32 R15, RZ, RZ, RZ ;  /* 0x000000ffff0f7224 */ /* 0x000fc600078e00ff */
[C---:B------:R-:W-:Y:S02]  /*c270*/  ISETP.GE.U32.AND P0, PT, R12.reuse, 0x4, PT ;  /* 0x000000040c00780c */ /* 0x040fe40003f06070 */
[----:B--2---:R-:W-:-:S04]  /*c280*/  VIMNMX.U32 R3, PT, PT, R12, 0x1, !PT ;  /* 0x000000010c037848 */ /* 0x004fc80007fe0000 */
[----:B------:R-:W-:-:S07]  /*c290*/  LOP3.LUT R12, R3, 0x3, RZ, 0xc0, !PT ;  /* 0x00000003030c7812 */ /* 0x000fce00078ec0ff */
[----:B------:R-:W-:Y:S05]  /*c2a0*/  @!P0 BRA `(.L_x_752) ;  /* 0x0000000c009c8947 */ /* 0x000fea0003800000 */
[----:B0-----:R-:W-:Y:S01]  /*c2b0*/  IMAD R5, R0, 0x80, R7 ;  /* 0x0000008000057824 */ /* 0x001fe200078e0207 */
[----:B------:R-:W-:Y:S01]  /*c2c0*/  LOP3.LUT R15, R3, 0xfffffffc, RZ, 0xc0, !PT ;  /* 0xfffffffc030f7812 */ /* 0x000fe200078ec0ff */
[----:B------:R-:W0:Y:S02]  /*c2d0*/  LDCU UR10, c[0x3][0x58] ;  /* 0x00c00b00ff0a77ac */ /* 0x000e240008000800 */
[----:B------:R-:W-:Y:S02]  /*c2e0*/  IMAD R3, R5, 0x100, R14 ;  /* 0x0000010005037824 */ /* 0x000fe400078e020e */
[----:B------:R-:W-:Y:S01]  /*c2f0*/  IMAD.MOV R18, RZ, RZ, -R15 ;  /* 0x000000ffff127224 */ /* 0x000fe200078e0a0f */
[----:B------:R-:W2:Y:S02]  /*c300*/  LDCU UR11, c[0x3][0x8] ;  /* 0x00c00100ff0b77ac */ /* 0x000ea40008000800 */
[----:B------:R-:W-:Y:S01]  /*c310*/  LEA R3, R3, 0x1000, 0x4 ;  /* 0x0000100003037811 */ /* 0x000fe200078e20ff */
[----:B------:R-:W3:Y:S01]  /*c320*/  LDCU.64 UR6, c[0x3][0x50] ;  /* 0x00c00a00ff0677ac */ /* 0x000ee20008000a00 */
[----:B------:R-:W-:-:S05]  /*c330*/  UMOV UR4, 0x4 ;  /* 0x0000000400047882 */ /* 0x000fca0000000000 */
.L_x_761:
[----:B------:R-:W-:Y:S01]  /*c340*/  UIADD3 UR5, UPT, UPT, UR4, -0x4, URZ ;  /* 0xfffffffc04057890 */ /* 0x000fe2000fffe0ff */
[C---:B0-----:R-:W-:Y:S01]  /*c350*/  IMAD.SHL.U32 R17, R6.reuse, 0x2, RZ ;  /* 0x0000000206117824 */ /* 0x041fe200078e00ff */
[----:B------:R-:W-:Y:S01]  /*c360*/  SHF.L.U64.HI R19, R6, 0x1, R9 ;  /* 0x0000000106137819 */ /* 0x000fe20000010209 */
[----:B------:R-:W-:Y:S01]  /*c370*/  IMAD.SHL.U32 R22, R8, 0x2, RZ ;  /* 0x0000000208167824 */ /* 0x000fe200078e00ff */
[----:B------:R-:W-:Y:S02]  /*c380*/  BSSY.RECONVERGENT B0, `(.L_x_753) ;  /* 0x0000030000007945 */ /* 0x000fe40003800200 */
[----:B-1---5:R-:W-:-:S05]  /*c390*/  SHF.R.U32.HI R4, RZ, UR5, R2 ;  /* 0x00000005ff047c19 */ /* 0x022fca0008011602 */
[----:B------:R-:W-:-:S05]  /*c3a0*/  IMAD.SHL.U32 R4, R4, 0x8, RZ ;  /* 0x0000000804047824 */ /* 0x000fca00078e00ff */
[----:B------:R-:W-:-:S06]  /*c3b0*/  LOP3.LUT R4, R4, 0x18, RZ, 0xc0, !PT ;  /* 0x0000001804047812 */ /* 0x000fcc00078ec0ff */
[----:B------:R-:W1:Y:S02]  /*c3c0*/  LDC.64 R4, c[0x3][R4+0x28] ;  /* 0x00c00a0004047b82 */ /* 0x000e640000000a00 */
[----:B-1----:R-:W-:Y:S02]  /*c3d0*/  LOP3.LUT R17, R17, R4, RZ, 0xfc, !PT ;  /* 0x0000000411117212 */ /* 0x002fe400078efcff */
        /* <DEDUP_REMOVED lines=23> */
[----:B------:R-:W1:Y:S02]  /*c550*/  LDC.64 R4, c[0x4][RZ] ;  /* 0x01000000ff047b82 */ /* 0x000e640000000a00 */
[----:B-1----:R-:W0:Y:S01]  /*c560*/  LDG.E.STRONG.SYS R8, desc[UR8][R4.64] ;  /* 0x0000000804087981 */ /* 0x002e22000c1f5900 */
[----:B--2---:R-:W-:-:S04]  /*c570*/  ISETP.GT.U32.AND P0, PT, R3, UR11, PT ;  /* 0x0000000b03007c0c */ /* 0x004fc8000bf04070 */
        /* <DEDUP_REMOVED lines=16> */
.L_x_754:
[----:B0-2---:R-:W-:Y:S05]  /*c680*/  BSYNC.RECONVERGENT B0 ;  /* 0x0000000000007941 */ /* 0x005fea0003800200 */
.L_x_753:
[----:B------:R-:W-:Y:S01]  /*c690*/  UIADD3 UR5, UPT, UPT, UR4, -0x2, URZ ;  /* 0xfffffffe04057890 */ /* 0x000fe2000fffe0ff */
[C---:B-1----:R-:W-:Y:S01]  /*c6a0*/  IMAD.SHL.U32 R9, R17.reuse, 0x2, RZ ;  /* 0x0000000211097824 */ /* 0x042fe200078e00ff */
        /* <DEDUP_REMOVED lines=54> */
.L_x_756:
[----:B------:R-:W-:Y:S05]  /*ca10*/  BSYNC.RECONVERGENT B0 ;  /* 0x0000000000007941 */ /* 0x000fea0003800200 */
.L_x_755:
[----:B------:R-:W-:Y:S01]  /*ca20*/  SHF.R.U32.HI R4, RZ, UR4, R2 ;  /* 0x00000004ff047c19 */ /* 0x000fe20008011602 */
[C---:B0-----:R-:W-:Y:S01]  /*ca30*/  IMAD.SHL.U32 R17, R10.reuse, 0x2, RZ ;  /* 0x000000020a117824 */ /* 0x041fe200078e00ff */
[----:B------:R-:W-:Y:S01]  /*ca40*/  SHF.L.U64.HI R13, R10, 0x1, R9 ;  /* 0x000000010a0d7819 */ /* 0x000fe20000010209 */
[----:B------:R-:W-:Y:S01]  /*ca50*/  IMAD.SHL.U32 R22, R8, 0x2, RZ ;  /* 0x0000000208167824 */ /* 0x000fe200078e00ff */
        /* <DEDUP_REMOVED lines=49> */
.L_x_758:
[----:B------:R-:W-:Y:S05]  /*cd70*/  BSYNC.RECONVERGENT B0 ;  /* 0x0000000000007941 */ /* 0x000fea0003800200 */
.L_x_757:
[----:B------:R-:W-:Y:S01]  /*cd80*/  UIADD3 UR5, UPT, UPT, UR4, 0x2, URZ ;  /* 0x0000000204057890 */ /* 0x000fe2000fffe0ff */
[C---:B0-----:R-:W-:Y:S01]  /*cd90*/  IMAD.SHL.U32 R9, R17.reuse, 0x2, RZ ;  /* 0x0000000211097824 */ /* 0x041fe200078e00ff */
        /* <DEDUP_REMOVED lines=52> */
.L_x_760:
[----:B------:R-:W-:Y:S05]  /*d0e0*/  BSYNC.RECONVERGENT B0 ;  /* 0x0000000000007941 */ /* 0x000fea0003800200 */
.L_x_759:
[----:B------:R-:W-:Y:S01]  /*d0f0*/  UIADD3 UR4, UPT, UPT, UR4, 0x8, URZ ;  /* 0x0000000804047890 */ /* 0x000fe2000fffe0ff */
[----:B------:R-:W-:Y:S01]  /*d100*/  VIADD R3, R3, 0x4 ;  /* 0x0000000403037836 */ /* 0x000fe20000000000 */
[----:B------:R-:W-:Y:S10]  /*d110*/  @P1 BRA `(.L_x_761) ;  /* 0xfffffff000881947 */ /* 0x000ff4000383ffff */
.L_x_752:
[----:B------:R-:W-:-:S13]  /*d120*/  ISETP.NE.AND P0, PT, R12, RZ, PT ;  /* 0x000000ff0c00720c */ /* 0x000fda0003f05270 */
[----:B------:R-:W-:Y:S05]  /*d130*/  @!P0 EXIT ;  /* 0x000000000000894d */ /* 0x000fea0003800000 */
[----:B0-----:R-:W0:Y:S01]  /*d140*/  LDC.64 R4, c[0x3][0x60] ;  /* 0x00c01800ff047b82 */ /* 0x001e220000000a00 */
[----:B------:R-:W-:Y:S01]  /*d150*/  IMAD R0, R0, 0x80000, R15 ;  /* 0x0008000000007824 */ /* 0x000fe200078e020f */
[----:B------:R-:W2:Y:S01]  /*d160*/  LDCU UR5, c[0x3][0x58] ;  /* 0x00c00b00ff0577ac */ /* 0x000ea20008000800 */
[----:B------:R-:W-:Y:S02]  /*d170*/  IMAD.SHL.U32 R15, R15, 0x2, RZ ;  /* 0x000000020f0f7824 */ /* 0x000fe400078e00ff */
[----:B------:R-:W-:Y:S01]  /*d180*/  IMAD R7, R7, 0x1000, R0 ;  /* 0x0000100007077824 */ /* 0x000fe200078e0200 */
[----:B------:R-:W3:Y:S01]  /*d190*/  LDCU UR10, c[0x3][0x8] ;  /* 0x00c00100ff0a77ac */ /* 0x000ee20008000800 */
[----:B------:R-:W-:Y:S02]  /*d1a0*/  IMAD.MOV R12, RZ, RZ, -R12 ;  /* 0x000000ffff0c7224 */ /* 0x000fe400078e0a0c */
[----:B------:R-:W-:Y:S01]  /*d1b0*/  IMAD R14, R14, 0x10, R7 ;  /* 0x000000100e0e7824 */ /* 0x000fe200078e0207 */
[----:B------:R-:W4:Y:S06]  /*d1c0*/  LDCU.64 UR6, c[0x3][0x50] ;  /* 0x00c00a00ff0677ac */ /* 0x000f2c0008000a00 */
.L_x_764:
[----:B-1---5:R-:W-:Y:S01]  /*d1d0*/  SHF.R.U32.HI R0, RZ, R15, R2 ;  /* 0x0000000fff007219 */ /* 0x022fe20000011602 */
[C---:B------:R-:W-:Y:S01]  /*d1e0*/  IMAD.SHL.U32 R3, R6.reuse, 0x2, RZ ;  /* 0x0000000206037824 */ /* 0x040fe200078e00ff */
[----:B------:R-:W-:Y:S01]  /*d1f0*/  SHF.L.U64.HI R7, R6, 0x1, R9 ;  /* 0x0000000106077819 */ /* 0x000fe20000010209 */
[----:B------:R-:W-:Y:S01]  /*d200*/  IMAD.SHL.U32 R20, R8, 0x2, RZ ;  /* 0x0000000208147824 */ /* 0x000fe200078e00ff */
[----:B------:R-:W-:Y:S01]  /*d210*/  BSSY.RECONVERGENT B0, `(.L_x_762) ;  /* 0x0000036000007945 */ /* 0x000fe20003800200 */
[----:B------:R-:W-:Y:S02]  /*d220*/  IMAD.SHL.U32 R0, R0, 0x8, RZ ;  /* 0x0000000800007824 */ /* 0x000fe400078e00ff */
[----:B------:R-:W-:-:S03]  /*d230*/  VIADD R12, R12, 0x1 ;  /* 0x000000010c0c7836 */ /* 0x000fc60000000000 */
[----:B------:R-:W-:Y:S02]  /*d240*/  LOP3.LUT R16, R0, 0x18, RZ, 0xc0, !PT ;  /* 0x0000001800107812 */ /* 0x000fe400078ec0ff */
[----:B------:R-:W-:-:S04]  /*d250*/  ISETP.NE.AND P1, PT, R12, RZ, PT ;  /* 0x000000ff0c00720c */ /* 0x000fc80003f25270 */
        /* <DEDUP_REMOVED lines=29> */
[----:B------:R-:W1:Y:S02]  /*d430*/  LDC.64 R16, c[0x4][RZ] ;  /* 0x01000000ff107b82 */ /* 0x000e640000000a00 */
[----:B-1----:R-:W2:Y:S02]  /*d440*/  LDG.E.STRONG.SYS R0, desc[UR8][R16.64] ;  /* 0x0000000810007981 */ /* 0x002ea4000c1f5900 */
[----:B--2---:R-:W-:-:S13]  /*d450*/  ISETP.GE.U32.AND P0, PT, R0, UR5, PT ;  /* 0x0000000500007c0c */ /* 0x004fda000bf06070 */
[----:B------:R-:W-:Y:S05]  /*d460*/  @P0 BRA `(.L_x_763) ;  /* 0x0000000000400947 */ /* 0x000fea0003800000 */
[----:B------:R-:W-:-:S05]  /*d470*/  VIADD R21, R14, 0x1000 ;  /* 0x000010000e157836 */ /* 0x000fca0000000000 */
[----:B---3--:R-:W-:-:S13]  /*d480*/  ISETP.GT.U32.AND P0, PT, R21, UR10, PT ;  /* 0x0000000a15007c0c */ /* 0x008fda000bf04070 */
        /* <DEDUP_REMOVED lines=8> */
[----:B-1----:R-:W-:-:S04]  /*d510*/  LOP3.LUT R7, R7, UR4, RZ, 0xc0, !PT ;  /* 0x0000000407077c12 */ /* 0x002fc8000f8ec0ff */
[----:B------:R-:W1:Y:S01]  /*d520*/  POPC R18, R7 ;  /* 0x0000000700127309 */ /* 0x000e620000000000 */
[----:B--2---:R-:W1:Y:S02]  /*d530*/  SHFL.IDX PT, R19, R3, R0, 0x1f ;  /* 0x00001f0003137589 */ /* 0x004e6400000e0000 */
[----:B-1----:R-:W-:-:S04]  /*d540*/  IMAD.IADD R19, R19, 0x1, R18 ;  /* 0x0000000113137824 */ /* 0x002fc800078e0212 */
[----:B0-----:R-:W-:-:S05]  /*d550*/  IMAD.WIDE.U32 R18, R19, 0x4, R4 ;  /* 0x0000000413127825 */ /* 0x001fca00078e0004 */
[----:B------:R1:W-:Y:S02]  /*d560*/  STG.E desc[UR8][R18.64], R21 ;  /* 0x0000001512007986 */ /* 0x0003e4000c101908 */
.L_x_763:
[----:B--23--:R-:W-:Y:S05]  /*d570*/  BSYNC.RECONVERGENT B0 ;  /* 0x0000000000007941 */ /* 0x00cfea0003800200 */
.L_x_762:
[----:B------:R-:W-:Y:S02]  /*d580*/  VIADD R14, R14, 0x1 ;  /* 0x000000010e0e7836 */ /* 0x000fe40000000000 */
[----:B------:R-:W-:Y:S01]  /*d590*/  VIADD R15, R15, 0x2 ;  /* 0x000000020f0f7836 */ /* 0x000fe20000000000 */
[----:B------:R-:W-:Y:S06]  /*d5a0*/  @P1 BRA `(.L_x_764) ;  /* 0xfffffffc00081947 */ /* 0x000fec000383ffff */
[----:B------:R-:W-:Y:S05]  /*d5b0*/  EXIT ;  /* 0x000000000000794d */ /* 0x000fea0003800000 */
.L_x_765:
        /* <DEDUP_REMOVED lines=12> */
.L_x_2053:


//--------------------- .text._Z13agrepKernel64ILj1EEvv --------------------------
	.section	.text._Z13agrepKernel64ILj1EEvv,"ax",@progbits
	.align	128
        .global         _Z13agrepKernel64ILj1EEvv
        .type           _Z13agrepKernel64ILj1EEvv,@function
        .size           _Z13agrepKernel64ILj1EEvv,(.L_x_2054 - _Z13agrepKernel64ILj1EEvv)
        .other          _Z13agrepKernel64ILj1EEvv,@"STO_CUDA_ENTRY STV_DEFAULT"
_Z13agrepKernel64ILj1EEvv:
.text._Z13agrepKernel64ILj1EEvv:
[----:B------:R-:W-:Y:S08]  /*0000*/  LDC R1, c[0x0][0x37c] ;  /* 0x0000df00ff017b82 */ /* 0x000ff00000000800 */
[----:B------:R-:W0:Y:S01]  /*0010*/  LDC R19, c[0x3][0x10] ;  /* 0x00c00400ff137b82 */ /* 0x000e220000000800 */
[----:B------:R-:W1:Y:S01]  /*0020*/  S2R R0, SR_CTAID.X ;  /* 0x0000000000007919 */ /* 0x000e620000002500 */
[----:B------:R-:W-:Y:S01]  /*0030*/  UMOV UR4, 0x400 ;  /* 0x0000040000047882 */ /* 0x000fe20000000000 */
[----:B------:R-:W2:Y:S01]  /*0040*/  LDCU.64 UR8, c[0x0][0x358] ;  /* 0x00006b00ff0877ac */ /* 0x000ea20008000a00 */
[----:B------:R-:W-:Y:S01]  /*0050*/  IMAD.MOV.U32 R2, RZ, RZ, RZ ;  /* 0x000000ffff027224 */ /* 0x000fe200078e00ff */
[----:B------:R-:W3:Y:S01]  /*0060*/  S2R R3, SR_TID.X ;  /* 0x0000000000037919 */ /* 0x000ee20000002100 */
[----:B------:R-:W-:-:S02]  /*0070*/  IMAD.MOV.U32 R18, RZ, RZ, -0x1 ;  /* 0xffffffffff127424 */ /* 0x000fc400078e00ff */
[----:B------:R-:W4:Y:S01]  /*0080*/  S2UR UR5, SR_CgaCtaId ;  /* 0x00000000000579c3 */ /* 0x000f220000008800 */
[----:B------:R-:W-:Y:S02]  /*0090*/  IMAD.MOV.U32 R5, RZ, RZ, -0x1 ;  /* 0xffffffffff057424 */ /* 0x000fe400078e00ff */
[----:B------:R-:W-:Y:S02]  /*00a0*/  IMAD.MOV.U32 R4, RZ, RZ, -0x2 ;  /* 0xfffffffeff047424 */ /* 0x000fe400078e00ff */
[----:B------:R-:W-:Y:S01]  /*00b0*/  IMAD.MOV.U32 R7, RZ, RZ, -0x1 ;  /* 0xffffffffff077424 */ /* 0x000fe200078e00ff */
[----:B0-----:R-:W-:Y:S01]  /*00c0*/  ISETP.NE.AND P0, PT, R19, 0x1, PT ;  /* 0x000000011300780c */ /* 0x001fe20003f05270 */
[----:B----4-:R-:W-:Y:S01]  /*00d0*/  ULEA UR4, UR5, UR4, 0x18 ;  /* 0x0000000405047291 */ /* 0x010fe2000f8ec0ff */
[----:B-1----:R-:W-:-:S05]  /*00e0*/  IMAD.SHL.U32 R6, R0, 0x8000, RZ ;  /* 0x0000800000067824 */ /* 0x002fca00078e00ff */
[----:B---3--:R-:W-:Y:S02]  /*00f0*/  LEA R9, R3, UR4, 0x2 ;  /* 0x0000000403097c11 */ /* 0x008fe4000f8e10ff */
[----:B------:R-:W-:-:S04]  /*0100*/  LOP3.LUT R8, R6, R3, RZ, 0xfc, !PT ;  /* 0x0000000306087212 */ /* 0x000fc800078efcff */
[----:B--2---:R-:W-:Y:S05]  /*0110*/  @!P0 BRA `(.L_x_766) ;  /* 0x0000001000808947 */ /* 0x004fea0003800000 */
[----:B------:R-:W0:Y:S01]  /*0120*/  LDC.64 R10, c[0x3][RZ] ;  /* 0x00c00000ff0a7b82 */ /* 0x000e220000000a00 */
[----:B------:R-:W-:Y:S02]  /*0130*/  VIADD R2, R19, 0xffffffff ;  /* 0xffffffff13027836 */ /* 0x000fe40000000000 */
[----:B------:R-:W-:Y:S02]  /*0140*/  IMAD.MOV.U32 R4, RZ, RZ, -0x2 ;  /* 0xfffffffeff047424 */ /* 0x000fe400078e00ff */
[----:B------:R-:W-:Y:S02]  /*0150*/  IMAD.MOV.U32 R7, RZ, RZ, -0x1 ;  /* 0xffffffffff077424 */ /* 0x000fe400078e00ff */
[----:B------:R-:W-:Y:S02]  /*0160*/  IMAD.MOV.U32 R18, RZ, RZ, -0x1 ;  /* 0xffffffffff127424 */ /* 0x000fe400078e00ff */
[----:B------:R-:W-:Y:S02]  /*0170*/  IMAD.MOV.U32 R5, RZ, RZ, -0x1 ;  /* 0xffffffffff057424 */ /* 0x000fe400078e00ff */
[----:B------:R-:W-:-:S07]  /*0180*/  IMAD.MOV.U32 R21, RZ, RZ, RZ ;  /* 0x000000ffff157224 */ /* 0x000fce00078e00ff */
.L_x_767:
[----:B------:R-:W-:-:S04]  /*0190*/  IMAD R23, R21, 0x80, R8 ;  /* 0x0000008015177824 */ /* 0x000fc800078e0208 */
[----:B0-----:R-:W-:-:S05]  /*01a0*/  IMAD.WIDE.U32 R22, R23, 0x4, R10 ;  /* 0x0000000417167825 */ /* 0x001fca00078e000a */
[----:B------:R-:W2:Y:S01]  /*01b0*/  LDG.E R20, desc[UR8][R22.64] ;  /* 0x0000000816147981 */ /* 0x000ea2000c1e1900 */
[----:B------:R-:W-:Y:S01]  /*01c0*/  IMAD.SHL.U32 R25, R18, 0x2, RZ ;  /* 0x0000000212197824 */ /* 0x000fe200078e00ff */
[----:B------:R-:W-:Y:S01]  /*01d0*/  UMOV UR4, 0x28 ;  /* 0x0000002800047882 */ /* 0x000fe20000000000 */
[----:B--2---:R-:W-:Y:S01]  /*01e0*/  IMAD.SHL.U32 R12, R20, 0x8, RZ ;  /* 0x00000008140c7824 */ /* 0x004fe200078e00ff */
[----:B------:R-:W-:-:S04]  /*01f0*/  SHF.R.U32.HI R14, RZ, 0x1, R20 ;  /* 0x00000001ff0e7819 */ /* 0x000fc80000011614 */
[----:B------:R-:W-:Y:S01]  /*0200*/  LOP3.LUT R17, R12, 0x18, RZ, 0xc0, !PT ;  /* 0x000000180c117812 */ /* 0x000fe200078ec0ff */
[----:B------:R-:W-:Y:S01]  /*0210*/  IMAD.SHL.U32 R12, R20, 0x2, RZ ;  /* 0x00000002140c7824 */ /* 0x000fe200078e00ff */
[----:B------:R-:W-:-:S04]  /*0220*/  LOP3.LUT R14, R14, 0x18, RZ, 0xc0, !PT ;  /* 0x000000180e0e7812 */ /* 0x000fc800078ec0ff */
[----:B------:R-:W0:Y:S01]  /*0230*/  LDC.64 R16, c[0x3][R17+0x28] ;  /* 0x00c00a0011107b82 */ /* 0x000e220000000a00 */
[----:B------:R-:W-:-:S07]  /*0240*/  LOP3.LUT R12, R12, 0x18, RZ, 0xc0, !PT ;  /* 0x000000180c0c7812 */ /* 0x000fce00078ec0ff */
[----:B------:R-:W1:Y:S08]  /*0250*/  LDC.64 R12, c[0x3][R12+0x28] ;  /* 0x00c00a000c0c7b82 */ /* 0x000e700000000a00 */
[----:B------:R-:W2:Y:S01]  /*0260*/  LDC.64 R14, c[0x3][R14+0x28] ;  /* 0x00c00a000e0e7b82 */ /* 0x000ea20000000a00 */
[----:B0-----:R-:W-:Y:S02]  /*0270*/  LOP3.LUT R23, R16, R25, RZ, 0xfc, !PT ;  /* 0x0000001910177212 */ /* 0x001fe400078efcff */
[----:B------:R-:W-:-:S02]  /*0280*/  SHF.L.U64.HI R25, R18, 0x1, R5 ;  /* 0x0000000112197819 */ /* 0x000fc40000010205 */
[----:B------:R-:W-:Y:S02]  /*0290*/  LOP3.LUT R22, R18, R23, RZ, 0xc0, !PT ;  /* 0x0000001712167212 */ /* 0x000fe400078ec0ff */
[----:B------:R-:W-:Y:S02]  /*02a0*/  LOP3.LUT R24, R17, R25, RZ, 0xfc, !PT ;  /* 0x0000001911187212 */ /* 0x000fe400078efcff */
[C---:B------:R-:W-:Y:S01]  /*02b0*/  SHF.L.U64.HI R25, R4.reuse, 0x1, R7 ;  /* 0x0000000104197819 */ /* 0x040fe20000010207 */
[----:B------:R-:W-:Y:S01]  /*02c0*/  IMAD.SHL.U32 R4, R4, 0x2, RZ ;  /* 0x0000000204047824 */ /* 0x000fe200078e00ff */
[----:B------:R-:W-:Y:S01]  /*02d0*/  LOP3.LUT R27, R5, R24, RZ, 0xc0, !PT ;  /* 0x00000018051b7212 */ /* 0x000fe200078ec0ff */
[----:B------:R-:W-:-:S05]  /*02e0*/  IMAD.SHL.U32 R7, R22, 0x2, RZ ;  /* 0x0000000216077824 */ /* 0x000fca00078e00ff */
[----:B------:R-:W-:Y:S02]  /*02f0*/  LOP3.LUT R7, R7, R4, R16, 0xe0, !PT ;  /* 0x0000000407077212 */ /* 0x000fe400078ee010 */
[----:B------:R-:W-:Y:S02]  /*0300*/  SHF.L.U64.HI R16, R22, 0x1, R27 ;  /* 0x0000000116107819 */ /* 0x000fe4000001021b */
[----:B------:R-:W-:Y:S02]  /*0310*/  SHF.R.U32.HI R4, RZ, 0x3, R20 ;  /* 0x00000003ff047819 */ /* 0x000fe40000011614 */
[----:B------:R-:W-:Y:S01]  /*0320*/  LOP3.LUT R26, R16, R25, R17, 0xe0, !PT ;  /* 0x00000019101a7212 */ /* 0x000fe200078ee011 */
[----:B------:R-:W-:Y:S01]  /*0330*/  IMAD.SHL.U32 R25, R23, 0x2, RZ ;  /* 0x0000000217197824 */ /* 0x000fe200078e00ff */
[----:B------:R-:W-:Y:S02]  /*0340*/  LOP3.LUT R16, R4, 0x18, RZ, 0xc0, !PT ;  /* 0x0000001804107812 */ /* 0x000fe400078ec0ff */
[----:B------:R-:W-:-:S02]  /*0350*/  LOP3.LUT R22, R7, R18, RZ, 0xc0, !PT ;  /* 0x0000001207167212 */ /* 0x000fc400078ec0ff */
[----:B------:R-:W-:Y:S02]  /*0360*/  SHF.L.U64.HI R7, R23, 0x1, R24 ;  /* 0x0000000117077819 */ /* 0x000fe40000010218 */
[----:B------:R-:W0:Y:S01]  /*0370*/  LDC.64 R16, c[0x3][R16+0x28] ;  /* 0x00c00a0010107b82 */ /* 0x000e220000000a00 */
[----:B-1----:R-:W-:Y:S02]  /*0380*/  LOP3.LUT R4, R12, R25, RZ, 0xfc, !PT ;  /* 0x000000190c047212 */ /* 0x002fe400078efcff */
[----:B------:R-:W-:Y:S02]  /*0390*/  LOP3.LUT R7, R13, R7, RZ, 0xfc, !PT ;  /* 0x000000070d077212 */ /* 0x000fe400078efcff */
[----:B------:R-:W-:Y:S02]  /*03a0*/  LOP3.LUT R5, R26, R5, RZ, 0xc0, !PT ;  /* 0x000000051a057212 */ /* 0x000fe400078ec0ff */
[----:B------:R-:W-:Y:S02]  /*03b0*/  LOP3.LUT R18, R23, R4, RZ, 0xc0, !PT ;  /* 0x0000000417127212 */ /* 0x000fe400078ec0ff */
[----:B------:R-:W-:-:S02]  /*03c0*/  LOP3.LUT R27, R24, R7, RZ, 0xc0, !PT ;  /* 0x00000007181b7212 */ /* 0x000fc400078ec0ff */
[C---:B------:R-:W-:Y:S01]  /*03d0*/  SHF.L.U64.HI R5, R22.reuse, 0x1, R5 ;  /* 0x0000000116057819 */ /* 0x040fe20000010205 */
[----:B------:R-:W-:Y:S01]  /*03e0*/  IMAD.SHL.U32 R22, R22, 0x2, RZ ;  /* 0x0000000216167824 */ /* 0x000fe200078e00ff */
[C---:B------:R-:W-:Y:S01]  /*03f0*/  SHF.L.U64.HI R27, R18.reuse, 0x1, R27 ;  /* 0x00000001121b7819 */ /* 0x040fe2000001021b */
[----:B------:R-:W-:Y:S01]  /*0400*/  IMAD.SHL.U32 R25, R18, 0x2, RZ ;  /* 0x0000000212197824 */ /* 0x000fe200078e00ff */
[----:B------:R-:W-:Y:S02]  /*0410*/  SHF.R.U32.HI R18, RZ, 0x5, R20 ;  /* 0x00000005ff127819 */ /* 0x000fe40000011614 */
[----:B------:R-:W-:Y:S02]  /*0420*/  LOP3.LUT R27, R27, R5, R13, 0xe0, !PT ;  /* 0x000000051b1b7212 */ /* 0x000fe400078ee00d */
[----:B------:R-:W-:Y:S01]  /*0430*/  LOP3.LUT R12, R25, R22, R12, 0xe0, !PT ;  /* 0x00000016190c7212 */ /* 0x000fe200078ee00c */
[----:B------:R-:W-:Y:S01]  /*0440*/  IMAD.SHL.U32 R25, R4, 0x2, RZ ;  /* 0x0000000204197824 */ /* 0x000fe200078e00ff */
[----:B------:R-:W-:-:S02]  /*0450*/  LOP3.LUT R22, R18, 0x18, RZ, 0xc0, !PT ;  /* 0x0000001812167812 */ /* 0x000fc400078ec0ff */
[----:B------:R-:W-:Y:S02]  /*0460*/  LOP3.LUT R5, R12, R23, RZ, 0xc0, !PT ;  /* 0x000000170c057212 */ /* 0x000fe400078ec0ff */
[----:B--2---:R-:W-:Y:S02]  /*0470*/  LOP3.LUT R25, R14, R25, RZ, 0xfc, !PT ;  /* 0x000000190e197212 */ /* 0x004fe400078efcff */
[----:B------:R-:W1:Y:S01]  /*0480*/  LDC.64 R22, c[0x3][R22+0x28] ;  /* 0x00c00a0016167b82 */ /* 0x000e620000000a00 */
[C---:B------:R-:W-:Y:S02]  /*0490*/  SHF.L.U64.HI R13, R4.reuse, 0x1, R7 ;  /* 0x00000001040d7819 */ /* 0x040fe40000010207 */
[----:B------:R-:W-:Y:S02]  /*04a0*/  LOP3.LUT R24, R27, R24, RZ, 0xc0, !PT ;  /* 0x000000181b187212 */ /* 0x000fe400078ec0ff */
[----:B------:R-:W-:Y:S02]  /*04b0*/  LOP3.LUT R12, R4, R25, RZ, 0xc0, !PT ;  /* 0x00000019040c7212 */ /* 0x000fe400078ec0ff */
[----:B------:R-:W-:-:S02]  /*04c0*/  LOP3.LUT R18, R15, R13, RZ, 0xfc, !PT ;  /* 0x0000000d0f127212 */ /* 0x000fc400078efcff */
        /* <DEDUP_REMOVED lines=11> */
[----:B------:R2:W3:Y:S01]  /*0580*/  LDC.64 R4, c[0x3][R24+0x28] ;  /* 0x00c00a0018047b82 */ /* 0x0004e20000000a00 */
[----:B0-----:R-:W-:Y:S02]  /*0590*/  LOP3.LUT R14, R16, R13, RZ, 0xfc, !PT ;  /* 0x0000000d100e7212 */ /* 0x001fe400078efcff */
[----:B------:R-:W-:Y:S02]  /*05a0*/  SHF.L.U64.HI R13, R25, 0x1, R18 ;  /* 0x00000001190d7819 */ /* 0x000fe40000010212 */
        /* <DEDUP_REMOVED lines=9> */
[----:B------:R-:W-:Y:S01]  /*0640*/  LOP3.LUT R27, R27, R13, R17, 0xe0, !PT ;  /* 0x0000000d1b1b7212 */ /* 0x000fe200078ee011 */
[----:B------:R-:W-:Y:S01]  /*0650*/  IMAD.SHL.U32 R17, R14, 0x2, RZ ;  /* 0x000000020e117824 */ /* 0x000fe200078e00ff */
[----:B------:R-:W-:Y:S02]  /*0660*/  LOP3.LUT R12, R12, 0x18, RZ, 0xc0, !PT ;  /* 0x000000180c0c7812 */ /* 0x000fe400078ec0ff */
[----:B------:R-:W-:-:S02]  /*0670*/  LOP3.LUT R16, R15, R26, R16, 0xe0, !PT ;  /* 0x0000001a0f107212 */ /* 0x000fc400078ee010 */
[----:B-1----:R-:W-:Y:S02]  /*0680*/  LOP3.LUT R17, R22, R17, RZ, 0xfc, !PT ;  /* 0x0000001116117212 */ /* 0x002fe400078efcff */
[----:B------:R-:W0:Y:S01]  /*0690*/  LDC.64 R12, c[0x3][R12+0x28] ;  /* 0x00c00a000c0c7b82 */ /* 0x000e220000000a00 */
[----:B------:R-:W-:Y:S02]  /*06a0*/  LOP3.LUT R26, R16, R25, RZ, 0xc0, !PT ;  /* 0x00000019101a7212 */ /* 0x000fe400078ec0ff */
[----:B------:R-:W-:Y:S02]  /*06b0*/  SHF.L.U64.HI R15, R14, 0x1, R7 ;  /* 0x000000010e0f7819 */ /* 0x000fe40000010207 */
[----:B------:R-:W-:Y:S01]  /*06c0*/  LOP3.LUT R25, R27, R18, RZ, 0xc0, !PT ;  /* 0x000000121b197212 */ /* 0x000fe200078ec0ff */
[----:B--2---:R-:W-:Y:S01]  /*06d0*/  IMAD.SHL.U32 R24, R26, 0x2, RZ ;  /* 0x000000021a187824 */ /* 0x004fe200078e00ff */
[----:B------:R-:W-:Y:S02]  /*06e0*/  LOP3.LUT R18, R14, R17, RZ, 0xc0, !PT ;  /* 0x000000110e127212 */ /* 0x000fe400078ec0ff */
[----:B------:R-:W-:-:S02]  /*06f0*/  LOP3.LUT R16, R23, R15, RZ, 0xfc, !PT ;  /* 0x0000000f17107212 */ /* 0x000fc400078efcff */
[----:B------:R-:W-:Y:S01]  /*0700*/  SHF.L.U64.HI R25, R26, 0x1, R25 ;  /* 0x000000011a197819 */ /* 0x000fe20000010219 */
[----:B------:R-:W-:Y:S01]  /*0710*/  IMAD.SHL.U32 R15, R18, 0x2, RZ ;  /* 0x00000002120f7824 */ /* 0x000fe200078e00ff */
[----:B------:R-:W-:-:S04]  /*0720*/  LOP3.LUT R27, R7, R16, RZ, 0xc0, !PT ;  /* 0x00000010071b7212 */ /* 0x000fc800078ec0ff */
[----:B------:R-:W-:Y:S02]  /*0730*/  LOP3.LUT R15, R15, R24, R22, 0xe0, !PT ;  /* 0x000000180f0f7212 */ /* 0x000fe400078ee016 */
[----:B------:R-:W-:Y:S02]  /*0740*/  SHF.L.U64.HI R22, R18, 0x1, R27 ;  /* 0x0000000112167819 */ /* 0x000fe4000001021b */
[----:B------:R-:W-:Y:S02]  /*0750*/  SHF.R.U32.HI R18, RZ, 0xb, R20 ;  /* 0x0000000bff127819 */ /* 0x000fe40000011614 */
[----:B------:R-:W-:Y:S01]  /*0760*/  LOP3.LUT R22, R22, R25, R23, 0xe0, !PT ;  /* 0x0000001916167212 */ /* 0x000fe200078ee017 */
[----:B------:R-:W-:Y:S01]  /*0770*/  IMAD.SHL.U32 R23, R17, 0x2, RZ ;  /* 0x0000000211177824 */ /* 0x000fe200078e00ff */
[----:B------:R-:W-:Y:S02]  /*0780*/  LOP3.LUT R25, R18, 0x18, RZ, 0xc0, !PT ;  /* 0x0000001812197812 */ /* 0x000fe400078ec0ff */
[----:B------:R-:W-:-:S02]  /*0790*/  LOP3.LUT R27, R22, R7, RZ, 0xc0, !PT ;  /* 0x00000007161b7212 */ /* 0x000fc400078ec0ff */
[----:B---3--:R-:W-:Y:S02]  /*07a0*/  LOP3.LUT R18, R4, R23, RZ, 0xfc, !PT ;  /* 0x0000001704127212 */ /* 0x008fe400078efcff */
[----:B------:R-:W-:Y:S02]  /*07b0*/  SHF.L.U64.HI R23, R17, 0x1, R16 ;  /* 0x0000000111177819 */ /* 0x000fe40000010210 */
[----:B------:R-:W-:Y:S02]  /*07c0*/  LOP3.LUT R24, R15, R14, RZ, 0xc0, !PT ;  /* 0x0000000e0f187212 */ /* 0x000fe400078ec0ff */
[----:B------:R-:W-:Y:S01]  /*07d0*/  LOP3.LUT R22, R17, R18, RZ, 0xc0, !PT ;  /* 0x0000001211167212 */ /* 0x000fe200078ec0ff */
[----:B------:R1:W2:Y:S01]  /*07e0*/  LDC.64 R14, c[0x3][R25+0x28] ;  /* 0x00c00a00190e7b82 */ /* 0x0002a20000000a00 */
        /* <DEDUP_REMOVED lines=10> */
[----:B------:R-:W-:Y:S02]  /*0890*/  LOP3.LUT R24, R24, R17, RZ, 0xc0, !PT ;  /* 0x0000001118187212 */ /* 0x000fe400078ec0ff */
[----:B------:R-:W-:-:S02]  /*08a0*/  LOP3.LUT R4, R4, 0x18, RZ, 0xc0, !PT ;  /* 0x0000001804047812 */ /* 0x000fc400078ec0ff */
[----:B0-----:R-:W-:Y:S02]  /*08b0*/  LOP3.LUT R17, R12, R23, RZ, 0xfc, !PT ;  /* 0x000000170c117212 */ /* 0x001fe400078efcff */
[C---:B------:R-:W-:Y:S02]  /*08c0*/  SHF.L.U64.HI R23, R18.reuse, 0x1, R7 ;  /* 0x0000000112177819 */ /* 0x040fe40000010207 */
[----:B------:R-:W-:Y:S01]  /*08d0*/  LOP3.LUT R27, R27, R16, RZ, 0xc0, !PT ;  /* 0x000000101b1b7212 */ /* 0x000fe200078ec0ff */
[----:B------:R-:W0:Y:S01]  /*08e0*/  LDC.64 R4, c[0x3][R4+0x28] ;  /* 0x00c00a0004047b82 */ /* 0x000e220000000a00 */
[----:B------:R-:W-:Y:S02]  /*08f0*/  LOP3.LUT R22, R18, R17, RZ, 0xc0, !PT ;  /* 0x0000001112167212 */ /* 0x000fe400078ec0ff */
[----:B------:R-:W-:Y:S02]  /*0900*/  LOP3.LUT R16, R13, R23, RZ, 0xfc, !PT ;  /* 0x000000170d107212 */ /* 0x000fe400078efcff */
[C---:B------:R-:W-:Y:S01]  /*0910*/  SHF.L.U64.HI R23, R24.reuse, 0x1, R27 ;  /* 0x0000000118177819 */ /* 0x040fe2000001021b */
[----:B------:R-:W-:Y:S01]  /*0920*/  IMAD.SHL.U32 R24, R24, 0x2, RZ ;  /* 0x0000000218187824 */ /* 0x000fe200078e00ff */
[----:B------:R-:W-:Y:S01]  /*0930*/  LOP3.LUT R27, R7, R16, RZ, 0xc0, !PT ;  /* 0x00000010071b7212 */ /* 0x000fe200078ec0ff */
[----:B-1----:R-:W-:-:S05]  /*0940*/  IMAD.SHL.U32 R25, R22, 0x2, RZ ;  /* 0x0000000216197824 */ /* 0x002fca00078e00ff */
[----:B------:R-:W-:Y:S02]  /*0950*/  LOP3.LUT R25, R25, R24, R12, 0xe0, !PT ;  /* 0x0000001819197212 */ /* 0x000fe400078ee00c */
[----:B------:R-:W-:Y:S02]  /*0960*/  SHF.R.U32.HI R12, RZ, 0xf, R20 ;  /* 0x0000000fff0c7819 */ /* 0x000fe40000011614 */
[----:B------:R-:W-:Y:S02]  /*0970*/  SHF.L.U64.HI R24, R22, 0x1, R27 ;  /* 0x0000000116187819 */ /* 0x000fe4000001021b */
[----:B------:R-:W-:Y:S02]  /*0980*/  LOP3.LUT R12, R12, 0x18, RZ, 0xc0, !PT ;  /* 0x000000180c0c7812 */ /* 0x000fe400078ec0ff */
[----:B------:R-:W-:Y:S02]  /*0990*/  LOP3.LUT R24, R24, R23, R13, 0xe0, !PT ;  /* 0x0000001718187212 */ /* 0x000fe400078ee00d */
[----:B------:R-:W-:Y:S01]  /*09a0*/  LOP3.LUT R18, R25, R18, RZ, 0xc0, !PT ;  /* 0x0000001219127212 */ /* 0x000fe200078ec0ff */
[C---:B------:R-:W-:Y:S01]  /*09b0*/  IMAD.SHL.U32 R25, R17.reuse, 0x2, RZ ;  /* 0x0000000211197824 */ /* 0x040fe200078e00ff */
[----:B------:R-:W1:Y:S01]  /*09c0*/  LDC.64 R12, c[0x3][R12+0x28] ;  /* 0x00c00a000c0c7b82 */ /* 0x000e620000000a00 */
[----:B------:R-:W-:-:S03]  /*09d0*/  SHF.L.U64.HI R23, R17, 0x1, R16 ;  /* 0x0000000111177819 */ /* 0x000fc60000010210 */
[----:B--2---:R-:W-:Y:S02]  /*09e0*/  LOP3.LUT R25, R14, R25, RZ, 0xfc, !PT ;  /* 0x000000190e197212 */ /* 0x004fe400078efcff */
[----:B------:R-:W-:Y:S02]  /*09f0*/  LOP3.LUT R22, R15, R23, RZ, 0xfc, !PT ;  /* 0x000000170f167212 */ /* 0x000fe400078efcff */
[----:B------:R-:W-:Y:S02]  /*0a00*/  LOP3.LUT R23, R24, R7, RZ, 0xc0, !PT ;  /* 0x0000000718177212 */ /* 0x000fe400078ec0ff */
[----:B------:R-:W-:Y:S02]  /*0a10*/  LOP3.LUT R7, R17, R25, RZ, 0xc0, !PT ;  /* 0x0000001911077212 */ /* 0x000fe400078ec0ff */
[----:B------:R-:W-:Y:S02]  /*0a20*/  LOP3.LUT R24, R16, R22, RZ, 0xc0, !PT ;  /* 0x0000001610187212 */ /* 0x000fe400078ec0ff */
[C---:B------:R-:W-:Y:S01]  /*0a30*/  SHF.L.U64.HI R23, R18.reuse, 0x1, R23 ;  /* 0x0000000112177819 */ /* 0x040fe20000010217 */
[----:B------:R-:W-:Y:S01]  /*0a40*/  IMAD.SHL.U32 R18, R18, 0x2, RZ ;  /* 0x0000000212127824 */ /* 0x000fe200078e00ff */
[C---:B------:R-:W-:Y:S01]  /*0a50*/  SHF.L.U64.HI R27, R7.reuse, 0x1, R24 ;  /* 0x00000001071b7819 */ /* 0x040fe20000010218 */
[----:B------:R-:W-:-:S03]  /*0a60*/  IMAD.SHL.U32 R7, R7, 0x2, RZ ;  /* 0x0000000207077824 */ /* 0x000fc600078e00ff */
[----:B------:R-:W-:Y:S01]  /*0a70*/  LOP3.LUT R27, R27, R23, R15, 0xe0, !PT ;  /* 0x000000171b1b7212 */ /* 0x000fe200078ee00f */
[----:B------:R-:W-:Y:S01]  /*0a80*/  IMAD.SHL.U32 R15, R25, 0x2, RZ ;  /* 0x00000002190f7824 */ /* 0x000fe200078e00ff */
[----:B------:R-:W-:Y:S02]  /*0a90*/  LOP3.LUT R14, R7, R18, R14, 0xe0, !PT ;  /* 0x00000012070e7212 */ /* 0x000fe400078ee00e */
[----:B------:R-:W-:Y:S02]  /*0aa0*/  SHF.R.U32.HI R7, RZ, 0x11, R20 ;  /* 0x00000011ff077819 */ /* 0x000fe40000011614 */
[----:B------:R-:W-:Y:S02]  /*0ab0*/  SHF.L.U64.HI R23, R25, 0x1, R22 ;  /* 0x0000000119177819 */ /* 0x000fe40000010216 */
[----:B------:R-:W-:Y:S02]  /*0ac0*/  LOP3.LUT R14, R14, R17, RZ, 0xc0, !PT ;  /* 0x000000110e0e7212 */ /* 0x000fe400078ec0ff */
[----:B------:R-:W-:-:S02]  /*0ad0*/  LOP3.LUT R17, R7, 0x18, RZ, 0xc0, !PT ;  /* 0x0000001807117812 */ /* 0x000fc400078ec0ff */
[----:B0-----:R-:W-:Y:S02]  /*0ae0*/  LOP3.LUT R18, R4, R15, RZ, 0xfc, !PT ;  /* 0x0000000f04127212 */ /* 0x001fe400078efcff */
[----:B------:R-:W-:Y:S02]  /*0af0*/  LOP3.LUT R7, R5, R23, RZ, 0xfc, !PT ;  /* 0x0000001705077212 */ /* 0x000fe400078efcff */
[----:B------:R-:W-:Y:S02]  /*0b00*/  LOP3.LUT R27, R27, R16, RZ, 0xc0, !PT ;  /* 0x000000101b1b7212 */ /* 0x000fe400078ec0ff */
[----:B------:R-:W0:Y:S01]  /*0b10*/  LDC.64 R16, c[0x3][R17+0x28] ;  /* 0x00c00a0011107b82 */ /* 0x000e220000000a00 */
[----:B------:R-:W-:Y:S02]  /*0b20*/  LOP3.LUT R15, R25, R18, RZ, 0xc0, !PT ;  /* 0x00000012190f7212 */ /* 0x000fe400078ec0ff */
[----:B------:R-:W-:-:S04]  /*0b30*/  LOP3.LUT R24, R22, R7, RZ, 0xc0, !PT ;  /* 0x0000000716187212 */ /* 0x000fc800078ec0ff */
[C---:B------:R-:W-:Y:S01]  /*0b40*/  SHF.L.U64.HI R23, R15.reuse, 0x1, R24 ;  /* 0x000000010f177819 */ /* 0x040fe20000010218 */
[----:B------:R-:W-:Y:S01]  /*0b50*/  IMAD.SHL.U32 R15, R15, 0x2, RZ ;  /* 0x000000020f0f7824 */ /* 0x000fe200078e00ff */
[C---:B------:R-:W-:Y:S01]  /*0b60*/  SHF.L.U64.HI R24, R14.reuse, 0x1, R27 ;  /* 0x000000010e187819 */ /* 0x040fe2000001021b */
[----:B------:R-:W-:Y:S01]  /*0b70*/  IMAD.SHL.U32 R14, R14, 0x2, RZ ;  /* 0x000000020e0e7824 */ /* 0x000fe200078e00ff */
[C---:B------:R-:W-:Y:S02]  /*0b80*/  SHF.L.U64.HI R27, R18.reuse, 0x1, R7 ;  /* 0x00000001121b7819 */ /* 0x040fe40000010207 */
[----:B------:R-:W-:Y:S01]  /*0b90*/  LOP3.LUT R5, R23, R24, R5, 0xe0, !PT ;  /* 0x0000001817057212 */ /* 0x000fe200078ee005 */
[----:B------:R-:W-:Y:S01]  /*0ba0*/  IMAD.SHL.U32 R23, R18, 0x2, RZ ;  /* 0x0000000212177824 */ /* 0x000fe200078e00ff */
[----:B------:R-:W-:Y:S02]  /*0bb0*/  LOP3.LUT R14, R15, R14, R4, 0xe0, !PT ;  /* 0x0000000e0f0e7212 */ /* 0x000fe400078ee004 */
[----:B------:R-:W-:-:S02]  /*0bc0*/  SHF.R.U32.HI R4, RZ, 0x13, R20 ;  /* 0x00000013ff047819 */ /* 0x000fc40000011614 */
[----:B-1----:R-:W-:Y:S02]  /*0bd0*/  LOP3.LUT R23, R12, R23, RZ, 0xfc, !PT ;  /* 0x000000170c177212 */ /* 0x002fe400078efcff */
[----:B------:R-:W-:Y:S02]  /*0be0*/  LOP3.LUT R4, R4, 0x18, RZ, 0xc0, !PT ;  /* 0x0000001804047812 */ /* 0x000fe400078ec0ff */
[----:B------:R-:W-:Y:S02]  /*0bf0*/  LOP3.LUT R25, R14, R25, RZ, 0xc0, !PT ;  /* 0x000000190e197212 */ /* 0x000fe400078ec0ff */
[----:B------:R-:W-:Y:S02]  /*0c00*/  LOP3.LUT R22, R5, R22, RZ, 0xc0, !PT ;  /* 0x0000001605167212 */ /* 0x000fe400078ec0ff */
[----:B------:R-:W-:Y:S01]  /*0c10*/  LOP3.LUT R14, R18, R23, RZ, 0xc0, !PT ;  /* 0x00000017120e7212 */ /* 0x000fe200078ec0ff */
[----:B------:R-:W1:Y:S01]  /*0c20*/  LDC.64 R4, c[0x3][R4+0x28] ;  /* 0x00c00a0004047b82 */ /* 0x000e620000000a00 */
[C---:B------:R-:W-:Y:S01]  /*0c30*/  SHF.L.U64.HI R15, R25.reuse, 0x1, R22 ;  /* 0x00000001190f7819 */ /* 0x040fe20000010216 */
[----:B------:R-:W-:Y:S01]  /*0c40*/  IMAD.SHL.U32 R22, R25, 0x2, RZ ;  /* 0x0000000219167824 */ /* 0x000fe200078e00ff */
[----:B------:R-:W-:Y:S01]  /*0c50*/  LOP3.LUT R24, R13, R27, RZ, 0xfc, !PT ;  /* 0x0000001b0d187212 */ /* 0x000fe200078efcff */
[----:B------:R-:W-:-:S03]  /*0c60*/  IMAD.SHL.U32 R25, R14, 0x2, RZ ;  /* 0x000000020e197824 */ /* 0x000fc600078e00ff */
[----:B------:R-:W-:Y:S02]  /*0c70*/  LOP3.LUT R27, R7, R24, RZ, 0xc0, !PT ;  /* 0x00000018071b7212 */ /* 0x000fe400078ec0ff */
[----:B------:R-:W-:Y:S02]  /*0c80*/  LOP3.LUT R25, R25, R22, R12, 0xe0, !PT ;  /* 0x0000001619197212 */ /* 0x000fe400078ee00c */
[----:B------:R-:W-:Y:S02]  /*0c90*/  SHF.R.U32.HI R12, RZ, 0x15, R20 ;  /* 0x00000015ff0c7819 */ /* 0x000fe40000011614 */
[----:B------:R-:W-:Y:S02]  /*0ca0*/  SHF.L.U64.HI R22, R14, 0x1, R27 ;  /* 0x000000010e167819 */ /* 0x000fe4000001021b */
[----:B------:R-:W-:Y:S02]  /*0cb0*/  LOP3.LUT R14, R12, 0x18, RZ, 0xc0, !PT ;  /* 0x000000180c0e7812 */ /* 0x000fe400078ec0ff */
[----:B------:R-:W-:Y:S01]  /*0cc0*/  LOP3.LUT R22, R22, R15, R13, 0xe0, !PT ;  /* 0x0000000f16167212 */ /* 0x000fe200078ee00d */
[C---:B------:R-:W-:Y:S01]  /*0cd0*/  IMAD.SHL.U32 R13, R23.reuse, 0x2, RZ ;  /* 0x00000002170d7824 */ /* 0x040fe200078e00ff */
[----:B------:R-:W-:-:S02]  /*0ce0*/  SHF.L.U64.HI R27, R23, 0x1, R24 ;  /* 0x00000001171b7819 */ /* 0x000fc40000010218 */
[----:B------:R-:W2:Y:S01]  /*0cf0*/  LDC.64 R14, c[0x3][R14+0x28] ;  /* 0x00c00a000e0e7b82 */ /* 0x000ea20000000a00 */
[----:B------:R-:W-:Y:S02]  /*0d00*/  LOP3.LUT R25, R25, R18, RZ, 0xc0, !PT ;  /* 0x0000001219197212 */ /* 0x000fe400078ec0ff */
[----:B0-----:R-:W-:Y:S02]  /*0d10*/  LOP3.LUT R12, R16, R13, RZ, 0xfc, !PT ;  /* 0x0000000d100c7212 */ /* 0x001fe400078efcff */
[----:B------:R-:W-:Y:S02]  /*0d20*/  LOP3.LUT R13, R17, R27, RZ, 0xfc, !PT ;  /* 0x0000001b110d7212 */ /* 0x000fe400078efcff */
[----:B------:R-:W-:Y:S02]  /*0d30*/  LOP3.LUT R22, R22, R7, RZ, 0xc0, !PT ;  /* 0x0000000716167212 */ /* 0x000fe400078ec0ff */
[----:B------:R-:W-:Y:S02]  /*0d40*/  LOP3.LUT R7, R23, R12, RZ, 0xc0, !PT ;  /* 0x0000000c17077212 */ /* 0x000fe400078ec0ff */
[----:B------:R-:W-:-:S04]  /*0d50*/  LOP3.LUT R18, R24, R13, RZ, 0xc0, !PT ;  /* 0x0000000d18127212 */ /* 0x000fc800078ec0ff */
[C---:B------:R-:W-:Y:S01]  /*0d60*/  SHF.L.U64.HI R27, R7.reuse, 0x1, R18 ;  /* 0x00000001071b7819 */ /* 0x040fe20000010212 */
[----:B------:R-:W-:Y:S01]  /*0d70*/  IMAD.SHL.U32 R7, R7, 0x2, RZ ;  /* 0x0000000207077824 */ /* 0x000fe200078e00ff */
[C---:B------:R-:W-:Y:S01]  /*0d80*/  SHF.L.U64.HI R18, R25.reuse, 0x1, R22 ;  /* 0x0000000119127819 */ /* 0x040fe20000010216 */
[----:B------:R-:W-:-:S05]  /*0d90*/  IMAD.SHL.U32 R25, R25, 0x2, RZ ;  /* 0x0000000219197824 */ /* 0x000fca00078e00ff */
[----:B------:R-:W-:Y:S02]  /*0da0*/  LOP3.LUT R16, R7, R25, R16, 0xe0, !PT ;  /* 0x0000001907107212 */ /* 0x000fe400078ee010 */
[----:B------:R-:W-:Y:S02]  /*0db0*/  SHF.R.U32.HI R7, RZ, 0x17, R20 ;  /* 0x00000017ff077819 */ /* 0x000fe40000011614 */
[----:B------:R-:W-:Y:S01]  /*0dc0*/  LOP3.LUT R25, R27, R18, R17, 0xe0, !PT ;  /* 0x000000121b197212 */ /* 0x000fe200078ee011 */
[----:B------:R-:W-:Y:S01]  /*0dd0*/  IMAD.SHL.U32 R17, R12, 0x2, RZ ;  /* 0x000000020c117824 */ /* 0x000fe200078e00ff */
[----:B------:R-:W-:Y:S02]  /*0de0*/  LOP3.LUT R23, R16, R23, RZ, 0xc0, !PT ;  /* 0x0000001710177212 */ /* 0x000fe400078ec0ff */
[----:B------:R-:W-:Y:S02]  /*0df0*/  LOP3.LUT R16, R7, 0x18, RZ, 0xc0, !PT ;  /* 0x0000001807107812 */ /* 0x000fe400078ec0ff */
[----:B------:R-:W-:-:S02]  /*0e00*/  SHF.L.U64.HI R7, R12, 0x1, R13 ;  /* 0x000000010c077819 */ /* 0x000fc4000001020d */
[----:B-1----:R-:W-:Y:S02]  /*0e10*/  LOP3.LUT R22, R4, R17, RZ, 0xfc, !PT ;  /* 0x0000001104167212 */ /* 0x002fe400078efcff */
[----:B------:R-:W-:Y:S01]  /*0e20*/  LOP3.LUT R24, R25, R24, RZ, 0xc0, !PT ;  /* 0x0000001819187212 */ /* 0x000fe200078ec0ff */
[----:B------:R-:W0:Y:S01]  /*0e30*/  LDC.64 R16, c[0x3][R16+0x28] ;  /* 0x00c00a0010107b82 */ /* 0x000e220000000a00 */
[----:B------:R-:W-:Y:S02]  /*0e40*/  LOP3.LUT R18, R5, R7, RZ, 0xfc, !PT ;  /* 0x0000000705127212 */ /* 0x000fe400078efcff */
[----:B------:R-:W-:Y:S02]  /*0e50*/  LOP3.LUT R26, R12, R22, RZ, 0xc0, !PT ;  /* 0x000000160c1a7212 */ /* 0x000fe400078ec0ff */
[C---:B------:R-:W-:Y:S01]  /*0e60*/  SHF.L.U64.HI R7, R23.reuse, 0x1, R24 ;  /* 0x0000000117077819 */ /* 0x040fe20000010218 */
[----:B------:R-:W-:Y:S01]  /*0e70*/  IMAD.SHL.U32 R24, R23, 0x2, RZ ;  /* 0x0000000217187824 */ /* 0x000fe200078e00ff */
[----:B------:R-:W-:Y:S01]  /*0e80*/  LOP3.LUT R23, R13, R18, RZ, 0xc0, !PT ;  /* 0x000000120d177212 */ /* 0x000fe200078ec0ff */
[----:B------:R-:W-:Y:S01]  /*0e90*/  IMAD.SHL.U32 R25, R26, 0x2, RZ ;  /* 0x000000021a197824 */ /* 0x000fe200078e00ff */
[----:B------:R-:W-:-:S02]  /*0ea0*/  SHF.L.U64.HI R27, R22, 0x1, R18 ;  /* 0x00000001161b7819 */ /* 0x000fc40000010212 */
[----:B------:R-:W-:Y:S01]  /*0eb0*/  SHF.L.U64.HI R26, R26, 0x1, R23 ;  /* 0x000000011a1a7819 */ /* 0x000fe20000010217 */
[----:B------:R-:W-:Y:S01]  /*0ec0*/  IMAD.SHL.U32 R23, R22, 0x2, RZ ;  /* 0x0000000216177824 */ /* 0x000fe200078e00ff */
[----:B------:R-:W-:Y:S02]  /*0ed0*/  LOP3.LUT R25, R25, R24, R4, 0xe0, !PT ;  /* 0x0000001819197212 */ /* 0x000fe400078ee004 */
[----:B------:R-:W-:Y:S02]  /*0ee0*/  LOP3.LUT R26, R26, R7, R5, 0xe0, !PT ;  /* 0x000000071a1a7212 */ /* 0x000fe400078ee005 */
[----:B--2---:R-:W-:Y:S02]  /*0ef0*/  LOP3.LUT R7, R14, R23, RZ, 0xfc, !PT ;  /* 0x000000170e077212 */ /* 0x004fe400078efcff */
[----:B------:R-:W-:Y:S02]  /*0f00*/  SHF.R.U32.HI R4, RZ, 0x19, R20 ;  /* 0x00000019ff047819 */ /* 0x000fe40000011614 */
[----:B------:R-:W-:-:S02]  /*0f10*/  LOP3.LUT R24, R25, R12, RZ, 0xc0, !PT ;  /* 0x0000000c19187212 */ /* 0x000fc400078ec0ff */
[----:B------:R-:W-:Y:S02]  /*0f20*/  LOP3.LUT R12, R22, R7, RZ, 0xc0, !PT ;  /* 0x00000007160c7212 */ /* 0x000fe400078ec0ff */
[----:B------:R-:W-:Y:S02]  /*0f30*/  LOP3.LUT R4, R4, 0x18, RZ, 0xc0, !PT ;  /* 0x0000001804047812 */ /* 0x000fe400078ec0ff */
[----:B------:R-:W-:Y:S01]  /*0f40*/  LOP3.LUT R25, R26, R13, RZ, 0xc0, !PT ;  /* 0x0000000d1a197212 */ /* 0x000fe200078ec0ff */
[----:B------:R-:W-:Y:S02]  /*0f50*/  IMAD.SHL.U32 R23, R12, 0x2, RZ ;  /* 0x000000020c177824 */ /* 0x000fe400078e00ff */
[C---:B------:R-:W-:Y:S01]  /*0f60*/  IMAD.SHL.U32 R13, R24.reuse, 0x2, RZ ;  /* 0x00000002180d7824 */ /* 0x040fe200078e00ff */
[----:B------:R-:W1:Y:S01]  /*0f70*/  LDC.64 R4, c[0x3][R4+0x28] ;  /* 0x00c00a0004047b82 */ /* 0x000e620000000a00 */
[----:B------:R-:W-:-:S03]  /*0f80*/  SHF.L.U64.HI R25, R24, 0x1, R25 ;  /* 0x0000000118197819 */ /* 0x000fc60000010219 */
[----:B------:R-:W-:Y:S02]  /*0f90*/  LOP3.LUT R23, R23, R13, R14, 0xe0, !PT ;  /* 0x0000000d17177212 */ /* 0x000fe400078ee00e */
[----:B------:R-:W-:Y:S02]  /*0fa0*/  SHF.R.U32.HI R13, RZ, 0x1e, R20 ;  /* 0x0000001eff0d7819 */ /* 0x000fe40000011614 */
[----:B------:R-:W-:Y:S02]  /*0fb0*/  LOP3.LUT R14, R15, R27, RZ, 0xfc, !PT ;  /* 0x0000001b0f0e7212 */ /* 0x000fe400078efcff */
[----:B------:R-:W-:Y:S02]  /*0fc0*/  LEA R13, R13, UR4, 0x3 ;  /* 0x000000040d0d7c11 */ /* 0x000fe4000f8e18ff */
[----:B------:R-:W-:Y:S02]  /*0fd0*/  LOP3.LUT R27, R18, R14, RZ, 0xc0, !PT ;  /* 0x0000000e121b7212 */ /* 0x000fe400078ec0ff */
[----:B------:R-:W-:-:S02]  /*0fe0*/  LOP3.LUT R23, R23, R22, RZ, 0xc0, !PT ;  /* 0x0000001617177212 */ /* 0x000fc400078ec0ff */
[----:B------:R-:W-:Y:S02]  /*0ff0*/  SHF.L.U64.HI R27, R12, 0x1, R27 ;  /* 0x000000010c1b7819 */ /* 0x000fe4000001021b */
[----:B------:R-:W2:Y:S02]  /*1000*/  LDC.64 R12, c[0x3][R13] ;  /* 0x00c000000d0c7b82 */ /* 0x000ea40000000a00 */
[----:B------:R-:W-:Y:S01]  /*1010*/  LOP3.LUT R27, R27, R25, R15, 0xe0, !PT ;  /* 0x000000191b1b7212 */ /* 0x000fe200078ee00f */
[C---:B------:R-:W-:Y:S01]  /*1020*/  IMAD.SHL.U32 R15, R7.reuse, 0x2, RZ ;  /* 0x00000002070f7824 */ /* 0x040fe200078e00ff */
[----:B------:R-:W-:Y:S02]  /*1030*/  SHF.L.U64.HI R25, R7, 0x1, R14 ;  /* 0x0000000107197819 */ /* 0x000fe4000001020e */
[----:B------:R-:W-:Y:S02]  /*1040*/  LOP3.LUT R24, R27, R18, RZ, 0xc0, !PT ;  /* 0x000000121b187212 */ /* 0x000fe400078ec0ff */
[----:B0-----:R-:W-:-:S02]  /*1050*/  LOP3.LUT R22, R16, R15, RZ, 0xfc, !PT ;  /* 0x0000000f10167212 */ /* 0x001fc400078efcff */
[----:B------:R-:W-:Y:S02]  /*1060*/  LOP3.LUT R15, R17, R25, RZ, 0xfc, !PT ;  /* 0x00000019110f7212 */ /* 0x000fe400078efcff */
[----:B------:R-:W-:Y:S02]  /*1070*/  LOP3.LUT R25, R7, R22, RZ, 0xc0, !PT ;  /* 0x0000001607197212 */ /* 0x000fe400078ec0ff */
[----:B------:R-:W-:-:S04]  /*1080*/  LOP3.LUT R18, R14, R15, RZ, 0xc0, !PT ;  /* 0x0000000f0e127212 */ /* 0x000fc800078ec0ff */
[C---:B------:R-:W-:Y:S01]  /*1090*/  SHF.L.U64.HI R27, R25.reuse, 0x1, R18 ;  /* 0x00000001191b7819 */ /* 0x040fe20000010212 */
[----:B------:R-:W-:Y:S01]  /*10a0*/  IMAD.SHL.U32 R25, R25, 0x2, RZ ;  /* 0x0000000219197824 */ /* 0x000fe200078e00ff */
[C---:B------:R-:W-:Y:S01]  /*10b0*/  SHF.L.U64.HI R18, R23.reuse, 0x1, R24 ;  /* 0x0000000117127819 */ /* 0x040fe20000010218 */
[----:B------:R-:W-:Y:S02]  /*10c0*/  IMAD.SHL.U32 R24, R23, 0x2, RZ ;  /* 0x0000000217187824 */ /* 0x000fe400078e00ff */
[----:B------:R-:W-:Y:S01]  /*10d0*/  IMAD R23, R21, 0x200, R9 ;  /* 0x0000020015177824 */ /* 0x000fe200078e0209 */
[----:B------:R-:W-:Y:S01]  /*10e0*/  LOP3.LUT R27, R27, R18, R17, 0xe0, !PT ;  /* 0x000000121b1b7212 */ /* 0x000fe200078ee011 */
[C---:B------:R-:W-:Y:S01]  /*10f0*/  IMAD.SHL.U32 R17, R22.reuse, 0x2, RZ ;  /* 0x0000000216117824 */ /* 0x040fe200078e00ff */
[----:B------:R-:W-:Y:S01]  /*1100*/  LOP3.LUT R24, R25, R24, R16, 0xe0, !PT ;  /* 0x0000001819187212 */ /* 0x000fe200078ee010 */
[----:B------:R-:W-:Y:S01]  /*1110*/  VIADD R21, R21, 0x1 ;  /* 0x0000000115157836 */ /* 0x000fe20000000000 */
[----:B------:R-:W-:Y:S01]  /*1120*/  SHF.L.U64.HI R25, R22, 0x1, R15 ;  /* 0x0000000116197819 */ /* 0x000fe2000001020f */
[----:B------:R0:W-:Y:S01]  /*1130*/  STS [R23], R20 ;  /* 0x0000001417007388 */ /* 0x0001e20000000800 */
[----:B-1----:R-:W-:-:S02]  /*1140*/  LOP3.LUT R17, R4, R17, RZ, 0xfc, !PT ;  /* 0x0000001104117212 */ /* 0x002fc400078efcff */
[----:B------:R-:W-:Y:S02]  /*1150*/  LOP3.LUT R16, R5, R25, RZ, 0xfc, !PT ;  /* 0x0000001905107212 */ /* 0x000fe400078efcff */
[----:B------:R-:W-:Y:S02]  /*1160*/  LOP3.LUT R24, R24, R7, RZ, 0xc0, !PT ;  /* 0x0000000718187212 */ /* 0x000fe400078ec0ff */
[----:B------:R-:W-:Y:S02]  /*1170*/  LOP3.LUT R18, R22, R17, RZ, 0xc0, !PT ;  /* 0x0000001116127212 */ /* 0x000fe400078ec0ff */
[----:B------:R-:W-:Y:S01]  /*1180*/  LOP3.LUT R7, R27, R14, RZ, 0xc0, !PT ;  /* 0x0000000e1b077212 */ /* 0x000fe200078ec0ff */
[----:B------:R-:W-:Y:S01]  /*1190*/  IMAD.SHL.U32 R14, R24, 0x2, RZ ;  /* 0x00000002180e7824 */ /* 0x000fe200078e00ff */
[----:B------:R-:W-:Y:S01]  /*11a0*/  LOP3.LUT R27, R15, R16, RZ, 0xc0, !PT ;  /* 0x000000100f1b7212 */ /* 0x000fe200078ec0ff */
[----:B------:R-:W-:Y:S01]  /*11b0*/  IMAD.SHL.U32 R25, R18, 0x2, RZ ;  /* 0x0000000212197824 */ /* 0x000fe200078e00ff */
[----:B------:R-:W-:Y:S01]  /*11c0*/  SHF.L.U64.HI R24, R24, 0x1, R7 ;  /* 0x0000000118187819 */ /* 0x000fe20000010207 */
[----:B------:R-:W-:Y:S01]  /*11d0*/  IMAD.SHL.U32 R7, R17, 0x2, RZ ;  /* 0x0000000211077824 */ /* 0x000fe200078e00ff */
[----:B------:R-:W-:-:S02]  /*11e0*/  SHF.L.U64.HI R27, R18, 0x1, R27 ;  /* 0x00000001121b7819 */ /* 0x000fc4000001021b */
[----:B0-----:R-:W-:Y:S02]  /*11f0*/  SHF.L.U64.HI R23, R17, 0x1, R16 ;  /* 0x0000000111177819 */ /* 0x001fe40000010210 */
[----:B------:R-:W-:Y:S02]  /*1200*/  LOP3.LUT R25, R25, R14, R4, 0xe0, !PT ;  /* 0x0000000e19197212 */ /* 0x000fe400078ee004 */
[----:B--2---:R-:W-:Y:S02]  /*1210*/  LOP3.LUT R18, R12, R7, RZ, 0xfc, !PT ;  /* 0x000000070c127212 */ /* 0x004fe400078efcff */
[----:B------:R-:W-:Y:S02]  /*1220*/  LOP3.LUT R20, R27, R24, R5, 0xe0, !PT ;  /* 0x000000181b147212 */ /* 0x000fe400078ee005 */
[----:B------:R-:W-:Y:S02]  /*1230*/  LOP3.LUT R5, R13, R23, RZ, 0xfc, !PT ;  /* 0x000000170d057212 */ /* 0x000fe400078efcff */
[----:B------:R-:W-:-:S02]  /*1240*/  LOP3.LUT R14, R25, R22, RZ, 0xc0, !PT ;  /* 0x00000016190e7212 */ /* 0x000fc400078ec0ff */
[----:B------:R-:W-:Y:S02]  /*1250*/  LOP3.LUT R4, R17, R18, RZ, 0xc0, !PT ;  /* 0x0000001211047212 */ /* 0x000fe400078ec0ff */
[----:B------:R-:W-:Y:S02]  /*1260*/  LOP3.LUT R23, R20, R15, RZ, 0xc0, !PT ;  /* 0x0000000f14177212 */ /* 0x000fe400078ec0ff */
[----:B------:R-:W-:Y:S01]  /*1270*/  ISETP.NE.AND P0, PT, R21, R2, PT ;  /* 0x000000021500720c */ /* 0x000fe20003f05270 */
[----:B------:R-:W-:Y:S01]  /*1280*/  IMAD.SHL.U32 R7, R4, 0x2, RZ ;  /* 0x0000000204077824 */ /* 0x000fe200078e00ff */
[----:B------:R-:W-:Y:S02]  /*1290*/  LOP3.LUT R15, R16, R5, RZ, 0xc0, !PT ;  /* 0x00000005100f7212 */ /* 0x000fe400078ec0ff */
[C---:B------:R-:W-:Y:S01]  /*12a0*/  SHF.L.U64.HI R20, R14.reuse, 0x1, R23 ;  /* 0x000000010e147819 */ /* 0x040fe20000010217 */
[----:B------:R-:W-:Y:S01]  /*12b0*/  IMAD.SHL.U32 R14, R14, 0x2, RZ ;  /* 0x000000020e0e7824 */ /* 0x000fe200078e00ff */
[----:B------:R-:W-:-:S04]  /*12c0*/  SHF.L.U64.HI R15, R4, 0x1, R15 ;  /* 0x00000001040f7819 */ /* 0x000fc8000001020f */
[----:B------:R-:W-:Y:S02]  /*12d0*/  LOP3.LUT R4, R7, R14, R12, 0xe0, !PT ;  /* 0x0000000e07047212 */ /* 0x000fe400078ee00c */
[----:B------:R-:W-:Y:S02]  /*12e0*/  LOP3.LUT R7, R15, R20, R13, 0xe0, !PT ;  /* 0x000000140f077212 */ /* 0x000fe400078ee00d */
[----:B------:R-:W-:Y:S02]  /*12f0*/  LOP3.LUT R4, R4, R17, RZ, 0xc0, !PT ;  /* 0x0000001104047212 */ /* 0x000fe400078ec0ff */
[----:B------:R-:W-:Y:S01]  /*1300*/  LOP3.LUT R7, R7, R16, RZ, 0xc0, !PT ;  /* 0x0000001007077212 */ /* 0x000fe200078ec0ff */
[----:B------:R-:W-:Y:S06]  /*1310*/  @P0 BRA `(.L_x_767) ;  /* 0xffffffec009c0947 */ /* 0x000fec000383ffff */
.L_x_766:
[----:B------:R-:W0:Y:S01]  /*1320*/  LDC.64 R14, c[0x3][RZ] ;  /* 0x00c00000ff0e7b82 */ /* 0x000e220000000a00 */
[----:B------:R-:W-:-:S07]  /*1330*/  IMAD R11, R2, 0x80, R8 ;  /* 0x00000080020b7824 */ /* 0x000fce00078e0208 */
[----:B------:R-:W1:Y:S01]  /*1340*/  LDC R12, c[0x3][0xc] ;  /* 0x00c00300ff0c7b82 */ /* 0x000e620000000800 */
[----:B0-----:R-:W-:-:S05]  /*1350*/  IMAD.WIDE.U32 R14, R11, 0x4, R14 ;  /* 0x000000040b0e7825 */ /* 0x001fca00078e000e */
[----:B------:R0:W5:Y:S01]  /*1360*/  LDG.E R10, desc[UR8][R14.64] ;  /* 0x000000080e0a7981 */ /* 0x000162000c1e1900 */
[----:B------:R-:W-:Y:S02]  /*1370*/  IMAD.SHL.U32 R11, R19, 0x10, RZ ;  /* 0x00000010130b7824 */ /* 0x000fe400078e00ff */
[----:B-1----:R-:W-:Y:S02]  /*1380*/  VIADD R12, R12, 0x10 ;  /* 0x000000100c0c7836 */ /* 0x002fe40000000000 */
[----:B------:R-:W-:Y:S02]  /*1390*/  IMAD.MOV.U32 R13, RZ, RZ, RZ ;  /* 0x000000ffff0d7224 */ /* 0x000fe400078e00ff */
[----:B------:R-:W-:Y:S01]  /*13a0*/  IMAD R19, R3, 0xff, R8 ;  /* 0x000000ff03137824 */ /* 0x000fe200078e0208 */
        /* <DEDUP_REMOVED lines=11> */
.L_x_770:
[----:B------:R-:W-:Y:S01]  /*1460*/  USHF.L.U32 UR5, UR4, 0x1, URZ ;  /* 0x0000000104057899 */ /* 0x000fe200080006ff */
[C---:B------:R-:W-:Y:S01]  /*1470*/  IMAD.SHL.U32 R21, R18.reuse, 0x2, RZ ;  /* 0x0000000212157824 */ /* 0x040fe200078e00ff */
[----:B------:R-:W-:Y:S02]  /*1480*/  SHF.L.U64.HI R25, R18, 0x1, R5 ;  /* 0x0000000112197819 */ /* 0x000fe40000010205 */
[----:B------:R-:W-:Y:S01]  /*1490*/  UIADD3 UR6, UPT, UPT, UR5, 0x2, URZ ;  /* 0x0000000205067890 */ /* 0x000fe2000fffe0ff */
[C---:B------:R-:W-:Y:S01]  /*14a0*/  SHF.L.U64.HI R7, R4.reuse, 0x1, R7 ;  /* 0x0000000104077819 */ /* 0x040fe20000010207 */
[----:B------:R-:W-:Y:S01]  /*14b0*/  IMAD.SHL.U32 R4, R4, 0x2, RZ ;  /* 0x0000000204047824 */ /* 0x000fe200078e00ff */
[----:B-----5:R-:W-:-:S03]  /*14c0*/  SHF.R.U32.HI R14, RZ, UR5, R10 ;  /* 0x00000005ff0e7c19 */ /* 0x020fc6000801160a */
[----:B------:R-:W-:Y:S01]  /*14d0*/  SHF.R.U32.HI R16, RZ, UR6, R10 ;  /* 0x00000006ff107c19 */ /* 0x000fe2000801160a */
[----:B------:R-:W-:Y:S01]  /*14e0*/  UIADD3 UR6, UPT, UPT, UR5, 0x4, URZ ;  /* 0x0000000405067890 */ /* 0x000fe2000fffe0ff */
[----:B------:R-:W-:Y:S01]  /*14f0*/  IMAD.SHL.U32 R14, R14, 0x8, RZ ;  /* 0x000000080e0e7824 */ /* 0x000fe200078e00ff */
[----:B------:R-:W-:Y:S02]  /*1500*/  UIADD3 UR5, UPT, UPT, UR5, 0x6, URZ ;  /* 0x0000000605057890 */ /* 0x000fe4000fffe0ff */
[----:B------:R-:W-:Y:S01]  /*1510*/  IMAD.SHL.U32 R16, R16, 0x8, RZ ;  /* 0x0000000810107824 */ /* 0x000fe200078e00ff */
[----:B------:R-:W-:Y:S01]  /*1520*/  UIADD3 UR4, UPT, UPT, UR6, -UR4, URZ ;  /* 0x8000000406047290 */ /* 0x000fe2000fffe0ff */
[----:B------:R-:W-:-:S03]  /*1530*/  LOP3.LUT R15, R14, 0x18, RZ, 0xc0, !PT ;  /* 0x000000180e0f7812 */ /* 0x000fc600078ec0ff */
[----:B------:R-:W-:Y:S02]  /*1540*/  LOP3.LUT R16, R16, 0x18, RZ, 0xc0, !PT ;  /* 0x0000001810107812 */ /* 0x000fe400078ec0ff */
[----:B------:R-:W-:Y:S01]  /*1550*/  ISETP.NE.AND P1, PT, R20, UR4, PT ;  /* 0x0000000414007c0c */ /* 0x000fe2000bf25270 */
[----:B------:R-:W0:Y:S08]  /*1560*/  LDC.64 R14, c[0x3][R15+0x28] ;  /* 0x00c00a000f0e7b82 */ /* 0x000e300000000a00 */
[----:B------:R-:W1:Y:S01]  /*1570*/  LDC.64 R16, c[0x3][R16+0x28] ;  /* 0x00c00a0010107b82 */ /* 0x000e620000000a00 */
[----:B0-----:R-:W-:-:S02]  /*1580*/  LOP3.LUT R21, R14, R21, RZ, 0xfc, !PT ;  /* 0x000000150e157212 */ /* 0x001fc400078efcff */
[----:B------:R-:W-:Y:S02]  /*1590*/  LOP3.LUT R22, R15, R25, RZ, 0xfc, !PT ;  /* 0x000000190f167212 */ /* 0x000fe400078efcff */
[----:B------:R-:W-:Y:S02]  /*15a0*/  LOP3.LUT R24, R18, R21, RZ, 0xc0, !PT ;  /* 0x0000001512187212 */ /* 0x000fe400078ec0ff */
[----:B------:R-:W-:-:S03]  /*15b0*/  LOP3.LUT R27, R5, R22, RZ, 0xc0, !PT ;  /* 0x00000016051b7212 */ /* 0x000fc600078ec0ff */
[C---:B------:R-:W-:Y:S01]  /*15c0*/  IMAD.SHL.U32 R25, R24.reuse, 0x2, RZ ;  /* 0x0000000218197824 */ /* 0x040fe200078e00ff */
[----:B------:R-:W-:-:S04]  /*15d0*/  SHF.L.U64.HI R24, R24, 0x1, R27 ;  /* 0x0000000118187819 */ /* 0x000fc8000001021b */
[----:B------:R-:W-:Y:S02]  /*15e0*/  LOP3.LUT R25, R25, R4, R14, 0xe0, !PT ;  /* 0x0000000419197212 */ /* 0x000fe400078ee00e */
[----:B------:R-:W-:Y:S02]  /*15f0*/  SHF.R.U32.HI R4, RZ, UR6, R10 ;  /* 0x00000006ff047c19 */ /* 0x000fe4000801160a */
[----:B------:R-:W-:Y:S01]  /*1600*/  LOP3.LUT R14, R24, R7, R15, 0xe0, !PT ;  /* 0x00000007180e7212 */ /* 0x000fe200078ee00f */
[----:B------:R-:W-:Y:S01]  /*1610*/  IMAD.SHL.U32 R7, R21, 0x2, RZ ;  /* 0x0000000215077824 */ /* 0x000fe200078e00ff */
[----:B------:R-:W-:Y:S01]  /*1620*/  LOP3.LUT R18, R25, R18, RZ, 0xc0, !PT ;  /* 0x0000001219127212 */ /* 0x000fe200078ec0ff */
[----:B------:R-:W-:Y:S01]  /*1630*/  IMAD.SHL.U32 R4, R4, 0x8, RZ ;  /* 0x0000000804047824 */ /* 0x000fe200078e00ff */
[----:B------:R-:W-:Y:S02]  /*1640*/  LOP3.LUT R25, R14, R5, RZ, 0xc0, !PT ;  /* 0x000000050e197212 */ /* 0x000fe400078ec0ff */
[----:B-1----:R-:W-:-:S02]  /*1650*/  LOP3.LUT R24, R16, R7, RZ, 0xfc, !PT ;  /* 0x0000000710187212 */ /* 0x002fc400078efcff */
[----:B------:R-:W-:Y:S02]  /*1660*/  LOP3.LUT R4, R4, 0x18, RZ, 0xc0, !PT ;  /* 0x0000001804047812 */ /* 0x000fe400078ec0ff */
[----:B------:R-:W-:Y:S02]  /*1670*/  SHF.R.U32.HI R15, RZ, UR5, R10 ;  /* 0x00000005ff0f7c19 */ /* 0x000fe4000801160a */
[C---:B------:R-:W-:Y:S02]  /*1680*/  LOP3.LUT R14, R21.reuse, R24, RZ, 0xc0, !PT ;  /* 0x00000018150e7212 */ /* 0x040fe400078ec0ff */
[----:B------:R-:W0:Y:S01]  /*1690*/  LDC.64 R4, c[0x3][R4+0x28] ;  /* 0x00c00a0004047b82 */ /* 0x000e220000000a00 */
[----:B------:R-:W-:Y:S01]  /*16a0*/  SHF.L.U64.HI R7, R21, 0x1, R22 ;  /* 0x0000000115077819 */ /* 0x000fe20000010216 */
[----:B------:R-:W-:Y:S01]  /*16b0*/  IMAD.SHL.U32 R15, R15, 0x8, RZ ;  /* 0x000000080f0f7824 */ /* 0x000fe200078e00ff */
[C---:B------:R-:W-:Y:S01]  /*16c0*/  SHF.L.U64.HI R25, R18.reuse, 0x1, R25 ;  /* 0x0000000112197819 */ /* 0x040fe20000010219 */
[----:B------:R-:W-:Y:S01]  /*16d0*/  IMAD.SHL.U32 R18, R18, 0x2, RZ ;  /* 0x0000000212127824 */ /* 0x000fe200078e00ff */
[----:B------:R-:W-:Y:S01]  /*16e0*/  LOP3.LUT R7, R17, R7, RZ, 0xfc, !PT ;  /* 0x0000000711077212 */ /* 0x000fe200078efcff */
[----:B------:R-:W-:Y:S01]  /*16f0*/  IMAD.SHL.U32 R27, R14, 0x2, RZ ;  /* 0x000000020e1b7824 */ /* 0x000fe200078e00ff */
[----:B------:R-:W-:-:S04]  /*1700*/  LOP3.LUT R15, R15, 0x18, RZ, 0xc0, !PT ;  /* 0x000000180f0f7812 */ /* 0x000fc800078ec0ff */
[----:B------:R-:W-:Y:S02]  /*1710*/  LOP3.LUT R16, R27, R18, R16, 0xe0, !PT ;  /* 0x000000121b107212 */ /* 0x000fe400078ee010 */
[----:B------:R-:W-:-:S04]  /*1720*/  LOP3.LUT R27, R22, R7, RZ, 0xc0, !PT ;  /* 0x00000007161b7212 */ /* 0x000fc800078ec0ff */
[----:B------:R-:W-:Y:S02]  /*1730*/  SHF.L.U64.HI R27, R14, 0x1, R27 ;  /* 0x000000010e1b7819 */ /* 0x000fe4000001021b */
[----:B------:R-:W1:Y:S02]  /*1740*/  LDC.64 R14, c[0x3][R15+0x28] ;  /* 0x00c00a000f0e7b82 */ /* 0x000e640000000a00 */
[----:B------:R-:W-:Y:S01]  /*1750*/  LOP3.LUT R27, R27, R25, R17, 0xe0, !PT ;  /* 0x000000191b1b7212 */ /* 0x000fe200078ee011 */
[----:B------:R-:W-:Y:S01]  /*1760*/  IMAD.SHL.U32 R17, R24, 0x2, RZ ;  /* 0x0000000218117824 */ /* 0x000fe200078e00ff */
[----:B------:R-:W-:Y:S02]  /*1770*/  LOP3.LUT R25, R16, R21, RZ, 0xc0, !PT ;  /* 0x0000001510197212 */ /* 0x000fe400078ec0ff */
[----:B------:R-:W-:Y:S02]  /*1780*/  SHF.L.U64.HI R21, R24, 0x1, R7 ;  /* 0x0000000118157819 */ /* 0x000fe40000010207 */
[----:B------:R-:W-:-:S02]  /*1790*/  LOP3.LUT R22, R27, R22, RZ, 0xc0, !PT ;  /* 0x000000161b167212 */ /* 0x000fc400078ec0ff */
[----:B0-----:R-:W-:Y:S02]  /*17a0*/  LOP3.LUT R17, R4, R17, RZ, 0xfc, !PT ;  /* 0x0000001104117212 */ /* 0x001fe400078efcff */
[----:B------:R-:W-:Y:S02]  /*17b0*/  LOP3.LUT R16, R5, R21, RZ, 0xfc, !PT ;  /* 0x0000001505107212 */ /* 0x000fe400078efcff */
[----:B------:R-:W-:Y:S02]  /*17c0*/  LOP3.LUT R18, R24, R17, RZ, 0xc0, !PT ;  /* 0x0000001118127212 */ /* 0x000fe400078ec0ff */
[C---:B------:R-:W-:Y:S01]  /*17d0*/  SHF.L.U64.HI R21, R25.reuse, 0x1, R22 ;  /* 0x0000000119157819 */ /* 0x040fe20000010216 */
[----:B------:R-:W-:Y:S01]  /*17e0*/  IMAD.SHL.U32 R22, R25, 0x2, RZ ;  /* 0x0000000219167824 */ /* 0x000fe200078e00ff */
[----:B------:R-:W-:Y:S01]  /*17f0*/  LOP3.LUT R25, R7, R16, RZ, 0xc0, !PT ;  /* 0x0000001007197212 */ /* 0x000fe200078ec0ff */
[----:B------:R-:W-:-:S03]  /*1800*/  IMAD.SHL.U32 R27, R18, 0x2, RZ ;  /* 0x00000002121b7824 */ /* 0x000fc600078e00ff */
[----:B------:R-:W-:Y:S01]  /*1810*/  SHF.L.U64.HI R18, R18, 0x1, R25 ;  /* 0x0000000112127819 */ /* 0x000fe20000010219 */
[----:B------:R-:W-:Y:S01]  /*1820*/  IMAD.SHL.U32 R25, R17, 0x2, RZ ;  /* 0x0000000211197824 */ /* 0x000fe200078e00ff */
[----:B------:R-:W-:Y:S02]  /*1830*/  LOP3.LUT R27, R27, R22, R4, 0xe0, !PT ;  /* 0x000000161b1b7212 */ /* 0x000fe400078ee004 */
[----:B------:R-:W-:Y:S02]  /*1840*/  LOP3.LUT R4, R18, R21, R5, 0xe0, !PT ;  /* 0x0000001512047212 */ /* 0x000fe400078ee005 */
[----:B------:R-:W-:Y:S02]  /*1850*/  SHF.L.U64.HI R5, R17, 0x1, R16 ;  /* 0x0000000111057819 */ /* 0x000fe40000010210 */
[----:B-1----:R-:W-:Y:S02]  /*1860*/  LOP3.LUT R18, R14, R25, RZ, 0xfc, !PT ;  /* 0x000000190e127212 */ /* 0x002fe400078efcff */
[----:B------:R-:W-:-:S02]  /*1870*/  LOP3.LUT R5, R15, R5, RZ, 0xfc, !PT ;  /* 0x000000050f057212 */ /* 0x000fc400078efcff */
[----:B------:R-:W-:Y:S02]  /*1880*/  LOP3.LUT R22, R27, R24, RZ, 0xc0, !PT ;  /* 0x000000181b167212 */ /* 0x000fe400078ec0ff */
[----:B------:R-:W-:Y:S02]  /*1890*/  LOP3.LUT R21, R17, R18, RZ, 0xc0, !PT ;  /* 0x0000001211157212 */ /* 0x000fe400078ec0ff */
[----:B------:R-:W-:Y:S02]  /*18a0*/  LOP3.LUT R25, R4, R7, RZ, 0xc0, !PT ;  /* 0x0000000704197212 */ /* 0x000fe400078ec0ff */
[----:B------:R-:W-:Y:S01]  /*18b0*/  LOP3.LUT R4, R16, R5, RZ, 0xc0, !PT ;  /* 0x0000000510047212 */ /* 0x000fe200078ec0ff */
[C---:B------:R-:W-:Y:S01]  /*18c0*/  IMAD.SHL.U32 R7, R21.reuse, 0x2, RZ ;  /* 0x0000000215077824 */ /* 0x040fe200078e00ff */
        /* <DEDUP_REMOVED lines=8> */
.L_x_769:
[----:B------:R-:W-:Y:S05]  /*1950*/  @!P0 BRA `(.L_x_768) ;  /* 0x0000000400048947 */ /* 0x000fea0003800000 */
[----:B------:R-:W-:Y:S02]  /*1960*/  ISETP.NE.AND P0, PT, R23, 0x1, PT ;  /* 0x000000011700780c */ /* 0x000fe40003f05270 */
[----:B------:R-:W-:-:S04]  /*1970*/  LOP3.LUT R14, R13, 0x1, RZ, 0xc0, !PT ;  /* 0x000000010d0e7812 */ /* 0x000fc800078ec0ff */
[----:B------:R-:W-:-:S07]  /*1980*/  ISETP.NE.U32.AND P1, PT, R14, 0x1, PT ;  /* 0x000000010e00780c */ /* 0x000fce0003f25070 */
[----:B------:R-:W-:Y:S06]  /*1990*/  @!P0 BRA `(.L_x_771) ;  /* 0x00000000009c8947 */ /* 0x000fec0003800000 */
[----:B------:R-:W-:Y:S01]  /*19a0*/  IMAD.SHL.U32 R21, R20, 0x2, RZ ;  /* 0x0000000214157824 */ /* 0x000fe200078e00ff */
[C---:B------:R-:W-:Y:S01]  /*19b0*/  SHF.L.U64.HI R25, R18.reuse, 0x1, R5 ;  /* 0x0000000112197819 */ /* 0x040fe20000010205 */
[----:B------:R-:W-:Y:S01]  /*19c0*/  IMAD.SHL.U32 R23, R18, 0x2, RZ ;  /* 0x0000000212177824 */ /* 0x000fe200078e00ff */
[C---:B------:R-:W-:Y:S01]  /*19d0*/  SHF.L.U64.HI R26, R4.reuse, 0x1, R7 ;  /* 0x00000001041a7819 */ /* 0x040fe20000010207 */
[----:B------:R-:W-:Y:S01]  /*19e0*/  IMAD.SHL.U32 R4, R4, 0x2, RZ ;  /* 0x0000000204047824 */ /* 0x000fe200078e00ff */
[----:B-----5:R-:W-:Y:S01]  /*19f0*/  SHF.R.U32.HI R14, RZ, R21, R10 ;  /* 0x00000015ff0e7219 */ /* 0x020fe2000001160a */
[----:B------:R-:W-:-:S04]  /*1a00*/  VIADD R21, R21, 0x2 ;  /* 0x0000000215157836 */ /* 0x000fc80000000000 */
[----:B------:R-:W-:Y:S01]  /*1a10*/  IMAD.SHL.U32 R14, R14, 0x8, RZ ;  /* 0x000000080e0e7824 */ /* 0x000fe200078e00ff */
[----:B------:R-:W-:Y:S01]  /*1a20*/  SHF.R.U32.HI R16, RZ, R21, R10 ;  /* 0x00000015ff107219 */ /* 0x000fe2000001160a */
[----:B------:R-:W-:-:S03]  /*1a30*/  IMAD.IADD R20, R21, 0x1, -R20 ;  /* 0x0000000115147824 */ /* 0x000fc600078e0a14 */
[----:B------:R-:W-:Y:S01]  /*1a40*/  LOP3.LUT R27, R14, 0x18, RZ, 0xc0, !PT ;  /* 0x000000180e1b7812 */ /* 0x000fe200078ec0ff */
[----:B------:R-:W-:-:S03]  /*1a50*/  IMAD.SHL.U32 R16, R16, 0x8, RZ ;  /* 0x0000000810107824 */ /* 0x000fc600078e00ff */
[----:B------:R-:W0:Y:S02]  /*1a60*/  LDC.64 R14, c[0x3][R27+0x28] ;  /* 0x00c00a001b0e7b82 */ /* 0x000e240000000a00 */
[----:B------:R-:W-:-:S06]  /*1a70*/  LOP3.LUT R16, R16, 0x18, RZ, 0xc0, !PT ;  /* 0x0000001810107812 */ /* 0x000fcc00078ec0ff */
[----:B------:R-:W1:Y:S01]  /*1a80*/  LDC.64 R16, c[0x3][R16+0x28] ;  /* 0x00c00a0010107b82 */ /* 0x000e620000000a00 */
        /* <DEDUP_REMOVED lines=8> */
[C---:B------:R-:W-:Y:S01]  /*1b10*/  IMAD.SHL.U32 R7, R23.reuse, 0x2, RZ ;  /* 0x0000000217077824 */ /* 0x040fe200078e00ff */
[----:B------:R-:W-:Y:S02]  /*1b20*/  SHF.L.U64.HI R15, R23, 0x1, R22 ;  /* 0x00000001170f7819 */ /* 0x000fe40000010216 */
[----:B------:R-:W-:Y:S02]  /*1b30*/  LOP3.LUT R14, R25, R18, RZ, 0xc0, !PT ;  /* 0x00000012190e7212 */ /* 0x000fe400078ec0ff */
[----:B-1----:R-:W-:Y:S02]  /*1b40*/  LOP3.LUT R18, R16, R7, RZ, 0xfc, !PT ;  /* 0x0000000710127212 */ /* 0x002fe400078efcff */
[----:B------:R-:W-:-:S02]  /*1b50*/  LOP3.LUT R25, R4, R5, RZ, 0xc0, !PT ;  /* 0x0000000504197212 */ /* 0x000fc400078ec0ff */
[----:B------:R-:W-:Y:S02]  /*1b60*/  LOP3.LUT R5, R17, R15, RZ, 0xfc, !PT ;  /* 0x0000000f11057212 */ /* 0x000fe400078efcff */
[----:B------:R-:W-:Y:S02]  /*1b70*/  LOP3.LUT R15, R23, R18, RZ, 0xc0, !PT ;  /* 0x00000012170f7212 */ /* 0x000fe400078ec0ff */
[----:B------:R-:W-:Y:S02]  /*1b80*/  LOP3.LUT R4, R22, R5, RZ, 0xc0, !PT ;  /* 0x0000000516047212 */ /* 0x000fe400078ec0ff */
[C---:B------:R-:W-:Y:S01]  /*1b90*/  SHF.L.U64.HI R24, R14.reuse, 0x1, R25 ;  /* 0x000000010e187819 */ /* 0x040fe20000010219 */
[----:B------:R-:W-:Y:S02]  /*1ba0*/  IMAD.SHL.U32 R14, R14, 0x2, RZ ;  /* 0x000000020e0e7824 */ /* 0x000fe400078e00ff */
[C---:B------:R-:W-:Y:S01]  /*1bb0*/  IMAD.SHL.U32 R7, R15.reuse, 0x2, RZ ;  /* 0x000000020f077824 */ /* 0x040fe200078e00ff */
[----:B------:R-:W-:-:S04]  /*1bc0*/  SHF.L.U64.HI R15, R15, 0x1, R4 ;  /* 0x000000010f0f7819 */ /* 0x000fc80000010204 */
[----:B------:R-:W-:Y:S02]  /*1bd0*/  LOP3.LUT R4, R7, R14, R16, 0xe0, !PT ;  /* 0x0000000e07047212 */ /* 0x000fe400078ee010 */
[----:B------:R-:W-:Y:S02]  /*1be0*/  LOP3.LUT R7, R15, R24, R17, 0xe0, !PT ;  /* 0x000000180f077212 */ /* 0x000fe400078ee011 */
[----:B------:R-:W-:Y:S02]  /*1bf0*/  LOP3.LUT R4, R4, R23, RZ, 0xc0, !PT ;  /* 0x0000001704047212 */ /* 0x000fe400078ec0ff */
[----:B------:R-:W-:-:S07]  /*1c00*/  LOP3.LUT R7, R7, R22, RZ, 0xc0, !PT ;  /* 0x0000001607077212 */ /* 0x000fce00078ec0ff */
.L_x_771:
[----:B------:R-:W-:Y:S05]  /*1c10*/  @P1 BRA `(.L_x_768) ;  /* 0x0000000000541947 */ /* 0x000fea0003800000 */
[----:B------:R-:W-:Y:S01]  /*1c20*/  IMAD.SHL.U32 R15, R20, 0x2, RZ ;  /* 0x00000002140f7824 */ /* 0x000fe200078e00ff */
[C---:B------:R-:W-:Y:S01]  /*1c30*/  SHF.L.U64.HI R17, R18.reuse, 0x1, R5 ;  /* 0x0000000112117819 */ /* 0x040fe20000010205 */
[----:B------:R-:W-:Y:S01]  /*1c40*/  IMAD.SHL.U32 R21, R18, 0x2, RZ ;  /* 0x0000000212157824 */ /* 0x000fe200078e00ff */
[C---:B------:R-:W-:Y:S01]  /*1c50*/  SHF.L.U64.HI R22, R4.reuse, 0x1, R7 ;  /* 0x0000000104167819 */ /* 0x040fe20000010207 */
[----:B------:R-:W-:Y:S01]  /*1c60*/  IMAD.SHL.U32 R4, R4, 0x2, RZ ;  /* 0x0000000204047824 */ /* 0x000fe200078e00ff */
[----:B-----5:R-:W-:-:S05]  /*1c70*/  SHF.R.U32.HI R15, RZ, R15, R10 ;  /* 0x0000000fff0f7219 */ /* 0x020fca000001160a */
        /* <DEDUP_REMOVED lines=10> */
[----:B------:R-:W-:Y:S02]  /*1d20*/  LOP3.LUT R14, R17, R22, R15, 0xe0, !PT ;  /* 0x00000016110e7212 */ /* 0x000fe400078ee00f */
[----:B------:R-:W-:Y:S01]  /*1d30*/  LOP3.LUT R4, R7, R18, RZ, 0xc0, !PT ;  /* 0x0000001207047212 */ /* 0x000fe200078ec0ff */
[----:B------:R-:W-:Y:S01]  /*1d40*/  IMAD.MOV.U32 R18, RZ, RZ, R21 ;  /* 0x000000ffff127224 */ /* 0x000fe200078e0015 */
[----:B------:R-:W-:Y:S01]  /*1d50*/  LOP3.LUT R7, R14, R5, RZ, 0xc0, !PT ;  /* 0x000000050e077212 */ /* 0x000fe200078ec0ff */
[----:B------:R-:W-:-:S07]  /*1d60*/  IMAD.MOV.U32 R5, RZ, RZ, R20 ;  /* 0x000000ffff057224 */ /* 0x000fce00078e0014 */
.L_x_768:
[----:B------:R-:W-:-:S13]  /*1d70*/  ISETP.GT.U32.AND P0, PT, R13, 0xf, PT ;  /* 0x0000000f0d00780c */ /* 0x000fda0003f04070 */
[----:B------:R-:W-:Y:S05]  /*1d80*/  @P0 BRA `(.L_x_772) ;  /* 0x0000000000d80947 */ /* 0x000fea0003800000 */
[----:B------:R-:W-:Y:S01]  /*1d90*/  IMAD.IADD R20, R19, 0x1, R2 ;  /* 0x0000000113147824 */ /* 0x000fe200078e0202 */
[----:B------:R-:W0:Y:S01]  /*1da0*/  LDCU UR5, c[0x3][0x58] ;  /* 0x00c00b00ff0577ac */ /* 0x000e220008000800 */
[----:B------:R-:W1:Y:S01]  /*1db0*/  LDCU UR10, c[0x3][0x8] ;  /* 0x00c00100ff0a77ac */ /* 0x000e620008000800 */
[----:B------:R-:W2:Y:S04]  /*1dc0*/  LDCU.64 UR6, c[0x3][0x50] ;  /* 0x00c00a00ff0677ac */ /* 0x000ea80008000a00 */
.L_x_775:
[----:B------:R-:W-:Y:S01]  /*1dd0*/  IMAD.SHL.U32 R15, R13, 0x2, RZ ;  /* 0x000000020d0f7824 */ /* 0x000fe200078e00ff */
[C---:B--2---:R-:W-:Y:S01]  /*1de0*/  SHF.L.U64.HI R17, R18.reuse, 0x1, R5 ;  /* 0x0000000112117819 */ /* 0x044fe20000010205 */
[----:B------:R-:W-:Y:S01]  /*1df0*/  IMAD.SHL.U32 R23, R18, 0x2, RZ ;  /* 0x0000000212177824 */ /* 0x000fe200078e00ff */
[----:B------:R-:W-:Y:S01]  /*1e00*/  BSSY.RECONVERGENT B0, `(.L_x_773) ;  /* 0x000002b000007945 */ /* 0x000fe20003800200 */
[C---:B------:R-:W-:Y:S01]  /*1e10*/  IMAD.SHL.U32 R24, R4.reuse, 0x2, RZ ;  /* 0x0000000204187824 */ /* 0x040fe200078e00ff */
[----:B-----5:R-:W-:Y:S02]  /*1e20*/  SHF.R.U32.HI R15, RZ, R15, R10 ;  /* 0x0000000fff0f7219 */ /* 0x020fe4000001160a */
[----:B------:R-:W-:-:S03]  /*1e30*/  SHF.L.U64.HI R4, R4, 0x1, R7 ;  /* 0x0000000104047819 */ /* 0x000fc60000010207 */
        /* <DEDUP_REMOVED lines=39> */
.L_x_774:
[----:B01----:R-:W-:Y:S05]  /*20b0*/  BSYNC.RECONVERGENT B0 ;  /* 0x0000000000007941 */ /* 0x003fea0003800200 */
.L_x_773:
[----:B------:R-:W-:-:S05]  /*20c0*/  VIADD R13, R13, 0x1 ;  /* 0x000000010d0d7836 */ /* 0x000fca0000000000 */
[----:B------:R-:W-:-:S13]  /*20d0*/  ISETP.NE.AND P0, PT, R13, 0x10, PT ;  /* 0x000000100d00780c */ /* 0x000fda0003f05270 */
[----:B------:R-:W-:Y:S05]  /*20e0*/  @P0 BRA `(.L_x_775) ;  /* 0xfffffffc00380947 */ /* 0x000fea000383ffff */
.L_x_772:
[----:B------:R-:W0:Y:S01]  /*20f0*/  S2R R14, SR_CgaCtaId ;  /* 0x00000000000e7919 */ /* 0x000e220000008800 */
        /* <DEDUP_REMOVED lines=9> */
[----:B------:R-:W1:Y:S01]  /*2190*/  LDC.64 R14, c[0x3][RZ] ;  /* 0x00c00000ff0e7b82 */ /* 0x000e620000000a00 */
[----:B0-----:R-:W-:Y:S01]  /*21a0*/  IMAD R13, R20, 0x80, R8 ;  /* 0x00000080140d7824 */ /* 0x001fe200078e0208 */
[----:B--2---:R-:W-:Y:S01]  /*21b0*/  SHF.L.U64.HI R21, R18, 0x1, R5 ;  /* 0x0000000112157819 */ /* 0x004fe20000010205 */
[----:B------:R-:W0:Y:S02]  /*21c0*/  LDCU.64 UR4, c[0x3][0x50] ;  /* 0x00c00a00ff0477ac */ /* 0x000e240008000a00 */
[----:B-1----:R-:W-:-:S06]  /*21d0*/  IMAD.WIDE.U32 R14, R13, 0x4, R14 ;  /* 0x000000040d0e7825 */ /* 0x002fcc00078e000e */
[----:B------:R-:W2:Y:S01]  /*21e0*/  LDG.E R14, desc[UR8][R14.64] ;  /* 0x000000080e0e7981 */ /* 0x000ea2000c1e1900 */
[----:B------:R-:W-:Y:S01]  /*21f0*/  IMAD.SHL.U32 R13, R18, 0x2, RZ ;  /* 0x00000002120d7824 */ /* 0x000fe200078e00ff */
[----:B------:R-:W-:Y:S01]  /*2200*/  BSSY.RECONVERGENT B0, `(.L_x_777) ;  /* 0x000002b000007945 */ /* 0x000fe20003800200 */
[C---:B------:R-:W-:Y:S01]  /*2210*/  IMAD.SHL.U32 R23, R4.reuse, 0x2, RZ ;  /* 0x0000000204177824 */ /* 0x040fe200078e00ff */
[----:B------:R-:W-:Y:S01]  /*2220*/  SHF.L.U64.HI R4, R4, 0x1, R7 ;  /* 0x0000000104047819 */ /* 0x000fe20000010207 */
[----:B--2---:R-:W-:-:S05]  /*2230*/  IMAD.SHL.U32 R10, R14, 0x8, RZ ;  /* 0x000000080e0a7824 */ /* 0x004fca00078e00ff */
[----:B------:R-:W-:-:S06]  /*2240*/  LOP3.LUT R17, R10, 0x18, RZ, 0xc0, !PT ;  /* 0x000000180a117812 */ /* 0x000fcc00078ec0ff */
[----:B------:R-:W1:Y:S02]  /*2250*/  LDC.64 R16, c[0x3][R17+0x28] ;  /* 0x00c00a0011107b82 */ /* 0x000e640000000a00 */
[----:B-1----:R-:W-:Y:S02]  /*2260*/  LOP3.LUT R13, R16, R13, RZ, 0xfc, !PT ;  /* 0x0000000d100d7212 */ /* 0x002fe400078efcff */
        /* <DEDUP_REMOVED lines=36> */
.L_x_778:
[----:B------:R-:W-:Y:S05]  /*24b0*/  BSYNC.RECONVERGENT B0 ;  /* 0x0000000000007941 */ /* 0x000fea0003800200 */
.L_x_777:
[----:B------:R-:W-:Y:S01]  /*24c0*/  IMAD.SHL.U32 R4, R14, 0x2, RZ ;  /* 0x000000020e047824 */ /* 0x000fe200078e00ff */
[C---:B0-----:R-:W-:Y:S01]  /*24d0*/  SHF.L.U64.HI R17, R13.reuse, 0x1, R10 ;  /* 0x000000010d117819 */ /* 0x041fe2000001020a */
[----:B------:R-:W-:Y:S01]  /*24e0*/  IMAD.SHL.U32 R7, R13, 0x2, RZ ;  /* 0x000000020d077824 */ /* 0x000fe200078e00ff */
[----:B------:R-:W-:Y:S01]  /*24f0*/  BSSY.RECONVERGENT B0, `(.L_x_779) ;  /* 0x000002b000007945 */ /* 0x000fe20003800200 */
[----:B------:R-:W-:Y:S01]  /*2500*/  IMAD.SHL.U32 R23, R18, 0x2, RZ ;  /* 0x0000000212177824 */ /* 0x000fe200078e00ff */
[----:B------:R-:W-:Y:S02]  /*2510*/  LOP3.LUT R24, R4, 0x18, RZ, 0xc0, !PT ;  /* 0x0000001804187812 */ /* 0x000fe400078ec0ff */
        /* <DEDUP_REMOVED lines=40> */
.L_x_780:
[----:B------:R-:W-:Y:S05]  /*27a0*/  BSYNC.RECONVERGENT B0 ;  /* 0x0000000000007941 */ /* 0x000fea0003800200 */
.L_x_779:
        /* <DEDUP_REMOVED lines=45> */
.L_x_782:
[----:B------:R-:W-:Y:S05]  /*2a80*/  BSYNC.RECONVERGENT B0 ;  /* 0x0000000000007941 */ /* 0x000fea0003800200 */
.L_x_781:
[----:B------:R-:W-:Y:S01]  /*2a90*/  SHF.R.U32.HI R4, RZ, 0x3, R14 ;  /* 0x00000003ff047819 */ /* 0x000fe2000001160e */
[C---:B0-----:R-:W-:Y:S01]  /*2aa0*/  IMAD.SHL.U32 R7, R13.reuse, 0x2, RZ ;  /* 0x000000020d077824 */ /* 0x041fe200078e00ff */
[----:B------:R-:W-:Y:S01]  /*2ab0*/  SHF.L.U64.HI R17, R13, 0x1, R10 ;  /* 0x000000010d117819 */ /* 0x000fe2000001020a */
[C---:B------:R-:W-:Y:S01]  /*2ac0*/  IMAD.SHL.U32 R23, R15.reuse, 0x2, RZ ;  /* 0x000000020f177824 */ /* 0x040fe200078e00ff */
[----:B------:R-:W-:Y:S01]  /*2ad0*/  LOP3.LUT R24, R4, 0x18, RZ, 0xc0, !PT ;  /* 0x0000001804187812 */ /* 0x000fe200078ec0ff */
[----:B------:R-:W-:Y:S01]  /*2ae0*/  BSSY.RECONVERGENT B0, `(.L_x_783) ;  /* 0x0000028000007945 */ /* 0x000fe20003800200 */
        /* <DEDUP_REMOVED lines=39> */
.L_x_784:
[----:B------:R-:W-:Y:S05]  /*2d60*/  BSYNC.RECONVERGENT B0 ;  /* 0x0000000000007941 */ /* 0x000fea0003800200 */
.L_x_783:
        /* <DEDUP_REMOVED lines=45> */
.L_x_786:
[----:B------:R-:W-:Y:S05]  /*3040*/  BSYNC.RECONVERGENT B0 ;  /* 0x0000000000007941 */ /* 0x000fea0003800200 */
.L_x_785:
        /* <DEDUP_REMOVED lines=45> */
.L_x_788:
[----:B------:R-:W-:Y:S05]  /*3320*/  BSYNC.RECONVERGENT B0 ;  /* 0x0000000000007941 */ /* 0x000fea0003800200 */
.L_x_787:
        /* <DEDUP_REMOVED lines=45> */
.L_x_790:
[----:B------:R-:W-:Y:S05]  /*3600*/  BSYNC.RECONVERGENT B0 ;  /* 0x0000000000007941 */ /* 0x000fea0003800200 */
.L_x_789:
        /* <DEDUP_REMOVED lines=45> */
.L_x_792:
[----:B------:R-:W-:Y:S05]  /*38e0*/  BSYNC.RECONVERGENT B0 ;  /* 0x0000000000007941 */ /* 0x000fea0003800200 */
.L_x_791:
        /* <DEDUP_REMOVED lines=45> */
.L_x_794:
[----:B------:R-:W-:Y:S05]  /*3bc0*/  BSYNC.RECONVERGENT B0 ;  /* 0x0000000000007941 */ /* 0x000fea0003800200 */
.L_x_793:
        /* <DEDUP_REMOVED lines=45> */
.L_x_796:
[----:B------:R-:W-:Y:S05]  /*3ea0*/  BSYNC.RECONVERGENT B0 ;  /* 0x0000000000007941 */ /* 0x000fea0003800200 */
.L_x_795:
        /* <DEDUP_REMOVED lines=45> */
.L_x_798:
[----:B------:R-:W-:Y:S05]  /*4180*/  BSYNC.RECONVERGENT B0 ;  /* 0x0000000000007941 */ /* 0x000fea0003800200 */
.L_x_797:
        /* <DEDUP_REMOVED lines=45> */
.L_x_800:
[----:B------:R-:W-:Y:S05]  /*4460*/  BSYNC.RECONVERGENT B0 ;  /* 0x0000000000007941 */ /* 0x000fea0003800200 */
.L_x_799:
        /* <DEDUP_REMOVED lines=45> */
.L_x_802:
[----:B------:R-:W-:Y:S05]  /*4740*/  BSYNC.RECONVERGENT B0 ;  /* 0x0000000000007941 */ /* 0x000fea0003800200 */
.L_x_801:
        /* <DEDUP_REMOVED lines=45> */
.L_x_804:
[----:B------:R-:W-:Y:S05]  /*4a20*/  BSYNC.RECONVERGENT B0 ;  /* 0x0000000000007941 */ /* 0x000fea0003800200 */
.L_x_803:
        /* <DEDUP_REMOVED lines=45> */
.L_x_806:
[----:B------:R-:W-:Y:S05]  /*4d00*/  BSYNC.RECONVERGENT B0 ;  /* 0x0000000000007941 */ /* 0x000fea0003800200 */
.L_x_805:
[----:B------:R-:W-:Y:S01]  /*4d10*/  SHF.R.U32.HI R14, RZ, 0x1e, R14 ;  /* 0x0000001eff0e7819 */ /* 0x000fe2000001160e */
[----:B------:R-:W-:Y:S01]  /*4d20*/  UMOV UR6, 0x28 ;  /* 0x0000002800067882 */ /* 0x000fe20000000000 */
[C---:B------:R-:W-:Y:S01]  /*4d30*/  IMAD.SHL.U32 R5, R13.reuse, 0x2, RZ ;  /* 0x000000020d057824 */ /* 0x040fe200078e00ff */
[----:B0-----:R-:W-:Y:S01]  /*4d40*/  SHF.L.U64.HI R7, R13, 0x1, R10 ;  /* 0x000000010d077819 */ /* 0x001fe2000001020a */
[C---:B------:R-:W-:Y:S01]  /*4d50*/  IMAD.SHL.U32 R16, R21.reuse, 0x2, RZ ;  /* 0x0000000215107824 */ /* 0x040fe200078e00ff */
        /* <DEDUP_REMOVED lines=41> */
.L_x_808:
[----:B------:R-:W-:Y:S05]  /*4ff0*/  BSYNC.RECONVERGENT B0 ;  /* 0x0000000000007941 */ /* 0x000fea0003800200 */
.L_x_807:
[----:B------:R-:W-:-:S05]  /*5000*/  VIADD R2, R2, 0x2 ;  /* 0x0000000202027836 */ /* 0x000fca0000000000 */
[----:B------:R-:W-:-:S13]  /*5010*/  ISETP.NE.AND P0, PT, R2, 0x100, PT ;  /* 0x000001000200780c */ /* 0x000fda0003f05270 */
[----:B------:R-:W-:Y:S05]  /*5020*/  @!P0 BRA `(.L_x_776) ;  /* 0x0000002800f48947 */ /* 0x000fea0003800000 */
[----:B------:R-:W1:Y:S01]  /*5030*/  LDC.64 R14, c[0x3][0x60] ;  /* 0x00c01800ff0e7b82 */ /* 0x000e620000000a00 */
[----:B------:R-:W2:Y:S01]  /*5040*/  LDCU UR5, c[0x3][0x58] ;  /* 0x00c00b00ff0577ac */ /* 0x000ea20008000800 */
[----:B------:R-:W3:Y:S06]  /*5050*/  LDCU UR10, c[0x3][0x8] ;  /* 0x00c00100ff0a77ac */ /* 0x000eec0008000800 */
[----:B------:R-:W4:Y:S01]  /*5060*/  LDC.64 R20, c[0x3][RZ] ;  /* 0x00c00000ff147b82 */ /* 0x000f220000000a00 */
[----:B------:R-:W0:Y:S02]  /*5070*/  LDCU.64 UR6, c[0x3][0x50] ;  /* 0x00c00a00ff0677ac */ /* 0x000e240008000a00 */
.L_x_841:
[----:B0-----:R-:W-:-:S04]  /*5080*/  IMAD R23, R2, 0x80, R8 ;  /* 0x0000008002177824 */ /* 0x001fc800078e0208 */
[----:B----4-:R-:W-:-:S06]  /*5090*/  IMAD.WIDE.U32 R22, R23, 0x4, R20 ;  /* 0x0000000417167825 */ /* 0x010fcc00078e0014 */
[----:B------:R-:W4:Y:S01]  /*50a0*/  LDG.E R22, desc[UR8][R22.64] ;  /* 0x0000000816167981 */ /* 0x000f22000c1e1900 */
        /* <DEDUP_REMOVED lines=27> */
[----:B---3--:R-:W-:-:S13]  /*5260*/  ISETP.GT.U32.AND P0, PT, R7, UR10, PT ;  /* 0x0000000a07007c0c */ /* 0x008fda000bf04070 */
[----:B------:R-:W-:Y:S05]  /*5270*/  @P0 BRA `(.L_x_810) ;  /* 0x0000000000340947 */ /* 0x000fea0003800000 */
[----:B------:R-:W0:Y:S01]  /*5280*/  S2R R17, SR_LANEID ;  /* 0x0000000000117919 */ /* 0x000e220000000000 */
[----:B------:R-:W-:Y:S02]  /*5290*/  VOTEU.ANY UR4, UPT, PT ;  /* 0x0000000000047886 */ /* 0x000fe400038e0100 */
        /* <DEDUP_REMOVED lines=11> */
.L_x_810:
[----:B--23--:R-:W-:Y:S05]  /*5350*/  BSYNC.RECONVERGENT B0 ;  /* 0x0000000000007941 */ /* 0x00cfea0003800200 */
.L_x_809:
[----:B------:R-:W-:Y:S01]  /*5360*/  IMAD.SHL.U32 R4, R22, 0x2, RZ ;  /* 0x0000000216047824 */ /* 0x000fe200078e00ff */
[C---:B0-----:R-:W-:Y:S01]  /*5370*/  SHF.L.U64.HI R17, R13.reuse, 0x1, R10 ;  /* 0x000000010d117819 */ /* 0x041fe2000001020a */
[----:B------:R-:W-:Y:S01]  /*5380*/  IMAD.SHL.U32 R7, R13, 0x2, RZ ;  /* 0x000000020d077824 */ /* 0x000fe200078e00ff */
[C---:B------:R-:W-:Y:S01]  /*5390*/  SHF.L.U64.HI R25, R23.reuse, 0x1, R24 ;  /* 0x0000000117197819 */ /* 0x040fe20000010218 */
[----:B------:R-:W-:Y:S01]  /*53a0*/  IMAD.SHL.U32 R24, R23, 0x2, RZ ;  /* 0x0000000217187824 */ /* 0x000fe200078e00ff */
[----:B------:R-:W-:Y:S01]  /*53b0*/  LOP3.LUT R26, R4, 0x18, RZ, 0xc0, !PT ;  /* 0x00000018041a7812 */ /* 0x000fe200078ec0ff */
[----:B------:R-:W-:Y:S03]  /*53c0*/  BSSY.RECONVERGENT B0, `(.L_x_811) ;  /* 0x0000025000007945 */ /* 0x000fe60003800200 */
        /* <DEDUP_REMOVED lines=25> */
[----:B------:R-:W2:Y:S01]  /*5560*/  POPC R25, UR4 ;  /* 0x0000000400197d09 */ /* 0x000ea20008000000 */
[----:B0-----:R-:W-:-:S13]  /*5570*/  ISETP.EQ.U32.AND P0, PT, R26, R13, PT ;  /* 0x0000000d1a00720c */ /* 0x001fda0003f02070 */
[----:B--2---:R-:W2:Y:S01]  /*5580*/  @P0 ATOMG.E.ADD.STRONG.GPU PT, R25, desc[UR8][R4.64], R25 ;  /* 0x80000019041909a8 */ /* 0x004ea200081ef108 */
[----:B------:R-:W-:Y:S01]  /*5590*/  VIADD R13, R10, 0x1 ;  /* 0x000000010a0d7836 */ /* 0x000fe20000000000 */
[----:B------:R-:W0:Y:S02]  /*55a0*/  S2R R27, SR_LTMASK ;  /* 0x00000000001b7919 */ /* 0x000e240000003900 */
[----:B0-----:R-:W-:-:S04]  /*55b0*/  LOP3.LUT R27, R27, UR4, RZ, 0xc0, !PT ;  /* 0x000000041b1b7c12 */ /* 0x001fc8000f8ec0ff */
[----:B------:R-:W0:Y:S01]  /*55c0*/  POPC R16, R27 ;  /* 0x0000001b00107309 */ /* 0x000e220000000000 */
[----:B--2---:R-:W0:Y:S02]  /*55d0*/  SHFL.IDX PT, R17, R25, R26, 0x1f ;  /* 0x00001f1a19117589 */ /* 0x004e2400000e0000 */
[----:B0-----:R-:W-:-:S04]  /*55e0*/  IMAD.IADD R17, R17, 0x1, R16 ;  /* 0x0000000111117824 */ /* 0x001fc800078e0210 */
[----:B-1----:R-:W-:-:S05]  /*55f0*/  IMAD.WIDE.U32 R16, R17, 0x4, R14 ;  /* 0x0000000411107825 */ /* 0x002fca00078e000e */
[----:B------:R0:W-:Y:S02]  /*5600*/  STG.E desc[UR8][R16.64], R13 ;  /* 0x0000000d10007986 */ /* 0x0001e4000c101908 */
.L_x_812:
[----:B------:R-:W-:Y:S05]  /*5610*/  BSYNC.RECONVERGENT B0 ;  /* 0x0000000000007941 */ /* 0x000fea0003800200 */
.L_x_811:
[----:B------:R-:W-:Y:S01]  /*5620*/  SHF.R.U32.HI R4, RZ, 0x1, R22 ;  /* 0x00000001ff047819 */ /* 0x000fe20000011616 */
[C---:B0-----:R-:W-:Y:S01]  /*5630*/  IMAD.SHL.U32 R13, R18.reuse, 0x2, RZ ;  /* 0x00000002120d7824 */ /* 0x041fe200078e00ff */
[----:B------:R-:W-:Y:S01]  /*5640*/  SHF.L.U64.HI R17, R18, 0x1, R7 ;  /* 0x0000000112117819 */ /* 0x000fe20000010207 */
[----:B------:R-:W-:Y:S01]  /*5650*/  BSSY.RECONVERGENT B0, `(.L_x_813) ;  /* 0x0000027000007945 */ /* 0x000fe20003800200 */
[----:B------:R-:W-:Y:S02]  /*5660*/  LOP3.LUT R4, R4, 0x18, RZ, 0xc0, !PT ;  /* 0x0000001804047812 */ /* 0x000fe400078ec0ff */
[C---:B------:R-:W-:Y:S01]  /*5670*/  SHF.L.U64.HI R25, R23.reuse, 0x1, R24 ;  /* 0x0000000117197819 */ /* 0x040fe20000010218 */
[----:B------:R-:W-:-:S03]  /*5680*/  IMAD.SHL.U32 R24, R23, 0x2, RZ ;  /* 0x0000000217187824 */ /* 0x000fc600078e00ff */
        /* <DEDUP_REMOVED lines=35> */
.L_x_814:
[----:B------:R-:W-:Y:S05]  /*58c0*/  BSYNC.RECONVERGENT B0 ;  /* 0x0000000000007941 */ /* 0x000fea0003800200 */
.L_x_813:
[----:B------:R-:W-:Y:S01]  /*58d0*/  SHF.R.U32.HI R4, RZ, 0x3, R22 ;  /* 0x00000003ff047819 */ /* 0x000fe20000011616 */
[C---:B0-----:R-:W-:Y:S01]  /*58e0*/  IMAD.SHL.U32 R7, R13.reuse, 0x2, RZ ;  /* 0x000000020d077824 */ /* 0x041fe200078e00ff */
[----:B------:R-:W-:Y:S01]  /*58f0*/  SHF.L.U64.HI R17, R13, 0x1, R10 ;  /* 0x000000010d117819 */ /* 0x000fe2000001020a */
[----:B------:R-:W-:Y:S01]  /*5900*/  BSSY.RECONVERGENT B0, `(.L_x_815) ;  /* 0x0000027000007945 */ /* 0x000fe20003800200 */
[----:B------:R-:W-:Y:S02]  /*5910*/  LOP3.LUT R26, R4, 0x18, RZ, 0xc0, !PT ;  /* 0x00000018041a7812 */ /* 0x000fe400078ec0ff */
        /* <DEDUP_REMOVED lines=37> */
.L_x_816:
[----:B------:R-:W-:Y:S05]  /*5b70*/  BSYNC.RECONVERGENT B0 ;  /* 0x0000000000007941 */ /* 0x000fea0003800200 */
.L_x_815:
        /* <DEDUP_REMOVED lines=42> */
.L_x_818:
[----:B------:R-:W-:Y:S05]  /*5e20*/  BSYNC.RECONVERGENT B0 ;  /* 0x0000000000007941 */ /* 0x000fea0003800200 */
.L_x_817:
        /* <DEDUP_REMOVED lines=42> */
.L_x_820:
[----:B------:R-:W-:Y:S05]  /*60d0*/  BSYNC.RECONVERGENT B0 ;  /* 0x0000000000007941 */ /* 0x000fea0003800200 */
.L_x_819:
        /* <DEDUP_REMOVED lines=42> */
.L_x_822:
[----:B------:R-:W-:Y:S05]  /*6380*/  BSYNC.RECONVERGENT B0 ;  /* 0x0000000000007941 */ /* 0x000fea0003800200 */
.L_x_821:
        /* <DEDUP_REMOVED lines=42> */
.L_x_824:
[----:B------:R-:W-:Y:S05]  /*6630*/  BSYNC.RECONVERGENT B0 ;  /* 0x0000000000007941 */ /* 0x000fea0003800200 */
.L_x_823:
        /* <DEDUP_REMOVED lines=42> */
.L_x_826:
[----:B------:R-:W-:Y:S05]  /*68e0*/  BSYNC.RECONVERGENT B0 ;  /* 0x0000000000007941 */ /* 0x000fea0003800200 */
.L_x_825:
        /* <DEDUP_REMOVED lines=42> */
.L_x_828:
[----:B------:R-:W-:Y:S05]  /*6b90*/  BSYNC.RECONVERGENT B0 ;  /* 0x0000000000007941 */ /* 0x000fea0003800200 */
.L_x_827:
        /* <DEDUP_REMOVED lines=42> */
.L_x_830:
[----:B------:R-:W-:Y:S05]  /*6e40*/  BSYNC.RECONVERGENT B0 ;  /* 0x0000000000007941 */ /* 0x000fea0003800200 */
.L_x_829:
        /* <DEDUP_REMOVED lines=42> */
.L_x_832:
[----:B------:R-:W-:Y:S05]  /*70f0*/  BSYNC.RECONVERGENT B0 ;  /* 0x0000000000007941 */ /* 0x000fea0003800200 */
.L_x_831:
        /* <DEDUP_REMOVED lines=42> */
.L_x_834:
[----:B------:R-:W-:Y:S05]  /*73a0*/  BSYNC.RECONVERGENT B0 ;  /* 0x0000000000007941 */ /* 0x000fea0003800200 */
.L_x_833:
        /* <DEDUP_REMOVED lines=42> */
.L_x_836:
[----:B------:R-:W-:Y:S05]  /*7650*/  BSYNC.RECONVERGENT B0 ;  /* 0x0000000000007941 */ /* 0x000fea0003800200 */
.L_x_835:
        /* <DEDUP_REMOVED lines=42> */
.L_x_838:
[----:B------:R-:W-:Y:S05]  /*7900*/  BSYNC.RECONVERGENT B0 ;  /* 0x0000000000007941 */ /* 0x000fea0003800200 */
.L_x_837:
[----:B------:R-:W-:Y:S01]  /*7910*/  SHF.R.U32.HI R22, RZ, 0x1e, R22 ;  /* 0x0000001eff167819 */ /* 0x000fe20000011616 */
[----:B------:R-:W-:Y:S01]  /*7920*/  UMOV UR4, 0x28 ;  /* 0x0000002800047882 */ /* 0x000fe20000000000 */
[C---:B------:R-:W-:Y:S01]  /*7930*/  IMAD.SHL.U32 R5, R7.reuse, 0x2, RZ ;  /* 0x0000000207057824 */ /* 0x040fe200078e00ff */
[----:B0-----:R-:W-:Y:S01]  /*7940*/  SHF.L.U64.HI R13, R7, 0x1, R10 ;  /* 0x00000001070d7819 */ /* 0x001fe2000001020a */
[----:B------:R-:W-:Y:S01]  /*7950*/  BSSY.RECONVERGENT B0, `(.L_x_839) ;  /* 0x0000027000007945 */ /* 0x000fe20003800200 */
[----:B------:R-:W-:Y:S01]  /*7960*/  LEA R16, R22, UR4, 0x3 ;  /* 0x0000000416107c11 */ /* 0x000fe2000f8e18ff */
[C---:B------:R-:W-:Y:S01]  /*7970*/  IMAD.SHL.U32 R22, R23.reuse, 0x2, RZ ;  /* 0x0000000217167824 */ /* 0x040fe200078e00ff */
        /* <DEDUP_REMOVED lines=36> */
.L_x_840:
[----:B------:R-:W-:Y:S05]  /*7bc0*/  BSYNC.RECONVERGENT B0 ;  /* 0x0000000000007941 */ /* 0x000fea0003800200 */
.L_x_839:
[----:B------:R-:W-:-:S05]  /*7bd0*/  VIADD R2, R2, 0x1 ;  /* 0x0000000102027836 */ /* 0x000fca0000000000 */
[----:B------:R-:W-:-:S13]  /*7be0*/  ISETP.NE.AND P0, PT, R2, 0x100, PT ;  /* 0x000001000200780c */ /* 0x000fda0003f05270 */
[----:B------:R-:W-:Y:S05]  /*7bf0*/  @P0 BRA `(.L_x_841) ;  /* 0xffffffd400200947 */ /* 0x000fea000383ffff */
.L_x_776:
[----:B------:R-:W3:Y:S01]  /*7c00*/  LDCU UR5, c[0x3][0x10] ;  /* 0x00c00200ff0577ac */ /* 0x000ee20008000800 */
[----:B0-----:R-:W-:Y:S01]  /*7c10*/  IMAD.MOV.U32 R13, RZ, RZ, RZ ;  /* 0x000000ffff0d7224 */ /* 0x001fe200078e00ff */
[----:B---3--:R-:W-:-:S09]  /*7c20*/  UISETP.NE.AND UP0, UPT, UR5, 0x1, UPT ;  /* 0x000000010500788c */ /* 0x008fd2000bf05270 */
[----:B------:R-:W-:Y:S05]  /*7c30*/  BRA.U !UP0, `(.L_x_842) ;  /* 0x0000000d083c7547 */ /* 0x000fea000b800000 */
[----:B------:R-:W0:Y:S01]  /*7c40*/  LDCU UR4, c[0x0][0x360] ;  /* 0x00006c00ff0477ac */ /* 0x000e220008000800 */
[----:B------:R-:W-:Y:S02]  /*7c50*/  IMAD R19, R0, 0x80, R3 ;  /* 0x0000008000137824 */ /* 0x000fe400078e0203 */
[----:B------:R-:W-:Y:S01]  /*7c60*/  IMAD.MOV.U32 R2, RZ, RZ, RZ ;  /* 0x000000ffff027224 */ /* 0x000fe200078e00ff */
[----:B------:R-:W-:Y:S02]  /*7c70*/  UIADD3 UR5, UPT, UPT, UR5, -0x1, URZ ;  /* 0xffffffff05057890 */ /* 0x000fe4000fffe0ff */
[----:B------:R-:W-:-:S04]  /*7c80*/  LEA R19, R19, 0x1000, 0xc ;  /* 0x0000100013137811 */ /* 0x000fc800078e60ff */
[----:B------:R-:W-:Y:S01]  /*7c90*/  IMAD.U32 R13, RZ, RZ, UR5 ;  /* 0x00000005ff0d7e24 */ /* 0x000fe2000f8e00ff */
[----:B0-----:R-:W-:-:S06]  /*7ca0*/  UIADD3 UR4, UPT, UPT, UR4, -0x1, URZ ;  /* 0xffffffff04047890 */ /* 0x001fcc000fffe0ff */
[----:B------:R-:W-:-:S13]  /*7cb0*/  ISETP.NE.AND P1, PT, R3, UR4, PT ;  /* 0x0000000403007c0c */ /* 0x000fda000bf25270 */
.L_x_855:
[----:B------:R-:W-:Y:S04]  /*7cc0*/  BSSY.RECONVERGENT B0, `(.L_x_843) ;  /* 0x000000a000007945 */ /* 0x000fe80003800200 */
[----:B0-----:R-:W-:Y:S05]  /*7cd0*/  @P1 BRA `(.L_x_844) ;  /* 0x0000000000181947 */ /* 0x001fea0003800000 */
[----:B-1----:R-:W0:Y:S01]  /*7ce0*/  LDC.64 R14, c[0x3][RZ] ;  /* 0x00c00000ff0e7b82 */ /* 0x002e220000000a00 */
[----:B------:R-:W-:-:S04]  /*7cf0*/  IMAD R8, R2, 0x80, R6 ;  /* 0x0000008002087824 */ /* 0x000fc800078e0206 */
[----:B--2---:R-:W-:-:S04]  /*7d00*/  VIADD R17, R8, 0x8000 ;  /* 0x0000800008117836 */ /* 0x004fc80000000000 */
[----:B0-----:R-:W-:-:S05]  /*7d10*/  IMAD.WIDE.U32 R14, R17, 0x4, R14 ;  /* 0x00000004110e7825 */ /* 0x001fca00078e000e */
[----:B------:R0:W5:Y:S01]  /*7d20*/  LDG.E R8, desc[UR8][R14.64] ;  /* 0x000000080e087981 */ /* 0x000162000c1e1900 */
[----:B------:R-:W-:Y:S05]  /*7d30*/  BRA `(.L_x_845) ;  /* 0x0000000000087947 */ /* 0x000fea0003800000 */
.L_x_844:
[----:B------:R-:W-:-:S06]  /*7d40*/  IMAD R8, R2, 0x200, R9 ;  /* 0x0000020002087824 */ /* 0x000fcc00078e0209 */
[----:B------:R-:W3:Y:S02]  /*7d50*/  LDS R8, [R8+0x4] ;  /* 0x0000040008087984 */ /* 0x000ee40000000800 */
.L_x_845:
[----:B------:R-:W-:Y:S05]  /*7d60*/  BSYNC.RECONVERGENT B0 ;  /* 0x0000000000007941 */ /* 0x000fea0003800200 */
.L_x_843:
[----:B01----:R-:W0:Y:S01]  /*7d70*/  LDC.64 R14, c[0x3][0x60] ;  /* 0x00c01800ff0e7b82 */ /* 0x003e220000000a00 */
[----:B------:R-:W-:Y:S01]  /*7d80*/  IMAD R10, R2, 0x10, R19 ;  /* 0x00000010020a7824 */ /* 0x000fe200078e0213 */
[----:B------:R-:W1:Y:S01]  /*7d90*/  LDCU UR7, c[0x3][0x58] ;  /* 0x00c00b00ff0777ac */ /* 0x000e620008000800 */
[----:B------:R-:W4:Y:S01]  /*7da0*/  LDCU UR12, c[0x3][0x8] ;  /* 0x00c00100ff0c77ac */ /* 0x000f220008000800 */
[----:B------:R-:W0:Y:S01]  /*7db0*/  LDCU.64 UR10, c[0x3][0x50] ;  /* 0x00c00a00ff0a77ac */ /* 0x000e220008000a00 */
[----:B------:R-:W-:Y:S01]  /*7dc0*/  UMOV UR4, 0x1000 ;  /* 0x0000100000047882 */ /* 0x000fe20000000000 */
[----:B------:R-:W-:-:S05]  /*7dd0*/  UMOV UR5, 0x4 ;  /* 0x0000000400057882 */ /* 0x000fca0000000000 */
.L_x_854:
[----:B------:R-:W-:Y:S01]  /*7de0*/  UIADD3 UR6, UPT, UPT, UR5, -0x4, URZ ;  /* 0xfffffffc05067890 */ /* 0x000fe2000fffe0ff */
[C---:B0-2---:R-:W-:Y:S01]  /*7df0*/  IMAD.SHL.U32 R21, R18.reuse, 0x2, RZ ;  /* 0x0000000212157824 */ /* 0x045fe200078e00ff */
[----:B------:R-:W-:Y:S01]  /*7e00*/  SHF.L.U64.HI R23, R18, 0x1, R5 ;  /* 0x0000000112177819 */ /* 0x000fe20000010205 */
[C---:B------:R-:W-:Y:S01]  /*7e10*/  IMAD.SHL.U32 R24, R4.reuse, 0x2, RZ ;  /* 0x0000000204187824 */ /* 0x040fe200078e00ff */
[----:B------:R-:W-:Y:S01]  /*7e20*/  SHF.L.U64.HI R4, R4, 0x1, R7 ;  /* 0x0000000104047819 */ /* 0x000fe20000010207 */
[----:B------:R-:W-:Y:S01]  /*7e30*/  BSSY.RECONVERGENT B0, `(.L_x_846) ;  /* 0x0000024000007945 */ /* 0x000fe20003800200 */
[----:B---3-5:R-:W-:-:S05]  /*7e40*/  SHF.R.U32.HI R16, RZ, UR6, R8 ;  /* 0x00000006ff107c19 */ /* 0x028fca0008011608 */
[----:B------:R-:W-:-:S05]  /*7e50*/  IMAD.SHL.U32 R16, R16, 0x8, RZ ;  /* 0x0000000810107824 */ /* 0x000fca00078e00ff */
        /* <DEDUP_REMOVED lines=15> */
[----:B------:R-:W0:Y:S02]  /*7f50*/  LDC.64 R4, c[0x4][RZ] ;  /* 0x01000000ff047b82 */ /* 0x000e240000000a00 */
[----:B0-----:R-:W1:Y:S01]  /*7f60*/  LDG.E.STRONG.SYS R7, desc[UR8][R4.64] ;  /* 0x0000000804077981 */ /* 0x001e62000c1f5900 */
[----:B----4-:R-:W-:-:S04]  /*7f70*/  ISETP.GT.U32.AND P0, PT, R10, UR12, PT ;  /* 0x0000000c0a007c0c */ /* 0x010fc8000bf04070 */
[----:B-1----:R-:W-:-:S13]  /*7f80*/  ISETP.GE.U32.OR P0, PT, R7, UR7, P0 ;  /* 0x0000000707007c0c */ /* 0x002fda0008706470 */
[----:B------:R-:W-:Y:S05]  /*7f90*/  @P0 BRA `(.L_x_847) ;  /* 0x0000000000340947 */ /* 0x000fea0003800000 */
[----:B------:R-:W0:Y:S01]  /*7fa0*/  S2R R17, SR_LANEID ;  /* 0x0000000000117919 */ /* 0x000e220000000000 */
[----:B------:R-:W-:Y:S02]  /*7fb0*/  VOTEU.ANY UR6, UPT, PT ;  /* 0x0000000000067886 */ /* 0x000fe400038e0100 */
[----:B------:R-:W0:Y:S08]  /*7fc0*/  FLO.U32 R18, UR6 ;  /* 0x0000000600127d00 */ /* 0x000e3000080e0000 */
[----:B------:R-:W1:Y:S01]  /*7fd0*/  POPC R7, UR6 ;  /* 0x0000000600077d09 */ /* 0x000e620008000000 */
[----:B0-----:R-:W-:-:S13]  /*7fe0*/  ISETP.EQ.U32.AND P0, PT, R18, R17, PT ;  /* 0x000000111200720c */ /* 0x001fda0003f02070 */
[----:B-1----:R-:W2:Y:S01]  /*7ff0*/  @P0 ATOMG.E.ADD.STRONG.GPU PT, R7, desc[UR8][R4.64], R7 ;  /* 0x80000007040709a8 */ /* 0x002ea200081ef108 */
[----:B------:R-:W0:Y:S02]  /*8000*/  S2R R24, SR_LTMASK ;  /* 0x0000000000187919 */ /* 0x000e240000003900 */
[----:B0-----:R-:W-:-:S06]  /*8010*/  LOP3.LUT R24, R24, UR6, RZ, 0xc0, !PT ;  /* 0x0000000618187c12 */ /* 0x001fcc000f8ec0ff */
[----:B------:R-:W0:Y:S01]  /*8020*/  POPC R24, R24 ;  /* 0x0000001800187309 */ /* 0x000e220000000000 */
[----:B--2---:R-:W0:Y:S02]  /*8030*/  SHFL.IDX PT, R17, R7, R18, 0x1f ;  /* 0x00001f1207117589 */ /* 0x004e2400000e0000 */
[----:B0-----:R-:W-:-:S04]  /*8040*/  IMAD.IADD R17, R17, 0x1, R24 ;  /* 0x0000000111117824 */ /* 0x001fc800078e0218 */
[----:B------:R-:W-:-:S05]  /*8050*/  IMAD.WIDE.U32 R16, R17, 0x4, R14 ;  /* 0x0000000411107825 */ /* 0x000fca00078e000e */
[----:B------:R0:W-:Y:S02]  /*8060*/  STG.E desc[UR8][R16.64], R10 ;  /* 0x0000000a10007986 */ /* 0x0001e4000c101908 */
.L_x_847:
[----:B-1--4-:R-:W-:Y:S05]  /*8070*/  BSYNC.RECONVERGENT B0 ;  /* 0x0000000000007941 */ /* 0x012fea0003800200 */
.L_x_846:
[----:B------:R-:W-:Y:S01]  /*8080*/  UIADD3 UR6, UPT, UPT, UR5, -0x2, URZ ;  /* 0xfffffffe05067890 */ /* 0x000fe2000fffe0ff */
[C---:B------:R-:W-:Y:S01]  /*8090*/  IMAD.SHL.U32 R7, R21.reuse, 0x2, RZ ;  /* 0x0000000215077824 */ /* 0x040fe200078e00ff */
[----:B0-----:R-:W-:Y:S01]  /*80a0*/  SHF.L.U64.HI R17, R21, 0x1, R20 ;  /* 0x0000000115117819 */ /* 0x001fe20000010214 */
[C---:B------:R-:W-:Y:S01]  /*80b0*/  IMAD.SHL.U32 R24, R22.reuse, 0x2, RZ ;  /* 0x0000000216187824 */ /* 0x040fe200078e00ff */
        /* <DEDUP_REMOVED lines=41> */
.L_x_849:
[----:B------:R-:W-:Y:S05]  /*8350*/  BSYNC.RECONVERGENT B0 ;  /* 0x0000000000007941 */ /* 0x000fea0003800200 */
.L_x_848:
[----:B------:R-:W-:Y:S01]  /*8360*/  SHF.R.U32.HI R4, RZ, UR5, R8 ;  /* 0x00000005ff047c19 */ /* 0x000fe20008011608 */
        /* <DEDUP_REMOVED lines=41> */
.L_x_851:
[----:B------:R-:W-:Y:S05]  /*8600*/  BSYNC.RECONVERGENT B0 ;  /* 0x0000000000007941 */ /* 0x000fea0003800200 */
.L_x_850:
[----:B------:R-:W-:Y:S01]  /*8610*/  UIADD3 UR6, UPT, UPT, UR5, 0x2, URZ ;  /* 0x0000000205067890 */ /* 0x000fe2000fffe0ff */
[C---:B------:R-:W-:Y:S01]  /*8620*/  IMAD.SHL.U32 R5, R21.reuse, 0x2, RZ ;  /* 0x0000000215057824 */ /* 0x040fe200078e00ff */
[----:B0-----:R-:W-:Y:S01]  /*8630*/  SHF.L.U64.HI R23, R21, 0x1, R20 ;  /* 0x0000000115177819 */ /* 0x001fe20000010214 */
        /* <DEDUP_REMOVED lines=40> */
.L_x_853:
[----:B------:R-:W-:Y:S05]  /*88c0*/  BSYNC.RECONVERGENT B0 ;  /* 0x0000000000007941 */ /* 0x000fea0003800200 */
.L_x_852:
[----:B------:R-:W-:Y:S01]  /*88d0*/  VIADD R10, R10, 0x4 ;  /* 0x000000040a0a7836 */ /* 0x000fe20000000000 */
[----:B------:R-:W-:Y:S01]  /*88e0*/  UIADD3 UR5, UPT, UPT, UR5, 0x8, URZ ;  /* 0x0000000805057890 */ /* 0x000fe2000fffe0ff */
[----:B------:R-:W-:Y:S11]  /*88f0*/  BRA.U UP0, `(.L_x_854) ;  /* 0xfffffff500387547 */ /* 0x000ff6000b83ffff */
[----:B------:R-:W-:-:S05]  /*8900*/  VIADD R2, R2, 0x1 ;  /* 0x0000000102027836 */ /* 0x000fca0000000000 */
[----:B------:R-:W-:-:S13]  /*8910*/  ISETP.NE.AND P0, PT, R2, R13, PT ;  /* 0x0000000d0200720c */ /* 0x000fda0003f05270 */
[----:B------:R-:W-:Y:S05]  /*8920*/  @P0 BRA `(.L_x_855) ;  /* 0xfffffff000e40947 */ /* 0x000fea000383ffff */
.L_x_842:
[----:B------:R-:W3:Y:S01]  /*8930*/  LDCU UR4, c[0x0][0x360] ;  /* 0x00006c00ff0477ac */ /* 0x000ee20008000800 */
[----:B------:R-:W-:Y:S01]  /*8940*/  BSSY.RECONVERGENT B0, `(.L_x_856) ;  /* 0x0000010000007945 */ /* 0x000fe20003800200 */
[----:B---3--:R-:W-:-:S06]  /*8950*/  UIADD3 UR4, UPT, UPT, UR4, -0x1, URZ ;  /* 0xffffffff04047890 */ /* 0x008fcc000fffe0ff */
[----:B------:R-:W-:-:S13]  /*8960*/  ISETP.NE.AND P0, PT, R3, UR4, PT ;  /* 0x0000000403007c0c */ /* 0x000fda000bf05270 */
[----:B------:R-:W-:Y:S05]  /*8970*/  @P0 BRA `(.L_x_857) ;  /* 0x0000000000180947 */ /* 0x000fea0003800000 */
[----:B------:R-:W3:Y:S01]  /*8980*/  LDC.64 R8, c[0x3][RZ] ;  /* 0x00c00000ff087b82 */ /* 0x000ee20000000a00 */
[----:B------:R-:W-:-:S04]  /*8990*/  IMAD R6, R13, 0x80, R6 ;  /* 0x000000800d067824 */ /* 0x000fc800078e0206 */
[----:B-1----:R-:W-:-:S04]  /*89a0*/  VIADD R15, R6, 0x8000 ;  /* 0x00008000060f7836 */ /* 0x002fc80000000000 */
[----:B---3--:R-:W-:-:S05]  /*89b0*/  IMAD.WIDE.U32 R8, R15, 0x4, R8 ;  /* 0x000000040f087825 */ /* 0x008fca00078e0008 */
[----:B------:R4:W5:Y:S01]  /*89c0*/  LDG.E R2, desc[UR8][R8.64] ;  /* 0x0000000808027981 */ /* 0x000962000c1e1900 */
[----:B------:R-:W-:Y:S05]  /*89d0*/  BRA `(.L_x_858) ;  /* 0x0000000000187947 */ /* 0x000fea0003800000 */
.L_x_857:
[----:B------:R-:W3:Y:S01]  /*89e0*/  S2R R9, SR_CgaCtaId ;  /* 0x0000000000097919 */ /* 0x000ee20000008800 */
[----:B------:R-:W-:-:S04]  /*89f0*/  MOV R2, 0x400 ;  /* 0x0000040000027802 */ /* 0x000fc80000000f00 */
[----:B---3--:R-:W-:-:S05]  /*8a00*/  LEA R2, R9, R2, 0x18 ;  /* 0x0000000209027211 */ /* 0x008fca00078ec0ff */
[----:B------:R-:W-:-:S04]  /*8a10*/  IMAD R2, R13, 0x200, R2 ;  /* 0x000002000d027824 */ /* 0x000fc800078e0202 */
[----:B------:R-:W-:-:S06]  /*8a20*/  IMAD R2, R3, 0x4, R2 ;  /* 0x0000000403027824 */ /* 0x000fcc00078e0202 */
[----:B------:R-:W3:Y:S02]  /*8a30*/  LDS R2, [R2+0x4] ;  /* 0x0000040002027984 */ /* 0x000ee40000000800 */
.L_x_858:
[----:B------:R-:W-:Y:S05]  /*8a40*/  BSYNC.RECONVERGENT B0 ;  /* 0x0000000000007941 */ /* 0x000fea0003800200 */
.L_x_856:
[----:B------:R-:W-:-:S13]  /*8a50*/  ISETP.NE.AND P0, PT, R12, R11, PT ;  /* 0x0000000b0c00720c */ /* 0x000fda0003f05270 */
[----:B------:R-:W-:Y:S05]  /*8a60*/  @!P0 EXIT ;  /* 0x000000000000894d */ /* 0x000fea0003800000 */
[----:B------:R-:W-:Y:S02]  /*8a70*/  IMAD.IADD R11, R12, 0x1, -R11 ;  /* 0x000000010c0b7824 */ /* 0x000fe400078e0a0b */
[----:B-1----:R-:W-:-:S03]  /*8a80*/  IMAD.MOV.U32 R15, RZ, RZ, RZ ;  /* 0x000000ffff0f7224 */ /* 0x002fc600078e00ff */
[C---:B------:R-:W-:Y:S02]  /*8a90*/  ISETP.GE.U32.AND P0, PT, R11.reuse, 0x4, PT ;  /* 0x000000040b00780c */ /* 0x040fe40003f06070 */
[----:B------:R-:W-:-:S04]  /*8aa0*/  VIMNMX.U32 R11, PT, PT, R11, 0x1, !PT ;  /* 0x000000010b0b7848 */ /* 0x000fc80007fe0000 */
[----:B------:R-:W-:-:S07]  /*8ab0*/  LOP3.LUT R6, R11, 0x3, RZ, 0xc0, !PT ;  /* 0x000000030b067812 */ /* 0x000fce00078ec0ff */
[----:B------:R-:W-:Y:S05]  /*8ac0*/  @!P0 BRA `(.L_x_859) ;  /* 0x0000000800f08947 */ /* 0x000fea0003800000 */
[----:B----4-:R-:W1:Y:S01]  /*8ad0*/  LDC.64 R8, c[0x3][0x60] ;  /* 0x00c01800ff087b82 */ /* 0x010e620000000a00 */
[----:B------:R-:W-:Y:S01]  /*8ae0*/  IMAD R12, R0, 0x80, R3 ;  /* 0x00000080000c7824 */ /* 0x000fe200078e0203 */
[----:B------:R-:W-:Y:S01]  /*8af0*/  LOP3.LUT R15, R11, 0xfffffffc, RZ, 0xc0, !PT ;  /* 0xfffffffc0b0f7812 */ /* 0x000fe200078ec0ff */
[----:B------:R-:W4:Y:S02]  /*8b00*/  LDCU UR10, c[0x3][0x58] ;  /* 0x00c00b00ff0a77ac */ /* 0x000f240008000800 */
[----:B------:R-:W-:Y:S02]  /*8b10*/  IMAD R12, R12, 0x100, R13 ;  /* 0x000001000c0c7824 */ /* 0x000fe400078e020d */
[----:B------:R-:W-:Y:S01]  /*8b20*/  IMAD.MOV R14, RZ, RZ, -R15 ;  /* 0x000000ffff0e7224 */ /* 0x000fe200078e0a0f */
[----:B------:R-:W0:Y:S02]  /*8b30*/  LDCU UR11, c[0x3][0x8] ;  /* 0x00c00100ff0b77ac */ /* 0x000e240008000800 */
[----:B------:R-:W-:Y:S01]  /*8b40*/  LEA R12, R12, 0x1000, 0x4 ;  /* 0x000010000c0c7811 */ /* 0x000fe200078e20ff */
[----:B------:R-:W0:Y:S01]  /*8b50*/  LDCU.64 UR6, c[0x3][0x50] ;  /* 0x00c00a00ff0677ac */ /* 0x000e220008000a00 */
[----:B------:R-:W-:-:S05]  /*8b60*/  UMOV UR4, 0x4 ;  /* 0x0000000400047882 */ /* 0x000fca0000000000 */
.L_x_868:
[----:B------:R-:W-:Y:S01]  /*8b70*/  UIADD3 UR5, UPT, UPT, UR4, -0x4, URZ ;  /* 0xfffffffc04057890 */ /* 0x000fe2000fffe0ff */
[C---:B0-2---:R-:W-:Y:S01]  /*8b80*/  IMAD.SHL.U32 R17, R18.reuse, 0x2, RZ ;  /* 0x0000000212117824 */ /* 0x045fe200078e00ff */
[----:B------:R-:W-:Y:S01]  /*8b90*/  SHF.L.U64.HI R19, R18, 0x1, R5 ;  /* 0x0000000112137819 */ /* 0x000fe20000010205 */
[C---:B0-----:R-:W-:Y:S01]  /*8ba0*/  IMAD.SHL.U32 R23, R4.reuse, 0x2, RZ ;  /* 0x0000000204177824 */ /* 0x041fe200078e00ff */
[----:B------:R-:W-:Y:S01]  /*8bb0*/  SHF.L.U64.HI R4, R4, 0x1, R7 ;  /* 0x0000000104047819 */ /* 0x000fe20000010207 */
[----:B------:R-:W-:Y:S01]  /*8bc0*/  BSSY.RECONVERGENT B0, `(.L_x_860) ;  /* 0x0000024000007945 */ /* 0x000fe20003800200 */
[----:B---3-5:R-:W-:-:S05]  /*8bd0*/  SHF.R.U32.HI R10, RZ, UR5, R2 ;  /* 0x00000005ff0a7c19 */ /* 0x028fca0008011602 */
[----:B------:R-:W-:-:S05]  /*8be0*/  IMAD.SHL.U32 R10, R10, 0x8, RZ ;  /* 0x000000080a0a7824 */ /* 0x000fca00078e00ff */
[----:B------:R-:W-:-:S04]  /*8bf0*/  LOP3.LUT R22, R10, 0x18, RZ, 0xc0, !PT ;  /* 0x000000180a167812 */ /* 0x000fc800078ec0ff */
        /* <DEDUP_REMOVED lines=15> */
[----:B0-----:R-:W4:Y:S01]  /*8cf0*/  LDG.E.STRONG.SYS R7, desc[UR8][R4.64] ;  /* 0x0000000804077981 */ /* 0x001f22000c1f5900 */
[----:B------:R-:W-:-:S04]  /*8d00*/  ISETP.GT.U32.AND P0, PT, R12, UR11, PT ;  /* 0x0000000b0c007c0c */ /* 0x000fc8000bf04070 */
[----:B----4-:R-:W-:-:S13]  /*8d10*/  ISETP.GE.U32.OR P0, PT, R7, UR10, P0 ;  /* 0x0000000a07007c0c */ /* 0x010fda0008706470 */
        /* <DEDUP_REMOVED lines=14> */
.L_x_861:
[----:B----4-:R-:W-:Y:S05]  /*8e00*/  BSYNC.RECONVERGENT B0 ;  /* 0x0000000000007941 */ /* 0x010fea0003800200 */
.L_x_860:
[----:B------:R-:W-:Y:S01]  /*8e10*/  UIADD3 UR5, UPT, UPT, UR4, -0x2, URZ ;  /* 0xfffffffe04057890 */ /* 0x000fe2000fffe0ff */
[C---:B------:R-:W-:Y:S01]  /*8e20*/  IMAD.SHL.U32 R7, R17.reuse, 0x2, RZ ;  /* 0x0000000211077824 */ /* 0x040fe200078e00ff */
[----:B------:R-:W-:Y:S01]  /*8e30*/  SHF.L.U64.HI R19, R17, 0x1, R16 ;  /* 0x0000000111137819 */ /* 0x000fe20000010210 */
[C---:B------:R-:W-:Y:S01]  /*8e40*/  IMAD.SHL.U32 R22, R18.reuse, 0x2, RZ ;  /* 0x0000000212167824 */ /* 0x040fe200078e00ff */
[----:B------:R-:W-:Y:S01]  /*8e50*/  SHF.L.U64.HI R18, R18, 0x1, R11 ;  /* 0x0000000112127819 */ /* 0x000fe2000001020b */
[----:B------:R-:W-:Y:S01]  /*8e60*/  VIADD R14, R14, 0x4 ;  /* 0x000000040e0e7836 */ /* 0x000fe20000000000 */
[----:B------:R-:W-:Y:S01]  /*8e70*/  SHF.R.U32.HI R4, RZ, UR5, R2 ;  /* 0x00000005ff047c19 */ /* 0x000fe20008011602 */
[----:B------:R-:W-:Y:S03]  /*8e80*/  BSSY.RECONVERGENT B0, `(.L_x_862) ;  /* 0x0000026000007945 */ /* 0x000fe60003800200 */
[----:B------:R-:W-:Y:S01]  /*8e90*/  ISETP.NE.AND P1, PT, R14, RZ, PT ;  /* 0x000000ff0e00720c */ /* 0x000fe20003f25270 */
[----:B------:R-:W-:-:S05]  /*8ea0*/  IMAD.SHL.U32 R4, R4, 0x8, RZ ;  /* 0x0000000804047824 */ /* 0x000fca00078e00ff */
[----:B------:R-:W-:-:S04]  /*8eb0*/  LOP3.LUT R23, R4, 0x18, RZ, 0xc0, !PT ;  /* 0x0000001804177812 */ /* 0x000fc800078ec0ff */
[----:B------:R-:W2:Y:S02]  /*8ec0*/  LDC.64 R4, c[0x3][R23+0x28] ;  /* 0x00c00a0017047b82 */ /* 0x000ea40000000a00 */
[----:B--2---:R-:W-:Y:S02]  /*8ed0*/  LOP3.LUT R10, R4, R7, RZ, 0xfc, !PT ;  /* 0x00000007040a7212 */ /* 0x004fe400078efcff */
[----:B------:R-:W-:Y:S02]  /*8ee0*/  LOP3.LUT R7, R5, R19, RZ, 0xfc, !PT ;  /* 0x0000001305077212 */ /* 0x000fe400078efcff */
[----:B0-----:R-:W-:Y:S02]  /*8ef0*/  LOP3.LUT R20, R17, R10, RZ, 0xc0, !PT ;  /* 0x0000000a11147212 */ /* 0x001fe400078ec0ff */
        /* <DEDUP_REMOVED lines=30> */
.L_x_863:
[----:B------:R-:W-:Y:S05]  /*90e0*/  BSYNC.RECONVERGENT B0 ;  /* 0x0000000000007941 */ /* 0x000fea0003800200 */
.L_x_862:
        /* <DEDUP_REMOVED lines=42> */
.L_x_865:
[----:B------:R-:W-:Y:S05]  /*9390*/  BSYNC.RECONVERGENT B0 ;  /* 0x0000000000007941 */ /* 0x000fea0003800200 */
.L_x_864:
[----:B------:R-:W-:Y:S01]  /*93a0*/  UIADD3 UR5, UPT, UPT, UR4, 0x2, URZ ;  /* 0x0000000204057890 */ /* 0x000fe2000fffe0ff */
[C---:B------:R-:W-:Y:S01]  /*93b0*/  IMAD.SHL.U32 R5, R17.reuse, 0x2, RZ ;  /* 0x0000000211057824 */ /* 0x040fe200078e00ff */
[----:B------:R-:W-:Y:S01]  /*93c0*/  SHF.L.U64.HI R7, R17, 0x1, R16 ;  /* 0x0000000111077819 */ /* 0x000fe20000010210 */
[C---:B------:R-:W-:Y:S01]  /*93d0*/  IMAD.SHL.U32 R22, R19.reuse, 0x2, RZ ;  /* 0x0000000213167824 */ /* 0x040fe200078e00ff */
[----:B------:R-:W-:Y:S01]  /*93e0*/  SHF.L.U64.HI R20, R19, 0x1, R20 ;  /* 0x0000000113147819 */ /* 0x000fe20000010214 */
[----:B------:R-:W-:Y:S01]  /*93f0*/  BSSY.RECONVERGENT B0, `(.L_x_866) ;  /* 0x0000026000007945 */ /* 0x000fe20003800200 */
[----:B------:R-:W-:-:S05]  /*9400*/  SHF.R.U32.HI R4, RZ, UR5, R2 ;  /* 0x00000005ff047c19 */ /* 0x000fca0008011602 */
[----:B------:R-:W-:-:S05]  /*9410*/  IMAD.SHL.U32 R4, R4, 0x8, RZ ;  /* 0x0000000804047824 */ /* 0x000fca00078e00ff */
[----:B0-----:R-:W-:-:S06]  /*9420*/  LOP3.LUT R10, R4, 0x18, RZ, 0xc0, !PT ;  /* 0x00000018040a7812 */ /* 0x001fcc00078ec0ff */
        /* <DEDUP_REMOVED lines=34> */
.L_x_867:
[----:B------:R-:W-:Y:S05]  /*9650*/  BSYNC.RECONVERGENT B0 ;  /* 0x0000000000007941 */ /* 0x000fea0003800200 */
.L_x_866:
[----:B------:R-:W-:Y:S01]  /*9660*/  UIADD3 UR4, UPT, UPT, UR4, 0x8, URZ ;  /* 0x0000000804047890 */ /* 0x000fe2000fffe0ff */
[----:B------:R-:W-:Y:S01]  /*9670*/  VIADD R12, R12, 0x4 ;  /* 0x000000040c0c7836 */ /* 0x000fe20000000000 */
[----:B------:R-:W-:Y:S10]  /*9680*/  @P1 BRA `(.L_x_868) ;  /* 0xfffffff400381947 */ /* 0x000ff4000383ffff */
.L_x_859:
[----:B------:R-:W-:-:S13]  /*9690*/  ISETP.NE.AND P0, PT, R6, RZ, PT ;  /* 0x000000ff0600720c */ /* 0x000fda0003f05270 */
[----:B------:R-:W-:Y:S05]  /*96a0*/  @!P0 EXIT ;  /* 0x000000000000894d */ /* 0x000fea0003800000 */
[----:B-1--4-:R-:W1:Y:S01]  /*96b0*/  LDC.64 R8, c[0x3][0x60] ;  /* 0x00c01800ff087b82 */ /* 0x012e620000000a00 */
[----:B------:R-:W-:Y:S01]  /*96c0*/  IMAD R0, R0, 0x80000, R15 ;  /* 0x0008000000007824 */ /* 0x000fe200078e020f */
[----:B------:R-:W4:Y:S01]  /*96d0*/  LDCU UR5, c[0x3][0x58] ;  /* 0x00c00b00ff0577ac */ /* 0x000f220008000800 */
[----:B------:R-:W-:Y:S02]  /*96e0*/  IMAD.SHL.U32 R15, R15, 0x2, RZ ;  /* 0x000000020f0f7824 */ /* 0x000fe400078e00ff */
[----:B------:R-:W-:Y:S01]  /*96f0*/  IMAD R0, R3, 0x1000, R0 ;  /* 0x0000100003007824 */ /* 0x000fe200078e0200 */
[----:B------:R-:W0:Y:S01]  /*9700*/  LDCU UR10, c[0x3][0x8] ;  /* 0x00c00100ff0a77ac */ /* 0x000e220008000800 */
[----:B------:R-:W-:Y:S02]  /*9710*/  IMAD.MOV R6, RZ, RZ, -R6 ;  /* 0x000000ffff067224 */ /* 0x000fe400078e0a06 */
[----:B------:R-:W-:Y:S01]  /*9720*/  IMAD R13, R13, 0x10, R0 ;  /* 0x000000100d0d7824 */ /* 0x000fe200078e0200 */
[----:B------:R-:W0:Y:S06]  /*9730*/  LDCU.64 UR6, c[0x3][0x50] ;  /* 0x00c00a00ff0677ac */ /* 0x000e2c0008000a00 */
.L_x_871:
[----:B---3-5:R-:W-:Y:S01]  /*9740*/  SHF.R.U32.HI R0, RZ, R15, R2 ;  /* 0x0000000fff007219 */ /* 0x028fe20000011602 */
[C---:B0-----:R-:W-:Y:S01]  /*9750*/  IMAD.SHL.U32 R19, R18.reuse, 0x2, RZ ;  /* 0x0000000212137824 */ /* 0x041fe200078e00ff */
[----:B------:R-:W-:Y:S01]  /*9760*/  SHF.L.U64.HI R3, R18, 0x1, R5 ;  /* 0x0000000112037819 */ /* 0x000fe20000010205 */
[C---:B------:R-:W-:Y:S01]  /*9770*/  IMAD.SHL.U32 R14, R4.reuse, 0x2, RZ ;  /* 0x00000002040e7824 */ /* 0x040fe200078e00ff */
[----:B------:R-:W-:Y:S01]  /*9780*/  SHF.L.U64.HI R4, R4, 0x1, R7 ;  /* 0x0000000104047819 */ /* 0x000fe20000010207 */
[----:B------:R-:W-:Y:S01]  /*9790*/  IMAD.SHL.U32 R0, R0, 0x8, RZ ;  /* 0x0000000800007824 */ /* 0x000fe200078e00ff */
[----:B------:R-:W-:Y:S01]  /*97a0*/  BSSY.RECONVERGENT B0, `(.L_x_869) ;  /* 0x0000028000007945 */ /* 0x000fe20003800200 */
[----:B------:R-:W-:-:S03]  /*97b0*/  VIADD R6, R6, 0x1 ;  /* 0x0000000106067836 */ /* 0x000fc60000000000 */
[----:B------:R-:W-:Y:S02]  /*97c0*/  LOP3.LUT R11, R0, 0x18, RZ, 0xc0, !PT ;  /* 0x00000018000b7812 */ /* 0x000fe400078ec0ff */
[----:B------:R-:W-:-:S04]  /*97d0*/  ISETP.NE.AND P1, PT, R6, RZ, PT ;  /* 0x000000ff0600720c */ /* 0x000fc80003f25270 */
[----:B------:R-:W3:Y:S02]  /*97e0*/  LDC.64 R10, c[0x3][R11+0x28] ;  /* 0x00c00a000b0a7b82 */ /* 0x000ee40000000a00 */
[----:B---3--:R-:W-:Y:S02]  /*97f0*/  LOP3.LUT R19, R10, R19, RZ, 0xfc, !PT ;  /* 0x000000130a137212 */ /* 0x008fe400078efcff */
[----:B------:R-:W-:Y:S02]  /*9800*/  LOP3.LUT R12, R11, R3, RZ, 0xfc, !PT ;  /* 0x000000030b0c7212 */ /* 0x000fe400078efcff */
[----:B------:R-:W-:Y:S02]  /*9810*/  LOP3.LUT R0, R18, R19, RZ, 0xc0, !PT ;  /* 0x0000001312007212 */ /* 0x000fe400078ec0ff */
[----:B0-2---:R-:W-:-:S03]  /*9820*/  LOP3.LUT R17, R5, R12, RZ, 0xc0, !PT ;  /* 0x0000000c05117212 */ /* 0x005fc600078ec0ff */
        /* <DEDUP_REMOVED lines=8> */
[----:B------:R-:W-:-:S04]  /*98b0*/  LOP3.LUT P0, RZ, R4, UR6, RZ, 0xc0, !PT ;  /* 0x0000000604ff7c12 */ /* 0x000fc8000f80c0ff */
[----:B------:R-:W-:-:S13]  /*98c0*/  LOP3.LUT P0, RZ, R7, UR7, RZ, 0xc0, P0 ;  /* 0x0000000707ff7c12 */ /* 0x000fda000800c0ff */
[----:B------:R-:W-:Y:S05]  /*98d0*/  @P0 BRA `(.L_x_870) ;  /* 0x0000000000500947 */ /* 0x000fea0003800000 */
[----:B------:R-:W0:Y:S02]  /*98e0*/  LDC.64 R10, c[0x4][RZ] ;  /* 0x01000000ff0a7b82 */ /* 0x000e240000000a00 */
[----:B0-----:R-:W4:Y:S02]  /*98f0*/  LDG.E.STRONG.SYS R0, desc[UR8][R10.64] ;  /* 0x000000080a007981 */ /* 0x001f24000c1f5900 */
[----:B----4-:R-:W-:-:S13]  /*9900*/  ISETP.GE.U32.AND P0, PT, R0, UR5, PT ;  /* 0x0000000500007c0c */ /* 0x010fda000bf06070 */
        /* <DEDUP_REMOVED lines=17> */
.L_x_870:
[----:B----4-:R-:W-:Y:S05]  /*9a20*/  BSYNC.RECONVERGENT B0 ;  /* 0x0000000000007941 */ /* 0x010fea0003800200 */
.L_x_869:
[----:B------:R-:W-:Y:S02]  /*9a30*/  VIADD R13, R13, 0x1 ;  /* 0x000000010d0d7836 */ /* 0x000fe40000000000 */
[----:B------:R-:W-:Y:S01]  /*9a40*/  VIADD R15, R15, 0x2 ;  /* 0x000000020f0f7836 */ /* 0x000fe20000000000 */
[----:B------:R-:W-:Y:S06]  /*9a50*/  @P1 BRA `(.L_x_871) ;  /* 0xfffffffc00381947 */ /* 0x000fec000383ffff */
[----:B------:R-:W-:Y:S05]  /*9a60*/  EXIT ;  /* 0x000000000000794d */ /* 0x000fea0003800000 */
.L_x_872:
        /* <DEDUP_REMOVED lines=9> */
.L_x_2054:


//--------------------- .text._Z13agrepKernel64ILj0EEvv --------------------------
	.section	.text._Z13agrepKernel64ILj0EEvv,"ax",@progbits
	.align	128
        .global         _Z13agrepKernel64ILj0EEvv
        .type           _Z13agrepKernel64ILj0EEvv,@function
        .size           _Z13agrepKernel64ILj0EEvv,(.L_x_2055 - _Z13agrepKernel64ILj0EEvv)
        .other          _Z13agrepKernel64ILj0EEvv,@"STO_CUDA_ENTRY STV_DEFAULT"
_Z13agrepKernel64ILj0EEvv:
.text._Z13agrepKernel64ILj0EEvv:
[----:B------:R-:W-:Y:S08]  /*0000*/  LDC R1, c[0x0][0x37c] ;  /* 0x0000df00ff017b82 */ /* 0x000ff00000000800 */
[----:B------:R-:W0:Y:S01]  /*0010*/  LDC R8, c[0x3][0x10] ;  /* 0x00c00400ff087b82 */ /* 0x000e220000000800 */
[----:B------:R-:W1:Y:S01]  /*0020*/  S2R R4, SR_CTAID.X ;  /* 0x0000000000047919 */ /* 0x000e620000002500 */
[----:B------:R-:W2:Y:S01]  /*0030*/  LDCU.64 UR6, c[0x0][0x358] ;  /* 0x00006b00ff0677ac */ /* 0x000ea20008000a00 */
[----:B------:R-:W-:Y:S01]  /*0040*/  IMAD.MOV.U32 R0, RZ, RZ, RZ ;  /* 0x000000ffff007224 */ /* 0x000fe200078e00ff */
[----:B------:R-:W3:Y:S01]  /*0050*/  S2R R3, SR_TID.X ;  /* 0x0000000000037919 */ /* 0x000ee20000002100 */
[----:B------:R-:W-:-:S02]  /*0060*/  IMAD.MOV.U32 R18, RZ, RZ, -0x1 ;  /* 0xffffffffff127424 */ /* 0x000fc400078e00ff */
[----:B------:R-:W-:Y:S01]  /*0070*/  IMAD.MOV.U32 R19, RZ, RZ, -0x1 ;  /* 0xffffffffff137424 */ /* 0x000fe200078e00ff */
[----:B0-----:R-:W-:Y:S01]  /*0080*/  ISETP.NE.AND P0, PT, R8, 0x1, PT ;  /* 0x000000010800780c */ /* 0x001fe20003f05270 */
[----:B-1----:R-:W-:-:S05]  /*0090*/  IMAD.SHL.U32 R2, R4, 0x8000, RZ ;  /* 0x0000800004027824 */ /* 0x002fca00078e00ff */
[----:B---3--:R-:W-:-:S07]  /*00a0*/  LOP3.LUT R5, R2, R3, RZ, 0xfc, !PT ;  /* 0x0000000302057212 */ /* 0x008fce00078efcff */
[----:B--2---:R-:W-:Y:S05]  /*00b0*/  @!P0 BRA `(.L_x_873) ;  /* 0x0000000400cc8947 */ /* 0x004fea0003800000 */
[----:B------:R-:W0:Y:S01]  /*00c0*/  S2UR UR5, SR_CgaCtaId ;  /* 0x00000000000579c3 */ /* 0x000e220000008800 */
[----:B------:R-:W-:Y:S01]  /*00d0*/  UMOV UR4, 0x400 ;  /* 0x0000040000047882 */ /* 0x000fe20000000000 */
[----:B------:R-:W-:Y:S02]  /*00e0*/  VIADD R0, R8, 0xffffffff ;  /* 0xffffffff08007836 */ /* 0x000fe40000000000 */
[----:B------:R-:W-:Y:S02]  /*00f0*/  IMAD.MOV R22, RZ, RZ, -R8 ;  /* 0x000000ffff167224 */ /* 0x000fe400078e0a08 */
[----:B------:R-:W-:Y:S02]  /*0100*/  IMAD.MOV.U32 R18, RZ, RZ, -0x1 ;  /* 0xffffffffff127424 */ /* 0x000fe400078e00ff */
[----:B------:R-:W1:Y:S01]  /*0110*/  LDC.64 R10, c[0x3][RZ] ;  /* 0x00c00000ff0a7b82 */ /* 0x000e620000000a00 */
[----:B------:R-:W-:Y:S02]  /*0120*/  IMAD.MOV.U32 R19, RZ, RZ, -0x1 ;  /* 0xffffffffff137424 */ /* 0x000fe400078e00ff */
[----:B------:R-:W-:Y:S01]  /*0130*/  IMAD.MOV.U32 R9, RZ, RZ, R5 ;  /* 0x000000ffff097224 */ /* 0x000fe200078e0005 */
[----:B0-----:R-:W-:-:S06]  /*0140*/  ULEA UR4, UR5, UR4, 0x18 ;  /* 0x0000000405047291 */ /* 0x001fcc000f8ec0ff */
[----:B------:R-:W-:-:S07]  /*0150*/  LEA R23, R3, UR4, 0x2 ;  /* 0x0000000403177c11 */ /* 0x000fce000f8e10ff */
.L_x_874:
[----:B-1----:R-:W-:-:S06]  /*0160*/  IMAD.WIDE.U32 R24, R9, 0x4, R10 ;  /* 0x0000000409187825 */ /* 0x002fcc00078e000a */
[----:B------:R-:W2:Y:S01]  /*0170*/  LDG.E R24, desc[UR6][R24.64] ;  /* 0x0000000618187981 */ /* 0x000ea2000c1e1900 */
[C---:B------:R-:W-:Y:S01]  /*0180*/  SHF.L.U64.HI R19, R18.reuse, 0x2, R19 ;  /* 0x0000000212137819 */ /* 0x040fe20000010213 */
[----:B------:R-:W-:Y:S01]  /*0190*/  IMAD.SHL.U32 R18, R18, 0x4, RZ ;  /* 0x0000000412127824 */ /* 0x000fe200078e00ff */
[----:B------:R-:W-:Y:S01]  /*01a0*/  UMOV UR4, 0x28 ;  /* 0x0000002800047882 */ /* 0x000fe20000000000 */
[----:B------:R-:W-:Y:S02]  /*01b0*/  VIADD R22, R22, 0x1 ;  /* 0x0000000116167836 */ /* 0x000fe40000000000 */
[----:B------:R-:W-:-:S03]  /*01c0*/  VIADD R9, R9, 0x80 ;  /* 0x0000008009097836 */ /* 0x000fc60000000000 */
[----:B------:R-:W-:Y:S01]  /*01d0*/  ISETP.NE.AND P0, PT, R22, -0x1, PT ;  /* 0xffffffff1600780c */ /* 0x000fe20003f05270 */
[----:B--2---:R-:W-:Y:S01]  /*01e0*/  IMAD.SHL.U32 R6, R24, 0x8, RZ ;  /* 0x0000000818067824 */ /* 0x004fe200078e00ff */
[--C-:B------:R-:W-:Y:S01]  /*01f0*/  SHF.R.U32.HI R7, RZ, 0x1, R24.reuse ;  /* 0x00000001ff077819 */ /* 0x100fe20000011618 */
[----:B------:R0:W-:Y:S01]  /*0200*/  STS [R23], R24 ;  /* 0x0000001817007388 */ /* 0x0001e20000000800 */
[----:B------:R-:W-:Y:S02]  /*0210*/  SHF.R.U32.HI R12, RZ, 0x3, R24 ;  /* 0x00000003ff0c7819 */ /* 0x000fe40000011618 */
[----:B------:R-:W-:Y:S01]  /*0220*/  LOP3.LUT R20, R6, 0x18, RZ, 0xc0, !PT ;  /* 0x0000001806147812 */ /* 0x000fe200078ec0ff */
[----:B------:R-:W-:Y:S01]  /*0230*/  IMAD.SHL.U32 R6, R24, 0x2, RZ ;  /* 0x0000000218067824 */ /* 0x000fe200078e00ff */
[----:B------:R-:W-:Y:S02]  /*0240*/  LOP3.LUT R27, R7, 0x18, RZ, 0xc0, !PT ;  /* 0x00000018071b7812 */ /* 0x000fe400078ec0ff */
[----:B------:R-:W-:-:S02]  /*0250*/  LOP3.LUT R14, R12, 0x18, RZ, 0xc0, !PT ;  /* 0x000000180c0e7812 */ /* 0x000fc400078ec0ff */
[----:B------:R-:W1:Y:S01]  /*0260*/  LDC.64 R20, c[0x3][R20+0x28] ;  /* 0x00c00a0014147b82 */ /* 0x000e620000000a00 */
[----:B------:R-:W-:Y:S01]  /*0270*/  LOP3.LUT R28, R6, 0x18, RZ, 0xc0, !PT ;  /* 0x00000018061c7812 */ /* 0x000fe200078ec0ff */
[----:B0-----:R-:W-:Y:S01]  /*0280*/  VIADD R23, R23, 0x200 ;  /* 0x0000020017177836 */ /* 0x001fe20000000000 */
[--C-:B------:R-:W-:Y:S02]  /*0290*/  SHF.R.U32.HI R12, RZ, 0x5, R24.reuse ;  /* 0x00000005ff0c7819 */ /* 0x100fe40000011618 */
[----:B------:R-:W-:Y:S02]  /*02a0*/  SHF.R.U32.HI R25, RZ, 0x7, R24 ;  /* 0x00000007ff197819 */ /* 0x000fe40000011618 */
[----:B------:R-:W-:Y:S01]  /*02b0*/  LOP3.LUT R12, R12, 0x18, RZ, 0xc0, !PT ;  /* 0x000000180c0c7812 */ /* 0x000fe200078ec0ff */
[----:B------:R-:W0:Y:S01]  /*02c0*/  LDC.64 R16, c[0x3][R28+0x28] ;  /* 0x00c00a001c107b82 */ /* 0x000e220000000a00 */
[----:B------:R-:W-:-:S07]  /*02d0*/  LOP3.LUT R26, R25, 0x18, RZ, 0xc0, !PT ;  /* 0x00000018191a7812 */ /* 0x000fce00078ec0ff */
[----:B------:R-:W2:Y:S08]  /*02e0*/  LDC.64 R6, c[0x3][R27+0x28] ;  /* 0x00c00a001b067b82 */ /* 0x000eb00000000a00 */
[----:B------:R-:W3:Y:S08]  /*02f0*/  LDC.64 R14, c[0x3][R14+0x28] ;  /* 0x00c00a000e0e7b82 */ /* 0x000ef00000000a00 */
[----:B------:R-:W4:Y:S01]  /*0300*/  LDC.64 R12, c[0x3][R12+0x28] ;  /* 0x00c00a000c0c7b82 */ /* 0x000f220000000a00 */
[C---:B-1----:R-:W-:Y:S01]  /*0310*/  IMAD.SHL.U32 R29, R20.reuse, 0x2, RZ ;  /* 0x00000002141d7824 */ /* 0x042fe200078e00ff */
[----:B------:R-:W-:-:S06]  /*0320*/  SHF.L.U64.HI R25, R20, 0x1, R21 ;  /* 0x0000000114197819 */ /* 0x000fcc0000010215 */
[----:B------:R-:W1:Y:S01]  /*0330*/  LDC.64 R20, c[0x3][R26+0x28] ;  /* 0x00c00a001a147b82 */ /* 0x000e620000000a00 */
[----:B0-----:R-:W-:Y:S02]  /*0340*/  LOP3.LUT R18, R16, R18, R29, 0xfe, !PT ;  /* 0x0000001210127212 */ /* 0x001fe400078efe1d */
[----:B------:R-:W-:-:S04]  /*0350*/  LOP3.LUT R19, R17, R19, R25, 0xfe, !PT ;  /* 0x0000001311137212 */ /* 0x000fc800078efe19 */
[C---:B------:R-:W-:Y:S01]  /*0360*/  SHF.L.U64.HI R16, R18.reuse, 0x2, R19 ;  /* 0x0000000212107819 */ /* 0x040fe20000010213 */
[----:B------:R-:W-:Y:S01]  /*0370*/  IMAD.SHL.U32 R18, R18, 0x4, RZ ;  /* 0x0000000412127824 */ /* 0x000fe200078e00ff */
[C---:B--2---:R-:W-:Y:S01]  /*0380*/  SHF.L.U64.HI R25, R6.reuse, 0x1, R7 ;  /* 0x0000000106197819 */ /* 0x044fe20000010207 */
[----:B------:R-:W-:Y:S01]  /*0390*/  IMAD.SHL.U32 R17, R6, 0x2, RZ ;  /* 0x0000000206117824 */ /* 0x000fe200078e00ff */
[--C-:B------:R-:W-:Y:S02]  /*03a0*/  SHF.R.U32.HI R6, RZ, 0x9, R24.reuse ;  /* 0x00000009ff067819 */ /* 0x100fe40000011618 */
[----:B------:R-:W-:Y:S02]  /*03b0*/  SHF.R.U32.HI R7, RZ, 0xb, R24 ;  /* 0x0000000bff077819 */ /* 0x000fe40000011618 */
[----:B------:R-:W-:Y:S02]  /*03c0*/  LOP3.LUT R6, R6, 0x18, RZ, 0xc0, !PT ;  /* 0x0000001806067812 */ /* 0x000fe400078ec0ff */
[----:B---3--:R-:W-:-:S02]  /*03d0*/  LOP3.LUT R18, R14, R18, R17, 0xfe, !PT ;  /* 0x000000120e127212 */ /* 0x008fc400078efe11 */
[----:B------:R-:W-:Y:S02]  /*03e0*/  LOP3.LUT R14, R7, 0x18, RZ, 0xc0, !PT ;  /* 0x00000018070e7812 */ /* 0x000fe400078ec0ff */
[----:B------:R-:W-:Y:S01]  /*03f0*/  LOP3.LUT R25, R15, R16, R25, 0xfe, !PT ;  /* 0x000000100f197212 */ /* 0x000fe200078efe19 */
[----:B------:R-:W0:Y:S01]  /*0400*/  LDC.64 R6, c[0x3][R6+0x28] ;  /* 0x00c00a0006067b82 */ /* 0x000e220000000a00 */
[--C-:B------:R-:W-:Y:S02]  /*0410*/  SHF.R.U32.HI R16, RZ, 0xd, R24.reuse ;  /* 0x0000000dff107819 */ /* 0x100fe40000011618 */
[C---:B----4-:R-:W-:Y:S01]  /*0420*/  SHF.L.U64.HI R19, R12.reuse, 0x1, R13 ;  /* 0x000000010c137819 */ /* 0x050fe2000001020d */
[----:B------:R-:W-:Y:S01]  /*0430*/  IMAD.SHL.U32 R27, R12, 0x2, RZ ;  /* 0x000000020c1b7824 */ /* 0x000fe200078e00ff */
[----:B------:R-:W-:Y:S02]  /*0440*/  LOP3.LUT R16, R16, 0x18, RZ, 0xc0, !PT ;  /* 0x0000001810107812 */ /* 0x000fe400078ec0ff */
[----:B------:R-:W-:Y:S01]  /*0450*/  SHF.R.U32.HI R12, RZ, 0xf, R24 ;  /* 0x0000000fff0c7819 */ /* 0x000fe20000011618 */
[----:B------:R-:W2:Y:S01]  /*0460*/  LDC.64 R14, c[0x3][R14+0x28] ;  /* 0x00c00a000e0e7b82 */ /* 0x000ea20000000a00 */
[C---:B------:R-:W-:Y:S01]  /*0470*/  SHF.L.U64.HI R25, R18.reuse, 0x2, R25 ;  /* 0x0000000212197819 */ /* 0x040fe20000010219 */
[----:B------:R-:W-:Y:S01]  /*0480*/  IMAD.SHL.U32 R18, R18, 0x4, RZ ;  /* 0x0000000412127824 */ /* 0x000fe200078e00ff */
[----:B------:R-:W-:-:S05]  /*0490*/  LOP3.LUT R12, R12, 0x18, RZ, 0xc0, !PT ;  /* 0x000000180c0c7812 */ /* 0x000fca00078ec0ff */
[----:B------:R-:W3:Y:S01]  /*04a0*/  LDC.64 R16, c[0x3][R16+0x28] ;  /* 0x00c00a0010107b82 */ /* 0x000ee20000000a00 */
[----:B-1----:R-:W-:-:S07]  /*04b0*/  LOP3.LUT R20, R20, R18, R27, 0xfe, !PT ;  /* 0x0000001214147212 */ /* 0x002fce00078efe1b */
[----:B------:R-:W1:Y:S01]  /*04c0*/  LDC.64 R12, c[0x3][R12+0x28] ;  /* 0x00c00a000c0c7b82 */ /* 0x000e620000000a00 */
[----:B------:R-:W-:Y:S02]  /*04d0*/  LOP3.LUT R21, R21, R25, R19, 0xfe, !PT ;  /* 0x0000001915157212 */ /* 0x000fe400078efe13 */
[----:B------:R-:W-:Y:S01]  /*04e0*/  SHF.R.U32.HI R18, RZ, 0x11, R24 ;  /* 0x00000011ff127819 */ /* 0x000fe20000011618 */
[C---:B------:R-:W-:Y:S01]  /*04f0*/  IMAD.SHL.U32 R26, R20.reuse, 0x4, RZ ;  /* 0x00000004141a7824 */ /* 0x040fe200078e00ff */
[----:B------:R-:W-:Y:S02]  /*0500*/  SHF.L.U64.HI R21, R20, 0x2, R21 ;  /* 0x0000000214157819 */ /* 0x000fe40000010215 */
[----:B------:R-:W-:-:S06]  /*0510*/  LOP3.LUT R18, R18, 0x18, RZ, 0xc0, !PT ;  /* 0x0000001812127812 */ /* 0x000fcc00078ec0ff */
[----:B------:R-:W4:Y:S01]  /*0520*/  LDC.64 R18, c[0x3][R18+0x28] ;  /* 0x00c00a0012127b82 */ /* 0x000f220000000a00 */
[C---:B0-----:R-:W-:Y:S01]  /*0530*/  IMAD.SHL.U32 R25, R6.reuse, 0x2, RZ ;  /* 0x0000000206197824 */ /* 0x041fe200078e00ff */
[----:B------:R-:W-:Y:S02]  /*0540*/  SHF.L.U64.HI R20, R6, 0x1, R7 ;  /* 0x0000000106147819 */ /* 0x000fe40000010207 */
[----:B------:R-:W-:-:S04]  /*0550*/  SHF.R.U32.HI R7, RZ, 0x13, R24 ;  /* 0x00000013ff077819 */ /* 0x000fc80000011618 */
[----:B------:R-:W-:Y:S02]  /*0560*/  LOP3.LUT R7, R7, 0x18, RZ, 0xc0, !PT ;  /* 0x0000001807077812 */ /* 0x000fe400078ec0ff */
[----:B--2---:R-:W-:Y:S02]  /*0570*/  LOP3.LUT R6, R14, R26, R25, 0xfe, !PT ;  /* 0x0000001a0e067212 */ /* 0x004fe400078efe19 */
[----:B------:R-:W-:Y:S02]  /*0580*/  SHF.R.U32.HI R14, RZ, 0x15, R24 ;  /* 0x00000015ff0e7819 */ /* 0x000fe40000011618 */
[----:B------:R-:W-:Y:S01]  /*0590*/  LOP3.LUT R21, R15, R21, R20, 0xfe, !PT ;  /* 0x000000150f157212 */ /* 0x000fe200078efe14 */
[----:B------:R-:W-:Y:S01]  /*05a0*/  IMAD.SHL.U32 R15, R6, 0x4, RZ ;  /* 0x00000004060f7824 */ /* 0x000fe200078e00ff */
[----:B------:R-:W-:Y:S01]  /*05b0*/  LOP3.LUT R14, R14, 0x18, RZ, 0xc0, !PT ;  /* 0x000000180e0e7812 */ /* 0x000fe200078ec0ff */
[----:B---3--:R-:W-:Y:S01]  /*05c0*/  IMAD.SHL.U32 R25, R16, 0x2, RZ ;  /* 0x0000000210197824 */ /* 0x008fe200078e00ff */
[----:B------:R-:W-:-:S02]  /*05d0*/  SHF.L.U64.HI R21, R6, 0x2, R21 ;  /* 0x0000000206157819 */ /* 0x000fc40000010215 */
[----:B------:R-:W-:Y:S01]  /*05e0*/  SHF.L.U64.HI R26, R16, 0x1, R17 ;  /* 0x00000001101a7819 */ /* 0x000fe20000010211 */
[----:B------:R-:W0:Y:S01]  /*05f0*/  LDC.64 R6, c[0x3][R7+0x28] ;  /* 0x00c00a0007067b82 */ /* 0x000e220000000a00 */
[--C-:B------:R-:W-:Y:S02]  /*0600*/  SHF.R.U32.HI R16, RZ, 0x17, R24.reuse ;  /* 0x00000017ff107819 */ /* 0x100fe40000011618 */
[----:B-1----:R-:W-:Y:S02]  /*0610*/  LOP3.LUT R25, R12, R15, R25, 0xfe, !PT ;  /* 0x0000000f0c197212 */ /* 0x002fe400078efe19 */
[----:B------:R-:W-:Y:S02]  /*0620*/  SHF.R.U32.HI R12, RZ, 0x19, R24 ;  /* 0x00000019ff0c7819 */ /* 0x000fe40000011618 */
[----:B------:R-:W-:Y:S01]  /*0630*/  LOP3.LUT R20, R16, 0x18, RZ, 0xc0, !PT ;  /* 0x0000001810147812 */ /* 0x000fe200078ec0ff */
[----:B------:R-:W1:Y:S01]  /*0640*/  LDC.64 R14, c[0x3][R14+0x28] ;  /* 0x00c00a000e0e7b82 */ /* 0x000e620000000a00 */
[----:B------:R-:W-:-:S02]  /*0650*/  LOP3.LUT R16, R12, 0x18, RZ, 0xc0, !PT ;  /* 0x000000180c107812 */ /* 0x000fc400078ec0ff */
[----:B------:R-:W-:Y:S02]  /*0660*/  LOP3.LUT R26, R13, R21, R26, 0xfe, !PT ;  /* 0x000000150d1a7212 */ /* 0x000fe400078efe1a */
[----:B------:R-:W-:Y:S02]  /*0670*/  SHF.R.U32.HI R12, RZ, 0x1e, R24 ;  /* 0x0000001eff0c7819 */ /* 0x000fe40000011618 */
[C---:B------:R-:W-:Y:S01]  /*0680*/  SHF.L.U64.HI R26, R25.reuse, 0x2, R26 ;  /* 0x00000002191a7819 */ /* 0x040fe2000001021a */
[----:B------:R-:W2:Y:S01]  /*0690*/  LDC.64 R20, c[0x3][R20+0x28] ;  /* 0x00c00a0014147b82 */ /* 0x000ea20000000a00 */
[----:B------:R-:W-:Y:S01]  /*06a0*/  LEA R12, R12, UR4, 0x3 ;  /* 0x000000040c0c7c11 */ /* 0x000fe2000f8e18ff */
[C---:B----4-:R-:W-:Y:S01]  /*06b0*/  IMAD.SHL.U32 R27, R18.reuse, 0x2, RZ ;  /* 0x00000002121b7824 */ /* 0x050fe200078e00ff */
[----:B------:R-:W-:Y:S01]  /*06c0*/  SHF.L.U64.HI R19, R18, 0x1, R19 ;  /* 0x0000000112137819 */ /* 0x000fe20000010213 */
[----:B------:R-:W-:-:S04]  /*06d0*/  IMAD.SHL.U32 R18, R25, 0x4, RZ ;  /* 0x0000000419127824 */ /* 0x000fc800078e00ff */
[----:B------:R-:W3:Y:S08]  /*06e0*/  LDC.64 R16, c[0x3][R16+0x28] ;  /* 0x00c00a0010107b82 */ /* 0x000ef00000000a00 */
[----:B------:R-:W4:Y:S01]  /*06f0*/  LDC.64 R12, c[0x3][R12] ;  /* 0x00c000000c0c7b82 */ /* 0x000f220000000a00 */
[----:B0-----:R-:W-:Y:S02]  /*0700*/  LOP3.LUT R18, R6, R18, R27, 0xfe, !PT ;  /* 0x0000001206127212 */ /* 0x001fe400078efe1b */
[----:B------:R-:W-:-:S04]  /*0710*/  LOP3.LUT R19, R7, R26, R19, 0xfe, !PT ;  /* 0x0000001a07137212 */ /* 0x000fc800078efe13 */
[C---:B------:R-:W-:Y:S01]  /*0720*/  SHF.L.U64.HI R6, R18.reuse, 0x2, R19 ;  /* 0x0000000212067819 */ /* 0x040fe20000010213 */
[----:B------:R-:W-:Y:S02]  /*0730*/  IMAD.SHL.U32 R18, R18, 0x4, RZ ;  /* 0x0000000412127824 */ /* 0x000fe400078e00ff */
[C---:B-1----:R-:W-:Y:S01]  /*0740*/  IMAD.SHL.U32 R7, R14.reuse, 0x2, RZ ;  /* 0x000000020e077824 */ /* 0x042fe200078e00ff */
[----:B------:R-:W-:-:S04]  /*0750*/  SHF.L.U64.HI R15, R14, 0x1, R15 ;  /* 0x000000010e0f7819 */ /* 0x000fc8000001020f */
[----:B--2---:R-:W-:Y:S02]  /*0760*/  LOP3.LUT R18, R20, R18, R7, 0xfe, !PT ;  /* 0x0000001214127212 */ /* 0x004fe400078efe07 */
[----:B------:R-:W-:-:S04]  /*0770*/  LOP3.LUT R21, R21, R6, R15, 0xfe, !PT ;  /* 0x0000000615157212 */ /* 0x000fc800078efe0f */
[C---:B------:R-:W-:Y:S01]  /*0780*/  SHF.L.U64.HI R6, R18.reuse, 0x2, R21 ;  /* 0x0000000212067819 */ /* 0x040fe20000010215 */
[----:B------:R-:W-:Y:S01]  /*0790*/  IMAD.SHL.U32 R18, R18, 0x4, RZ ;  /* 0x0000000412127824 */ /* 0x000fe200078e00ff */
[C---:B---3--:R-:W-:Y:S01]  /*07a0*/  SHF.L.U64.HI R19, R16.reuse, 0x1, R17 ;  /* 0x0000000110137819 */ /* 0x048fe20000010211 */
[----:B------:R-:W-:-:S05]  /*07b0*/  IMAD.SHL.U32 R17, R16, 0x2, RZ ;  /* 0x0000000210117824 */ /* 0x000fca00078e00ff */
[----:B----4-:R-:W-:Y:S02]  /*07c0*/  LOP3.LUT R18, R12, R18, R17, 0xfe, !PT ;  /* 0x000000120c127212 */ /* 0x010fe400078efe11 */
[----:B------:R-:W-:Y:S01]  /*07d0*/  LOP3.LUT R19, R13, R6, R19, 0xfe, !PT ;  /* 0x000000060d137212 */ /* 0x000fe200078efe13 */
[----:B------:R-:W-:Y:S06]  /*07e0*/  @P0 BRA `(.L_x_874) ;  /* 0xfffffff8005c0947 */ /* 0x000fec000383ffff */
.L_x_873:
        /* <DEDUP_REMOVED lines=18> */
[----:B------:R-:W-:-:S04]  /*0910*/  UMOV UR4, 0x8 ;  /* 0x0000000800047882 */ /* 0x000fc80000000000 */
[----:B------:R-:W-:-:S07]  /*0920*/  IMAD.MOV R23, RZ, RZ, -R22 ;  /* 0x000000ffff177224 */ /* 0x000fce00078e0a16 */
.L_x_877:
[----:B------:R-:W-:Y:S01]  /*0930*/  UIADD3 UR5, UPT, UPT, UR4, -0x8, URZ ;  /* 0xfffffff804057890 */ /* 0x000fe2000fffe0ff */
[C---:B------:R-:W-:Y:S01]  /*0940*/  SHF.L.U64.HI R19, R18.reuse, 0x2, R19 ;  /* 0x0000000212137819 */ /* 0x040fe20000010213 */
[----:B------:R-:W-:Y:S01]  /*0950*/  UIADD3 UR8, UPT, UPT, UR4, -0x4, URZ ;  /* 0xfffffffc04087890 */ /* 0x000fe2000fffe0ff */
[----:B------:R-:W-:Y:S02]  /*0960*/  IMAD.SHL.U32 R18, R18, 0x4, RZ ;  /* 0x0000000412127824 */ /* 0x000fe400078e00ff */
[----:B------:R-:W-:Y:S01]  /*0970*/  VIADD R23, R23, 0x8 ;  /* 0x0000000817177836 */ /* 0x000fe20000000000 */
[----:B-----5:R-:W-:Y:S01]  /*0980*/  SHF.R.U32.HI R10, RZ, UR5, R7 ;  /* 0x00000005ff0a7c19 */ /* 0x020fe20008011607 */
[----:B------:R-:W-:-:S03]  /*0990*/  UIADD3 UR5, UPT, UPT, UR4, -0x6, URZ ;  /* 0xfffffffa04057890 */ /* 0x000fc6000fffe0ff */
[----:B------:R-:W-:Y:S01]  /*09a0*/  ISETP.NE.AND P0, PT, R23, RZ, PT ;  /* 0x000000ff1700720c */ /* 0x000fe20003f05270 */
[----:B------:R-:W-:Y:S02]  /*09b0*/  IMAD.SHL.U32 R10, R10, 0x8, RZ ;  /* 0x000000080a0a7824 */ /* 0x000fe400078e00ff */
[--C-:B------:R-:W-:Y:S01]  /*09c0*/  SHF.R.U32.HI R11, RZ, UR5, R7.reuse ;  /* 0x00000005ff0b7c19 */ /* 0x100fe20008011607 */
[----:B------:R-:W-:Y:S02]  /*09d0*/  UIADD3 UR5, UPT, UPT, UR4, -0x2, URZ ;  /* 0xfffffffe04057890 */ /* 0x000fe4000fffe0ff */
[----:B------:R-:W-:Y:S02]  /*09e0*/  LOP3.LUT R24, R10, 0x18, RZ, 0xc0, !PT ;  /* 0x000000180a187812 */ /* 0x000fe400078ec0ff */
[----:B------:R-:W-:Y:S01]  /*09f0*/  IMAD.SHL.U32 R11, R11, 0x8, RZ ;  /* 0x000000080b0b7824 */ /* 0x000fe200078e00ff */
[----:B------:R-:W-:Y:S01]  /*0a00*/  SHF.R.U32.HI R10, RZ, UR8, R7 ;  /* 0x00000008ff0a7c19 */ /* 0x000fe20008011607 */
[----:B------:R-:W0:Y:S01]  /*0a10*/  LDC.64 R12, c[0x3][R24+0x28] ;  /* 0x00c00a00180c7b82 */ /* 0x000e220000000a00 */
[----:B------:R-:W-:-:S02]  /*0a20*/  UIADD3 UR8, UPT, UPT, UR4, 0x4, URZ ;  /* 0x0000000404087890 */ /* 0x000fc4000fffe0ff */
[----:B------:R-:W-:Y:S01]  /*0a30*/  LOP3.LUT R14, R11, 0x18, RZ, 0xc0, !PT ;  /* 0x000000180b0e7812 */ /* 0x000fe200078ec0ff */
[----:B------:R-:W-:-:S05]  /*0a40*/  IMAD.SHL.U32 R10, R10, 0x8, RZ ;  /* 0x000000080a0a7824 */ /* 0x000fca00078e00ff */
[----:B------:R-:W1:Y:S01]  /*0a50*/  LDC.64 R14, c[0x3][R14+0x28] ;  /* 0x00c00a000e0e7b82 */ /* 0x000e620000000a00 */
[----:B------:R-:W-:Y:S02]  /*0a60*/  LOP3.LUT R16, R10, 0x18, RZ, 0xc0, !PT ;  /* 0x000000180a107812 */ /* 0x000fe400078ec0ff */
[----:B------:R-:W-:Y:S01]  /*0a70*/  SHF.R.U32.HI R10, RZ, UR5, R7 ;  /* 0x00000005ff0a7c19 */ /* 0x000fe20008011607 */
[----:B------:R-:W-:-:S04]  /*0a80*/  UIADD3 UR5, UPT, UPT, UR4, 0x2, URZ ;  /* 0x0000000204057890 */ /* 0x000fc8000fffe0ff */
[----:B------:R-:W2:Y:S01]  /*0a90*/  LDC.64 R16, c[0x3][R16+0x28] ;  /* 0x00c00a0010107b82 */ /* 0x000ea20000000a00 */
[----:B------:R-:W-:-:S05]  /*0aa0*/  IMAD.SHL.U32 R10, R10, 0x8, RZ ;  /* 0x000000080a0a7824 */ /* 0x000fca00078e00ff */
[----:B------:R-:W-:-:S06]  /*0ab0*/  LOP3.LUT R10, R10, 0x18, RZ, 0xc0, !PT ;  /* 0x000000180a0a7812 */ /* 0x000fcc00078ec0ff */
[----:B------:R-:W3:Y:S01]  /*0ac0*/  LDC.64 R10, c[0x3][R10+0x28] ;  /* 0x00c00a000a0a7b82 */ /* 0x000ee20000000a00 */
[C---:B0-----:R-:W-:Y:S01]  /*0ad0*/  SHF.L.U64.HI R25, R12.reuse, 0x1, R13 ;  /* 0x000000010c197819 */ /* 0x041fe2000001020d */
[----:B------:R-:W-:Y:S01]  /*0ae0*/  IMAD.SHL.U32 R13, R12, 0x2, RZ ;  /* 0x000000020c0d7824 */ /* 0x000fe200078e00ff */
[----:B------:R-:W-:-:S05]  /*0af0*/  SHF.R.U32.HI R12, RZ, UR4, R7 ;  /* 0x00000004ff0c7c19 */ /* 0x000fca0008011607 */
[----:B------:R-:W-:Y:S01]  /*0b00*/  IMAD.SHL.U32 R12, R12, 0x8, RZ ;  /* 0x000000080c0c7824 */ /* 0x000fe200078e00ff */
[----:B-1----:R-:W-:Y:S02]  /*0b10*/  LOP3.LUT R18, R14, R18, R13, 0xfe, !PT ;  /* 0x000000120e127212 */ /* 0x002fe400078efe0d */
[----:B------:R-:W-:Y:S01]  /*0b20*/  SHF.R.U32.HI R13, RZ, UR5, R7 ;  /* 0x00000005ff0d7c19 */ /* 0x000fe20008011607 */
[----:B------:R-:W-:Y:S01]  /*0b30*/  UIADD3 UR5, UPT, UPT, UR4, 0x6, URZ ;  /* 0x0000000604057890 */ /* 0x000fe2000fffe0ff */
[----:B------:R-:W-:Y:S01]  /*0b40*/  LOP3.LUT R19, R15, R19, R25, 0xfe, !PT ;  /* 0x000000130f137212 */ /* 0x000fe200078efe19 */
[----:B------:R-:W-:Y:S01]  /*0b50*/  UIADD3 UR4, UPT, UPT, UR4, 0x10, URZ ;  /* 0x0000001004047890 */ /* 0x000fe2000fffe0ff */
[----:B------:R-:W-:Y:S01]  /*0b60*/  SHF.R.U32.HI R15, RZ, UR8, R7 ;  /* 0x00000008ff0f7c19 */ /* 0x000fe20008011607 */
[----:B------:R-:W-:Y:S01]  /*0b70*/  IMAD.SHL.U32 R14, R13, 0x8, RZ ;  /* 0x000000080d0e7824 */ /* 0x000fe200078e00ff */
[----:B------:R-:W-:Y:S01]  /*0b80*/  LOP3.LUT R12, R12, 0x18, RZ, 0xc0, !PT ;  /* 0x000000180c0c7812 */ /* 0x000fe200078ec0ff */
[C---:B--2---:R-:W-:Y:S01]  /*0b90*/  IMAD.SHL.U32 R27, R16.reuse, 0x2, RZ ;  /* 0x00000002101b7824 */ /* 0x044fe200078e00ff */
[----:B------:R-:W-:Y:S01]  /*0ba0*/  SHF.L.U64.HI R25, R16, 0x1, R17 ;  /* 0x0000000110197819 */ /* 0x000fe20000010211 */
[----:B------:R-:W-:Y:S01]  /*0bb0*/  IMAD.SHL.U32 R15, R15, 0x8, RZ ;  /* 0x000000080f0f7824 */ /* 0x000fe200078e00ff */
[----:B------:R-:W-:-:S02]  /*0bc0*/  LOP3.LUT R14, R14, 0x18, RZ, 0xc0, !PT ;  /* 0x000000180e0e7812 */ /* 0x000fc400078ec0ff */
[----:B------:R-:W0:Y:S01]  /*0bd0*/  LDC.64 R12, c[0x3][R12+0x28] ;  /* 0x00c00a000c0c7b82 */ /* 0x000e220000000a00 */
[----:B------:R-:W-:Y:S02]  /*0be0*/  SHF.R.U32.HI R16, RZ, UR5, R7 ;  /* 0x00000005ff107c19 */ /* 0x000fe40008011607 */
[----:B------:R-:W-:Y:S02]  /*0bf0*/  LOP3.LUT R28, R15, 0x18, RZ, 0xc0, !PT ;  /* 0x000000180f1c7812 */ /* 0x000fe400078ec0ff */
[----:B------:R-:W-:Y:S01]  /*0c00*/  SHF.L.U64.HI R24, R18, 0x2, R19 ;  /* 0x0000000212187819 */ /* 0x000fe20000010213 */
[----:B------:R-:W-:Y:S02]  /*0c10*/  IMAD.SHL.U32 R26, R16, 0x8, RZ ;  /* 0x00000008101a7824 */ /* 0x000fe400078e00ff */
[----:B------:R-:W1:Y:S01]  /*0c20*/  LDC.64 R14, c[0x3][R14+0x28] ;  /* 0x00c00a000e0e7b82 */ /* 0x000e620000000a00 */
[----:B------:R-:W-:Y:S01]  /*0c30*/  IMAD.SHL.U32 R18, R18, 0x4, RZ ;  /* 0x0000000412127824 */ /* 0x000fe200078e00ff */
[----:B---3--:R-:W-:-:S02]  /*0c40*/  LOP3.LUT R24, R11, R24, R25, 0xfe, !PT ;  /* 0x000000180b187212 */ /* 0x008fc400078efe19 */
[----:B------:R-:W-:Y:S02]  /*0c50*/  LOP3.LUT R26, R26, 0x18, RZ, 0xc0, !PT ;  /* 0x000000181a1a7812 */ /* 0x000fe400078ec0ff */
[----:B------:R-:W-:Y:S02]  /*0c60*/  LOP3.LUT R27, R10, R18, R27, 0xfe, !PT ;  /* 0x000000120a1b7212 */ /* 0x000fe400078efe1b */
[----:B------:R-:W2:Y:S02]  /*0c70*/  LDC.64 R16, c[0x3][R28+0x28] ;  /* 0x00c00a001c107b82 */ /* 0x000ea40000000a00 */
[C---:B------:R-:W-:Y:S01]  /*0c80*/  SHF.L.U64.HI R24, R27.reuse, 0x2, R24 ;  /* 0x000000021b187819 */ /* 0x040fe20000010218 */
[----:B------:R-:W-:-:S05]  /*0c90*/  IMAD.SHL.U32 R10, R27, 0x4, RZ ;  /* 0x000000041b0a7824 */ /* 0x000fca00078e00ff */
[----:B------:R-:W3:Y:S01]  /*0ca0*/  LDC.64 R18, c[0x3][R26+0x28] ;  /* 0x00c00a001a127b82 */ /* 0x000ee20000000a00 */
[C---:B0-----:R-:W-:Y:S01]  /*0cb0*/  IMAD.SHL.U32 R11, R12.reuse, 0x2, RZ ;  /* 0x000000020c0b7824 */ /* 0x041fe200078e00ff */
[----:B------:R-:W-:-:S04]  /*0cc0*/  SHF.L.U64.HI R13, R12, 0x1, R13 ;  /* 0x000000010c0d7819 */ /* 0x000fc8000001020d */
[----:B-1----:R-:W-:Y:S02]  /*0cd0*/  LOP3.LUT R10, R14, R10, R11, 0xfe, !PT ;  /* 0x0000000a0e0a7212 */ /* 0x002fe400078efe0b */
[----:B------:R-:W-:-:S04]  /*0ce0*/  LOP3.LUT R15, R15, R24, R13, 0xfe, !PT ;  /* 0x000000180f0f7212 */ /* 0x000fc800078efe0d */
[C---:B------:R-:W-:Y:S01]  /*0cf0*/  SHF.L.U64.HI R12, R10.reuse, 0x2, R15 ;  /* 0x000000020a0c7819 */ /* 0x040fe2000001020f */
[----:B------:R-:W-:Y:S01]  /*0d00*/  IMAD.SHL.U32 R10, R10, 0x4, RZ ;  /* 0x000000040a0a7824 */ /* 0x000fe200078e00ff */
[C---:B--2---:R-:W-:Y:S01]  /*0d10*/  SHF.L.U64.HI R17, R16.reuse, 0x1, R17 ;  /* 0x0000000110117819 */ /* 0x044fe20000010211 */
[----:B------:R-:W-:-:S05]  /*0d20*/  IMAD.SHL.U32 R11, R16, 0x2, RZ ;  /* 0x00000002100b7824 */ /* 0x000fca00078e00ff */
[----:B---3--:R-:W-:Y:S02]  /*0d30*/  LOP3.LUT R18, R18, R10, R11, 0xfe, !PT ;  /* 0x0000000a12127212 */ /* 0x008fe400078efe0b */
[----:B------:R-:W-:Y:S01]  /*0d40*/  LOP3.LUT R19, R19, R12, R17, 0xfe, !PT ;  /* 0x0000000c13137212 */ /* 0x000fe200078efe11 */
[----:B------:R-:W-:Y:S06]  /*0d50*/  @P0 BRA `(.L_x_877) ;  /* 0xfffffff800f40947 */ /* 0x000fec000383ffff */
.L_x_876:
[----:B------:R-:W-:Y:S05]  /*0d60*/  @!P1 BRA `(.L_x_875) ;  /* 0x0000000400149947 */ /* 0x000fea0003800000 */
[----:B------:R-:W-:Y:S02]  /*0d70*/  ISETP.GE.U32.AND P0, PT, R21, 0x4, PT ;  /* 0x000000041500780c */ /* 0x000fe40003f06070 */
[----:B------:R-:W-:-:S04]  /*0d80*/  LOP3.LUT R23, R20, 0x3, RZ, 0xc0, !PT ;  /* 0x0000000314177812 */ /* 0x000fc800078ec0ff */
[----:B------:R-:W-:-:S07]  /*0d90*/  ISETP.NE.AND P1, PT, R23, RZ, PT ;  /* 0x000000ff1700720c */ /* 0x000fce0003f25270 */
[----:B------:R-:W-:Y:S06]  /*0da0*/  @!P0 BRA `(.L_x_878) ;  /* 0x0000000000848947 */ /* 0x000fec0003800000 */
[----:B------:R-:W-:Y:S01]  /*0db0*/  IMAD.SHL.U32 R10, R22, 0x2, RZ ;  /* 0x00000002160a7824 */ /* 0x000fe200078e00ff */
[C---:B------:R-:W-:Y:S01]  /*0dc0*/  SHF.L.U64.HI R25, R18.reuse, 0x2, R19 ;  /* 0x0000000212197819 */ /* 0x040fe20000010213 */
[----:B------:R-:W-:Y:S02]  /*0dd0*/  IMAD.SHL.U32 R18, R18, 0x4, RZ ;  /* 0x0000000412127824 */ /* 0x000fe400078e00ff */
[C---:B------:R-:W-:Y:S01]  /*0de0*/  VIADD R12, R10.reuse, 0x2 ;  /* 0x000000020a0c7836 */ /* 0x040fe20000000000 */
[--C-:B-----5:R-:W-:Y:S01]  /*0df0*/  SHF.R.U32.HI R11, RZ, R10, R7.reuse ;  /* 0x0000000aff0b7219 */ /* 0x120fe20000011607 */
[C---:B------:R-:W-:Y:S02]  /*0e00*/  VIADD R21, R10.reuse, 0x4 ;  /* 0x000000040a157836 */ /* 0x040fe40000000000 */
[----:B------:R-:W-:Y:S01]  /*0e10*/  VIADD R10, R10, 0x6 ;  /* 0x000000060a0a7836 */ /* 0x000fe20000000000 */
[--C-:B------:R-:W-:Y:S01]  /*0e20*/  SHF.R.U32.HI R12, RZ, R12, R7.reuse ;  /* 0x0000000cff0c7219 */ /* 0x100fe20000011607 */
[----:B------:R-:W-:Y:S01]  /*0e30*/  IMAD.SHL.U32 R11, R11, 0x8, RZ ;  /* 0x000000080b0b7824 */ /* 0x000fe200078e00ff */
[--C-:B------:R-:W-:Y:S01]  /*0e40*/  SHF.R.U32.HI R13, RZ, R21, R7.reuse ;  /* 0x00000015ff0d7219 */ /* 0x100fe20000011607 */
[----:B------:R-:W-:Y:S01]  /*0e50*/  IMAD.IADD R22, R21, 0x1, -R22 ;  /* 0x0000000115167824 */ /* 0x000fe200078e0a16 */
[----:B------:R-:W-:Y:S01]  /*0e60*/  SHF.R.U32.HI R10, RZ, R10, R7 ;  /* 0x0000000aff0a7219 */ /* 0x000fe20000011607 */
[----:B------:R-:W-:Y:S01]  /*0e70*/  IMAD.SHL.U32 R12, R12, 0x8, RZ ;  /* 0x000000080c0c7824 */ /* 0x000fe200078e00ff */
[----:B------:R-:W-:Y:S01]  /*0e80*/  LOP3.LUT R16, R11, 0x18, RZ, 0xc0, !PT ;  /* 0x000000180b107812 */ /* 0x000fe200078ec0ff */
[----:B------:R-:W-:-:S03]  /*0e90*/  IMAD.SHL.U32 R13, R13, 0x8, RZ ;  /* 0x000000080d0d7824 */ /* 0x000fc600078e00ff */
[----:B------:R-:W-:Y:S01]  /*0ea0*/  LOP3.LUT R14, R12, 0x18, RZ, 0xc0, !PT ;  /* 0x000000180c0e7812 */ /* 0x000fe200078ec0ff */
[----:B------:R-:W-:Y:S01]  /*0eb0*/  IMAD.SHL.U32 R12, R10, 0x8, RZ ;  /* 0x000000080a0c7824 */ /* 0x000fe200078e00ff */
[----:B------:R-:W0:Y:S01]  /*0ec0*/  LDC.64 R16, c[0x3][R16+0x28] ;  /* 0x00c00a0010107b82 */ /* 0x000e220000000a00 */
[----:B------:R-:W-:-:S03]  /*0ed0*/  LOP3.LUT R24, R13, 0x18, RZ, 0xc0, !PT ;  /* 0x000000180d187812 */ /* 0x000fc600078ec0ff */
[----:B------:R-:W-:-:S04]  /*0ee0*/  LOP3.LUT R12, R12, 0x18, RZ, 0xc0, !PT ;  /* 0x000000180c0c7812 */ /* 0x000fc800078ec0ff */
[----:B------:R-:W1:Y:S08]  /*0ef0*/  LDC.64 R14, c[0x3][R14+0x28] ;  /* 0x00c00a000e0e7b82 */ /* 0x000e700000000a00 */
[----:B------:R-:W2:Y:S08]  /*0f00*/  LDC.64 R10, c[0x3][R24+0x28] ;  /* 0x00c00a00180a7b82 */ /* 0x000eb00000000a00 */
        /* <DEDUP_REMOVED lines=10> */
[----:B------:R-:W-:-:S07]  /*0fb0*/  LOP3.LUT R19, R13, R19, R11, 0xfe, !PT ;  /* 0x000000130d137212 */ /* 0x000fce00078efe0b */
.L_x_878:
[----:B------:R-:W-:Y:S05]  /*0fc0*/  @!P1 BRA `(.L_x_875) ;  /* 0x00000000007c9947 */ /* 0x000fea0003800000 */
[----:B------:R-:W-:Y:S02]  /*0fd0*/  ISETP.NE.AND P0, PT, R23, 0x1, PT ;  /* 0x000000011700780c */ /* 0x000fe40003f05270 */
[----:B------:R-:W-:-:S04]  /*0fe0*/  LOP3.LUT R10, R20, 0x1, RZ, 0xc0, !PT ;  /* 0x00000001140a7812 */ /* 0x000fc800078ec0ff */
[----:B------:R-:W-:-:S07]  /*0ff0*/  ISETP.NE.U32.AND P1, PT, R10, 0x1, PT ;  /* 0x000000010a00780c */ /* 0x000fce0003f25070 */
[----:B------:R-:W-:Y:S06]  /*1000*/  @!P0 BRA `(.L_x_879) ;  /* 0x0000000000448947 */ /* 0x000fec0003800000 */
[----:B------:R-:W-:Y:S01]  /*1010*/  IMAD.SHL.U32 R10, R22, 0x2, RZ ;  /* 0x00000002160a7824 */ /* 0x000fe200078e00ff */
[C---:B------:R-:W-:Y:S01]  /*1020*/  SHF.L.U64.HI R19, R18.reuse, 0x2, R19 ;  /* 0x0000000212137819 */ /* 0x040fe20000010213 */
[----:B------:R-:W-:Y:S02]  /*1030*/  IMAD.SHL.U32 R15, R18, 0x4, RZ ;  /* 0x00000004120f7824 */ /* 0x000fe400078e00ff */
[----:B------:R-:W-:Y:S01]  /*1040*/  VIADD R14, R10, 0x2 ;  /* 0x000000020a0e7836 */ /* 0x000fe20000000000 */
[----:B-----5:R-:W-:-:S03]  /*1050*/  SHF.R.U32.HI R10, RZ, R10, R7 ;  /* 0x0000000aff0a7219 */ /* 0x020fc60000011607 */
[----:B------:R-:W-:Y:S01]  /*1060*/  IMAD.IADD R22, R14, 0x1, -R22 ;  /* 0x000000010e167824 */ /* 0x000fe200078e0a16 */
[----:B------:R-:W-:Y:S01]  /*1070*/  SHF.R.U32.HI R11, RZ, R14, R7 ;  /* 0x0000000eff0b7219 */ /* 0x000fe20000011607 */
[----:B------:R-:W-:-:S04]  /*1080*/  IMAD.SHL.U32 R10, R10, 0x8, RZ ;  /* 0x000000080a0a7824 */ /* 0x000fc800078e00ff */
[----:B------:R-:W-:Y:S01]  /*1090*/  IMAD.SHL.U32 R11, R11, 0x8, RZ ;  /* 0x000000080b0b7824 */ /* 0x000fe200078e00ff */
[----:B------:R-:W-:-:S04]  /*10a0*/  LOP3.LUT R12, R10, 0x18, RZ, 0xc0, !PT ;  /* 0x000000180a0c7812 */ /* 0x000fc800078ec0ff */
[----:B------:R-:W-:Y:S02]  /*10b0*/  LOP3.LUT R11, R11, 0x18, RZ, 0xc0, !PT ;  /* 0x000000180b0b7812 */ /* 0x000fe400078ec0ff */
[----:B------:R-:W0:Y:S08]  /*10c0*/  LDC.64 R12, c[0x3][R12+0x28] ;  /* 0x00c00a000c0c7b82 */ /* 0x000e300000000a00 */
[----:B------:R-:W1:Y:S01]  /*10d0*/  LDC.64 R10, c[0x3][R11+0x28] ;  /* 0x00c00a000b0a7b82 */ /* 0x000e620000000a00 */
[C---:B0-----:R-:W-:Y:S01]  /*10e0*/  IMAD.SHL.U32 R18, R12.reuse, 0x2, RZ ;  /* 0x000000020c127824 */ /* 0x041fe200078e00ff */
[----:B------:R-:W-:-:S04]  /*10f0*/  SHF.L.U64.HI R13, R12, 0x1, R13 ;  /* 0x000000010c0d7819 */ /* 0x000fc8000001020d */
[----:B-1----:R-:W-:Y:S02]  /*1100*/  LOP3.LUT R18, R10, R15, R18, 0xfe, !PT ;  /* 0x0000000f0a127212 */ /* 0x002fe400078efe12 */
[----:B------:R-:W-:-:S07]  /*1110*/  LOP3.LUT R19, R11, R19, R13, 0xfe, !PT ;  /* 0x000000130b137212 */ /* 0x000fce00078efe0d */
.L_x_879:
[----:B------:R-:W-:Y:S05]  /*1120*/  @P1 BRA `(.L_x_875) ;  /* 0x0000000000241947 */ /* 0x000fea0003800000 */
[----:B------:R-:W-:Y:S01]  /*1130*/  IMAD.SHL.U32 R22, R22, 0x2, RZ ;  /* 0x0000000216167824 */ /* 0x000fe200078e00ff */
[C---:B------:R-:W-:Y:S01]  /*1140*/  SHF.L.U64.HI R19, R18.reuse, 0x1, R19 ;  /* 0x0000000112137819 */ /* 0x040fe20000010213 */
[----:B------:R-:W-:-:S03]  /*1150*/  IMAD.SHL.U32 R13, R18, 0x2, RZ ;  /* 0x00000002120d7824 */ /* 0x000fc600078e00ff */
[----:B-----5:R-:W-:-:S05]  /*1160*/  SHF.R.U32.HI R22, RZ, R22, R7 ;  /* 0x00000016ff167219 */ /* 0x020fca0000011607 */
[----:B------:R-:W-:-:S05]  /*1170*/  IMAD.SHL.U32 R22, R22, 0x8, RZ ;  /* 0x0000000816167824 */ /* 0x000fca00078e00ff */
[----:B------:R-:W-:-:S06]  /*1180*/  LOP3.LUT R10, R22, 0x18, RZ, 0xc0, !PT ;  /* 0x00000018160a7812 */ /* 0x000fcc00078ec0ff */
[----:B------:R-:W0:Y:S02]  /*1190*/  LDC.64 R10, c[0x3][R10+0x28] ;  /* 0x00c00a000a0a7b82 */ /* 0x000e240000000a00 */
[----:B0-----:R-:W-:Y:S02]  /*11a0*/  LOP3.LUT R18, R10, R13, RZ, 0xfc, !PT ;  /* 0x0000000d0a127212 */ /* 0x001fe400078efcff */
[----:B------:R-:W-:-:S07]  /*11b0*/  LOP3.LUT R19, R11, R19, RZ, 0xfc, !PT ;  /* 0x000000130b137212 */ /* 0x000fce00078efcff */
.L_x_875:
[----:B------:R-:W-:-:S13]  /*11c0*/  ISETP.GT.U32.AND P0, PT, R20, 0xf, PT ;  /* 0x0000000f1400780c */ /* 0x000fda0003f04070 */
[----:B------:R-:W-:Y:S05]  /*11d0*/  @P0 BRA `(.L_x_880) ;  /* 0x0000000000b00947 */ /* 0x000fea0003800000 */
[----:B------:R-:W0:Y:S01]  /*11e0*/  LDC.64 R10, c[0x3][0x60] ;  /* 0x00c01800ff0a7b82 */ /* 0x000e220000000a00 */
[----:B------:R-:W-:Y:S01]  /*11f0*/  IMAD R5, R3, 0xff, R5 ;  /* 0x000000ff03057824 */ /* 0x000fe200078e0205 */
[----:B------:R-:W1:Y:S01]  /*1200*/  LDCU UR5, c[0x3][0x58] ;  /* 0x00c00b00ff0577ac */ /* 0x000e620008000800 */
[----:B------:R-:W-:Y:S02]  /*1210*/  IMAD.SHL.U32 R16, R20, 0x2, RZ ;  /* 0x0000000214107824 */ /* 0x000fe400078e00ff */
[----:B------:R-:W-:Y:S01]  /*1220*/  IMAD.IADD R5, R5, 0x1, R0 ;  /* 0x0000000105057824 */ /* 0x000fe200078e0200 */
[----:B------:R-:W2:Y:S03]  /*1230*/  LDCU UR10, c[0x3][0x8] ;  /* 0x00c00100ff0a77ac */ /* 0x000ea60008000800 */
[----:B------:R-:W-:Y:S01]  /*1240*/  IMAD R5, R5, 0x10, R20 ;  /* 0x0000001005057824 */ /* 0x000fe200078e0214 */
[----:B------:R-:W3:Y:S06]  /*1250*/  LDCU.64 UR8, c[0x3][0x50] ;  /* 0x00c00a00ff0877ac */ /* 0x000eec0008000a00 */
.L_x_883:
[----:B-----5:R-:W-:Y:S01]  /*1260*/  SHF.R.U32.HI R12, RZ, R16, R7 ;  /* 0x00000010ff0c7219 */ /* 0x020fe20000011607 */
[C---:B------:R-:W-:Y:S01]  /*1270*/  IMAD.SHL.U32 R15, R18.reuse, 0x2, RZ ;  /* 0x00000002120f7824 */ /* 0x040fe200078e00ff */
[----:B------:R-:W-:Y:S01]  /*1280*/  SHF.L.U64.HI R19, R18, 0x1, R19 ;  /* 0x0000000112137819 */ /* 0x000fe20000010213 */
[----:B------:R-:W-:Y:S01]  /*1290*/  VIADD R20, R20, 0x1 ;  /* 0x0000000114147836 */ /* 0x000fe20000000000 */
[----:B------:R-:W-:Y:S01]  /*12a0*/  BSSY.RECONVERGENT B0, `(.L_x_881) ;  /* 0x000001c000007945 */ /* 0x000fe20003800200 */
[----:B------:R-:W-:-:S03]  /*12b0*/  IMAD.SHL.U32 R12, R12, 0x8, RZ ;  /* 0x000000080c0c7824 */ /* 0x000fc600078e00ff */
[----:B------:R-:W-:Y:S02]  /*12c0*/  ISETP.NE.AND P1, PT, R20, 0x10, PT ;  /* 0x000000101400780c */ /* 0x000fe40003f25270 */
[----:B------:R-:W-:-:S06]  /*12d0*/  LOP3.LUT R12, R12, 0x18, RZ, 0xc0, !PT ;  /* 0x000000180c0c7812 */ /* 0x000fcc00078ec0ff */
[----:B------:R-:W4:Y:S02]  /*12e0*/  LDC.64 R12, c[0x3][R12+0x28] ;  /* 0x00c00a000c0c7b82 */ /* 0x000f240000000a00 */
[----:B----4-:R-:W-:Y:S02]  /*12f0*/  LOP3.LUT R18, R12, R15, RZ, 0xfc, !PT ;  /* 0x0000000f0c127212 */ /* 0x010fe400078efcff */
[----:B------:R-:W-:Y:S02]  /*1300*/  LOP3.LUT R19, R13, R19, RZ, 0xfc, !PT ;  /* 0x000000130d137212 */ /* 0x000fe400078efcff */
[----:B---3--:R-:W-:-:S04]  /*1310*/  LOP3.LUT P0, RZ, R18, UR8, RZ, 0xc0, !PT ;  /* 0x0000000812ff7c12 */ /* 0x008fc8000f80c0ff */
[----:B------:R-:W-:-:S13]  /*1320*/  LOP3.LUT P0, RZ, R19, UR9, RZ, 0xc0, P0 ;  /* 0x0000000913ff7c12 */ /* 0x000fda000800c0ff */
[----:B------:R-:W-:Y:S05]  /*1330*/  @P0 BRA `(.L_x_882) ;  /* 0x0000000000480947 */ /* 0x000fea0003800000 */
[----:B------:R-:W3:Y:S02]  /*1340*/  LDC.64 R12, c[0x4][RZ] ;  /* 0x01000000ff0c7b82 */ /* 0x000ee40000000a00 */
[----:B---3--:R-:W1:Y:S01]  /*1350*/  LDG.E.STRONG.SYS R14, desc[UR6][R12.64] ;  /* 0x000000060c0e7981 */ /* 0x008e62000c1f5900 */
[----:B--2---:R-:W-:-:S04]  /*1360*/  ISETP.GT.U32.AND P0, PT, R5, UR10, PT ;  /* 0x0000000a05007c0c */ /* 0x004fc8000bf04070 */
[----:B-1----:R-:W-:-:S13]  /*1370*/  ISETP.GE.U32.OR P0, PT, R14, UR5, P0 ;  /* 0x000000050e007c0c */ /* 0x002fda0008706470 */
        /* <DEDUP_REMOVED lines=14> */
.L_x_882:
[----:B-12---:R-:W-:Y:S05]  /*1460*/  BSYNC.RECONVERGENT B0 ;  /* 0x0000000000007941 */ /* 0x006fea0003800200 */
.L_x_881:
[----:B------:R-:W-:Y:S02]  /*1470*/  VIADD R16, R16, 0x2 ;  /* 0x0000000210107836 */ /* 0x000fe40000000000 */
[----:B---3--:R-:W-:Y:S01]  /*1480*/  VIADD R5, R5, 0x1 ;  /* 0x0000000105057836 */ /* 0x008fe20000000000 */
[----:B------:R-:W-:Y:S06]  /*1490*/  @P1 BRA `(.L_x_883) ;  /* 0xfffffffc00701947 */ /* 0x000fec000383ffff */
.L_x_880:
[----:B0-----:R-:W0:Y:S01]  /*14a0*/  S2R R10, SR_CgaCtaId ;  /* 0x00000000000a7919 */ /* 0x001e220000008800 */
        /* <DEDUP_REMOVED lines=10> */
[----:B------:R-:W-:Y:S01]  /*1550*/  VIADD R15, R6, 0x80 ;  /* 0x00000080060f7836 */ /* 0x000fe20000000000 */
[----:B------:R-:W2:Y:S03]  /*1560*/  LDCU.64 UR4, c[0x3][0x50] ;  /* 0x00c00a00ff0477ac */ /* 0x000ea60008000a00 */
[----:B-1----:R-:W-:-:S06]  /*1570*/  IMAD.WIDE.U32 R12, R15, 0x4, R12 ;  /* 0x000000040f0c7825 */ /* 0x002fcc00078e000c */
[----:B------:R-:W3:Y:S01]  /*1580*/  LDG.E R12, desc[UR6][R12.64] ;  /* 0x000000060c0c7981 */ /* 0x000ee2000c1e1900 */
[C---:B------:R-:W-:Y:S01]  /*1590*/  IMAD.SHL.U32 R11, R18.reuse, 0x2, RZ ;  /* 0x00000002120b7824 */ /* 0x040fe200078e00ff */
[----:B------:R-:W-:Y:S01]  /*15a0*/  SHF.L.U64.HI R17, R18, 0x1, R19 ;  /* 0x0000000112117819 */ /* 0x000fe20000010213 */
[----:B------:R-:W-:Y:S01]  /*15b0*/  BSSY.RECONVERGENT B0, `(.L_x_885) ;  /* 0x0000024000007945 */ /* 0x000fe20003800200 */
[----:B---3--:R-:W-:-:S05]  /*15c0*/  IMAD.SHL.U32 R6, R12, 0x8, RZ ;  /* 0x000000080c067824 */ /* 0x008fca00078e00ff */
[----:B------:R-:W-:-:S06]  /*15d0*/  LOP3.LUT R6, R6, 0x18, RZ, 0xc0, !PT ;  /* 0x0000001806067812 */ /* 0x000fcc00078ec0ff */
[----:B0-----:R-:W0:Y:S02]  /*15e0*/  LDC.64 R6, c[0x3][R6+0x28] ;  /* 0x00c00a0006067b82 */ /* 0x001e240000000a00 */
[----:B0-----:R-:W-:Y:S01]  /*15f0*/  LOP3.LUT R16, R6, R11, RZ, 0xfc, !PT ;  /* 0x0000000b06107212 */ /* 0x001fe200078efcff */
[----:B------:R-:W-:Y:S01]  /*1600*/  IMAD R11, R4, 0x80, R3 ;  /* 0x00000080040b7824 */ /* 0x000fe200078e0203 */
[----:B------:R-:W-:Y:S02]  /*1610*/  LOP3.LUT R17, R7, R17, RZ, 0xfc, !PT ;  /* 0x0000001107117212 */ /* 0x000fe400078efcff */
[----:B--2---:R-:W-:Y:S01]  /*1620*/  LOP3.LUT P0, RZ, R16, UR4, RZ, 0xc0, !PT ;  /* 0x0000000410ff7c12 */ /* 0x004fe2000f80c0ff */
[----:B------:R-:W-:-:S03]  /*1630*/  IMAD R0, R11, 0x100, R0 ;  /* 0x000001000b007824 */ /* 0x000fc600078e0200 */
[----:B------:R-:W-:Y:S01]  /*1640*/  LOP3.LUT P0, RZ, R17, UR5, RZ, 0xc0, P0 ;  /* 0x0000000511ff7c12 */ /* 0x000fe2000800c0ff */
[----:B------:R-:W-:-:S04]  /*1650*/  IMAD.SHL.U32 R0, R0, 0x10, RZ ;  /* 0x0000001000007824 */ /* 0x000fc800078e00ff */
[----:B------:R-:W-:-:S08]  /*1660*/  VIADD R13, R0, 0x11 ;  /* 0x00000011000d7836 */ /* 0x000fd00000000000 */
[----:B------:R-:W-:Y:S05]  /*1670*/  @P0 BRA `(.L_x_886) ;  /* 0x00000000005c0947 */ /* 0x000fea0003800000 */
[----:B------:R-:W0:Y:S01]  /*1680*/  LDC.64 R10, c[0x4][RZ] ;  /* 0x01000000ff0a7b82 */ /* 0x000e220000000a00 */
[----:B------:R-:W1:Y:S01]  /*1690*/  LDCU UR8, c[0x3][0x58] ;  /* 0x00c00b00ff0877ac */ /* 0x000e620008000800 */
[----:B0-----:R-:W1:Y:S02]  /*16a0*/  LDG.E.STRONG.SYS R6, desc[UR6][R10.64] ;  /* 0x000000060a067981 */ /* 0x001e64000c1f5900 */
[----:B-1----:R-:W-:-:S13]  /*16b0*/  ISETP.GE.U32.AND P0, PT, R6, UR8, PT ;  /* 0x0000000806007c0c */ /* 0x002fda000bf06070 */
[----:B------:R-:W-:Y:S05]  /*16c0*/  @P0 BRA `(.L_x_886) ;  /* 0x0000000000480947 */ /* 0x000fea0003800000 */
[----:B------:R-:W0:Y:S01]  /*16d0*/  LDCU UR8, c[0x3][0x8] ;  /* 0x00c00100ff0877ac */ /* 0x000e220008000800 */
[----:B------:R-:W-:-:S05]  /*16e0*/  VIADD R23, R0, 0x10 ;  /* 0x0000001000177836 */ /* 0x000fca0000000000 */
        /* <DEDUP_REMOVED lines=16> */
.L_x_886:
[----:B------:R-:W-:Y:S05]  /*17f0*/  BSYNC.RECONVERGENT B0 ;  /* 0x0000000000007941 */ /* 0x000fea0003800200 */
.L_x_885:
[----:B0-----:R-:W-:Y:S01]  /*1800*/  IMAD.SHL.U32 R6, R12, 0x2, RZ ;  /* 0x000000020c067824 */ /* 0x001fe200078e00ff */
[C---:B------:R-:W-:Y:S01]  /*1810*/  SHF.L.U64.HI R17, R16.reuse, 0x1, R17 ;  /* 0x0000000110117819 */ /* 0x040fe20000010211 */
[----:B------:R-:W-:Y:S01]  /*1820*/  IMAD.SHL.U32 R19, R16, 0x2, RZ ;  /* 0x0000000210137824 */ /* 0x000fe200078e00ff */
[----:B------:R-:W-:Y:S02]  /*1830*/  BSSY.RECONVERGENT B0, `(.L_x_887) ;  /* 0x0000027000007945 */ /* 0x000fe40003800200 */
[----:B------:R-:W-:Y:S02]  /*1840*/  LOP3.LUT R10, R6, 0x18, RZ, 0xc0, !PT ;  /* 0x00000018060a7812 */ /* 0x000fe400078ec0ff */
[----:B------:R-:W-:-:S04]  /*1850*/  SHF.R.U32.HI R6, RZ, 0x1, R12 ;  /* 0x00000001ff067819 */ /* 0x000fc8000001160c */
[----:B------:R-:W0:Y:S01]  /*1860*/  LDC.64 R10, c[0x3][R10+0x28] ;  /* 0x00c00a000a0a7b82 */ /* 0x000e220000000a00 */
[----:B------:R-:W-:-:S07]  /*1870*/  LOP3.LUT R18, R6, 0x18, RZ, 0xc0, !PT ;  /* 0x0000001806127812 */ /* 0x000fce00078ec0ff */
[----:B------:R-:W1:Y:S01]  /*1880*/  LDC.64 R6, c[0x3][R18+0x28] ;  /* 0x00c00a0012067b82 */ /* 0x000e620000000a00 */
[----:B0-----:R-:W-:Y:S02]  /*1890*/  LOP3.LUT R19, R10, R19, RZ, 0xfc, !PT ;  /* 0x000000130a137212 */ /* 0x001fe400078efcff */
[----:B------:R-:W-:Y:S02]  /*18a0*/  LOP3.LUT R16, R11, R17, RZ, 0xfc, !PT ;  /* 0x000000110b107212 */ /* 0x000fe400078efcff */
[C---:B------:R-:W-:Y:S01]  /*18b0*/  LOP3.LUT P1, RZ, R19.reuse, UR4, RZ, 0xc0, !PT ;  /* 0x0000000413ff7c12 */ /* 0x040fe2000f82c0ff */
[C---:B------:R-:W-:Y:S01]  /*18c0*/  IMAD.SHL.U32 R11, R19.reuse, 0x2, RZ ;  /* 0x00000002130b7824 */ /* 0x040fe200078e00ff */
[----:B------:R-:W-:Y:S02]  /*18d0*/  SHF.L.U64.HI R17, R19, 0x1, R16 ;  /* 0x0000000113117819 */ /* 0x000fe40000010210 */
[----:B------:R-:W-:Y:S02]  /*18e0*/  LOP3.LUT P1, RZ, R16, UR5, RZ, 0xc0, P1 ;  /* 0x0000000510ff7c12 */ /* 0x000fe4000882c0ff */
[----:B-1----:R-:W-:-:S02]  /*18f0*/  LOP3.LUT R6, R6, R11, RZ, 0xfc, !PT ;  /* 0x0000000b06067212 */ /* 0x002fc400078efcff */
[----:B------:R-:W-:Y:S02]  /*1900*/  LOP3.LUT R7, R7, R17, RZ, 0xfc, !PT ;  /* 0x0000001107077212 */ /* 0x000fe400078efcff */
[----:B------:R-:W-:-:S04]  /*1910*/  LOP3.LUT P0, RZ, R6, UR4, RZ, 0xc0, !PT ;  /* 0x0000000406ff7c12 */ /* 0x000fc8000f80c0ff */
[----:B------:R-:W-:-:S03]  /*1920*/  LOP3.LUT P0, RZ, R7, UR5, RZ, 0xc0, P0 ;  /* 0x0000000507ff7c12 */ /* 0x000fc6000800c0ff */
[----:B------:R-:W-:Y:S10]  /*1930*/  @P1 BRA `(.L_x_888) ;  /* 0x0000000000581947 */ /* 0x000ff40003800000 */
[----:B------:R-:W0:Y:S01]  /*1940*/  LDC.64 R16, c[0x4][RZ] ;  /* 0x01000000ff107b82 */ /* 0x000e220000000a00 */
[----:B------:R-:W1:Y:S01]  /*1950*/  LDCU UR9, c[0x3][0x8] ;  /* 0x00c00100ff0977ac */ /* 0x000e620008000800 */
[----:B------:R-:W2:Y:S01]  /*1960*/  LDCU UR8, c[0x3][0x58] ;  /* 0x00c00b00ff0877ac */ /* 0x000ea20008000800 */
[----:B0-----:R-:W2:Y:S01]  /*1970*/  LDG.E.STRONG.SYS R11, desc[UR6][R16.64] ;  /* 0x00000006100b7981 */ /* 0x001ea2000c1f5900 */
[----:B------:R-:W-:-:S05]  /*1980*/  VIADD R10, R0, 0x10 ;  /* 0x00000010000a7836 */ /* 0x000fca0000000000 */
[----:B-1----:R-:W-:-:S04]  /*1990*/  ISETP.GE.U32.AND P1, PT, R10, UR9, PT ;  /* 0x000000090a007c0c */ /* 0x002fc8000bf26070 */
        /* <DEDUP_REMOVED lines=16> */
.L_x_888:
[----:B------:R-:W-:Y:S05]  /*1aa0*/  BSYNC.RECONVERGENT B0 ;  /* 0x0000000000007941 */ /* 0x000fea0003800200 */
.L_x_887:
[----:B------:R-:W-:Y:S04]  /*1ab0*/  BSSY.RECONVERGENT B0, `(.L_x_889) ;  /* 0x0000019000007945 */ /* 0x000fe80003800200 */
[----:B------:R-:W-:Y:S05]  /*1ac0*/  @P0 BRA `(.L_x_890) ;  /* 0x00000000005c0947 */ /* 0x000fea0003800000 */
[----:B0-----:R-:W0:Y:S01]  /*1ad0*/  LDC.64 R10, c[0x4][RZ] ;  /* 0x01000000ff0a7b82 */ /* 0x001e220000000a00 */
        /* <DEDUP_REMOVED lines=22> */
.L_x_890:
[----:B------:R-:W-:Y:S05]  /*1c40*/  BSYNC.RECONVERGENT B0 ;  /* 0x0000000000007941 */ /* 0x000fea0003800200 */
.L_x_889:
[----:B0-----:R-:W-:Y:S01]  /*1c50*/  SHF.R.U32.HI R10, RZ, 0x3, R12 ;  /* 0x00000003ff0a7819 */ /* 0x001fe2000001160c */
[C---:B------:R-:W-:Y:S01]  /*1c60*/  IMAD.SHL.U32 R13, R6.reuse, 0x2, RZ ;  /* 0x00000002060d7824 */ /* 0x040fe200078e00ff */
[----:B------:R-:W-:Y:S01]  /*1c70*/  SHF.L.U64.HI R7, R6, 0x1, R7 ;  /* 0x0000000106077819 */ /* 0x000fe20000010207 */
[----:B------:R-:W-:Y:S01]  /*1c80*/  BSSY.RECONVERGENT B0, `(.L_x_891) ;  /* 0x000001f000007945 */ /* 0x000fe20003800200 */
[----:B------:R-:W-:-:S04]  /*1c90*/  LOP3.LUT R10, R10, 0x18, RZ, 0xc0, !PT ;  /* 0x000000180a0a7812 */ /* 0x000fc800078ec0ff */
[----:B------:R-:W0:Y:S02]  /*1ca0*/  LDC.64 R18, c[0x3][R10+0x28] ;  /* 0x00c00a000a127b82 */ /* 0x000e240000000a00 */
[----:B0-----:R-:W-:Y:S02]  /*1cb0*/  LOP3.LUT R13, R18, R13, RZ, 0xfc, !PT ;  /* 0x0000000d120d7212 */ /* 0x001fe400078efcff */
[----:B------:R-:W-:Y:S02]  /*1cc0*/  LOP3.LUT R18, R19, R7, RZ, 0xfc, !PT ;  /* 0x0000000713127212 */ /* 0x000fe400078efcff */
[----:B------:R-:W-:-:S04]  /*1cd0*/  LOP3.LUT P0, RZ, R13, UR4, RZ, 0xc0, !PT ;  /* 0x000000040dff7c12 */ /* 0x000fc8000f80c0ff */
        /* <DEDUP_REMOVED lines=8> */
[----:B-1----:R-:W-:-:S05]  /*1d60*/  VIADD R21, R0, 0x13 ;  /* 0x0000001300157836 */ /* 0x002fca0000000000 */
        /* <DEDUP_REMOVED lines=16> */
.L_x_892:
[----:B------:R-:W-:Y:S05]  /*1e70*/  BSYNC.RECONVERGENT B0 ;  /* 0x0000000000007941 */ /* 0x000fea0003800200 */
.L_x_891:
[----:B------:R-:W-:Y:S01]  /*1e80*/  SHF.R.U32.HI R6, RZ, 0x5, R12 ;  /* 0x00000005ff067819 */ /* 0x000fe2000001160c */
[C---:B------:R-:W-:Y:S01]  /*1e90*/  IMAD.SHL.U32 R7, R13.reuse, 0x2, RZ ;  /* 0x000000020d077824 */ /* 0x040fe200078e00ff */
[----:B0-----:R-:W-:Y:S01]  /*1ea0*/  SHF.L.U64.HI R11, R13, 0x1, R18 ;  /* 0x000000010d0b7819 */ /* 0x001fe20000010212 */
[----:B------:R-:W-:Y:S01]  /*1eb0*/  BSSY.RECONVERGENT B0, `(.L_x_893) ;  /* 0x000001f000007945 */ /* 0x000fe20003800200 */
[----:B------:R-:W-:-:S04]  /*1ec0*/  LOP3.LUT R6, R6, 0x18, RZ, 0xc0, !PT ;  /* 0x0000001806067812 */ /* 0x000fc800078ec0ff */
[----:B-1----:R-:W0:Y:S02]  /*1ed0*/  LDC.64 R16, c[0x3][R6+0x28] ;  /* 0x00c00a0006107b82 */ /* 0x002e240000000a00 */
[----:B0-----:R-:W-:Y:S02]  /*1ee0*/  LOP3.LUT R13, R16, R7, RZ, 0xfc, !PT ;  /* 0x00000007100d7212 */ /* 0x001fe400078efcff */
        /* <DEDUP_REMOVED lines=27> */
.L_x_894:
[----:B------:R-:W-:Y:S05]  /*20a0*/  BSYNC.RECONVERGENT B0 ;  /* 0x0000000000007941 */ /* 0x000fea0003800200 */
.L_x_893:
[----:B------:R-:W-:Y:S01]  /*20b0*/  SHF.R.U32.HI R6, RZ, 0x7, R12 ;  /* 0x00000007ff067819 */ /* 0x000fe2000001160c */
[C---:B------:R-:W-:Y:S01]  /*20c0*/  IMAD.SHL.U32 R7, R13.reuse, 0x2, RZ ;  /* 0x000000020d077824 */ /* 0x040fe200078e00ff */
[----:B0-----:R-:W-:Y:S01]  /*20d0*/  SHF.L.U64.HI R11, R13, 0x1, R16 ;  /* 0x000000010d0b7819 */ /* 0x001fe20000010210 */
        /* <DEDUP_REMOVED lines=31> */
.L_x_896:
[----:B------:R-:W-:Y:S05]  /*22d0*/  BSYNC.RECONVERGENT B0 ;  /* 0x0000000000007941 */ /* 0x000fea0003800200 */
.L_x_895:
        /* <DEDUP_REMOVED lines=34> */
.L_x_898:
[----:B------:R-:W-:Y:S05]  /*2500*/  BSYNC.RECONVERGENT B0 ;  /* 0x0000000000007941 */ /* 0x000fea0003800200 */
.L_x_897:
        /* <DEDUP_REMOVED lines=34> */
.L_x_900:
[----:B------:R-:W-:Y:S05]  /*2730*/  BSYNC.RECONVERGENT B0 ;  /* 0x0000000000007941 */ /* 0x000fea0003800200 */
.L_x_899:
        /* <DEDUP_REMOVED lines=34> */
.L_x_902:
[----:B------:R-:W-:Y:S05]  /*2960*/  BSYNC.RECONVERGENT B0 ;  /* 0x0000000000007941 */ /* 0x000fea0003800200 */
.L_x_901:
        /* <DEDUP_REMOVED lines=34> */
.L_x_904:
[----:B------:R-:W-:Y:S05]  /*2b90*/  BSYNC.RECONVERGENT B0 ;  /* 0x0000000000007941 */ /* 0x000fea0003800200 */
.L_x_903:
        /* <DEDUP_REMOVED lines=34> */
.L_x_906:
[----:B------:R-:W-:Y:S05]  /*2dc0*/  BSYNC.RECONVERGENT B0 ;  /* 0x0000000000007941 */ /* 0x000fea0003800200 */
.L_x_905:
        /* <DEDUP_REMOVED lines=34> */
.L_x_908:
[----:B------:R-:W-:Y:S05]  /*2ff0*/  BSYNC.RECONVERGENT B0 ;  /* 0x0000000000007941 */ /* 0x000fea0003800200 */
.L_x_907:
        /* <DEDUP_REMOVED lines=34> */
.L_x_910:
[----:B------:R-:W-:Y:S05]  /*3220*/  BSYNC.RECONVERGENT B0 ;  /* 0x0000000000007941 */ /* 0x000fea0003800200 */
.L_x_909:
        /* <DEDUP_REMOVED lines=34> */
.L_x_912:
[----:B------:R-:W-:Y:S05]  /*3450*/  BSYNC.RECONVERGENT B0 ;  /* 0x0000000000007941 */ /* 0x000fea0003800200 */
.L_x_911:
        /* <DEDUP_REMOVED lines=34> */
.L_x_914:
[----:B------:R-:W-:Y:S05]  /*3680*/  BSYNC.RECONVERGENT B0 ;  /* 0x0000000000007941 */ /* 0x000fea0003800200 */
.L_x_913:
[----:B------:R-:W-:Y:S01]  /*3690*/  SHF.R.U32.HI R12, RZ, 0x1e, R12 ;  /* 0x0000001eff0c7819 */ /* 0x000fe2000001160c */
[----:B------:R-:W-:Y:S01]  /*36a0*/  UMOV UR8, 0x28 ;  /* 0x0000002800087882 */ /* 0x000fe20000000000 */
[C---:B0-----:R-:W-:Y:S01]  /*36b0*/  IMAD.SHL.U32 R11, R13.reuse, 0x2, RZ ;  /* 0x000000020d0b7824 */ /* 0x041fe200078e00ff */
[----:B------:R-:W-:Y:S01]  /*36c0*/  SHF.L.U64.HI R13, R13, 0x1, R16 ;  /* 0x000000010d0d7819 */ /* 0x000fe20000010210 */
[----:B------:R-:W-:Y:S01]  /*36d0*/  BSSY.RECONVERGENT B0, `(.L_x_915) ;  /* 0x000001f000007945 */ /* 0x000fe20003800200 */
[----:B------:R-:W-:-:S06]  /*36e0*/  LEA R6, R12, UR8, 0x3 ;  /* 0x000000080c067c11 */ /* 0x000fcc000f8e18ff */
        /* <DEDUP_REMOVED lines=29> */
.L_x_916:
[----:B------:R-:W-:Y:S05]  /*38c0*/  BSYNC.RECONVERGENT B0 ;  /* 0x0000000000007941 */ /* 0x000fea0003800200 */
.L_x_915:
[----:B------:R-:W-:-:S13]  /*38d0*/  ISETP.NE.AND P0, PT, R14, 0xff, PT ;  /* 0x000000ff0e00780c */ /* 0x000fda0003f05270 */
[----:B------:R-:W-:Y:S05]  /*38e0*/  @!P0 BRA `(.L_x_884) ;  /* 0x0000002000348947 */ /* 0x000fea0003800000 */
[----:B------:R-:W1:Y:S01]  /*38f0*/  LDC.64 R10, c[0x3][0x60] ;  /* 0x00c01800ff0a7b82 */ /* 0x000e620000000a00 */
[----:B------:R-:W-:Y:S01]  /*3900*/  VIADD R0, R0, 0x21 ;  /* 0x0000002100007836 */ /* 0x000fe20000000000 */
[----:B------:R-:W2:Y:S01]  /*3910*/  LDCU UR5, c[0x3][0x58] ;  /* 0x00c00b00ff0577ac */ /* 0x000ea20008000800 */
[----:B------:R-:W3:Y:S05]  /*3920*/  LDCU UR10, c[0x3][0x8] ;  /* 0x00c00100ff0a77ac */ /* 0x000eea0008000800 */
[----:B0-----:R-:W0:Y:S01]  /*3930*/  LDC.64 R6, c[0x3][RZ] ;  /* 0x00c00000ff067b82 */ /* 0x001e220000000a00 */
[----:B------:R-:W4:Y:S02]  /*3940*/  LDCU.64 UR8, c[0x3][0x50] ;  /* 0x00c00a00ff0877ac */ /* 0x000f240008000a00 */
.L_x_949:
[----:B------:R-:W-:-:S04]  /*3950*/  VIADD R15, R15, 0x80 ;  /* 0x000000800f0f7836 */ /* 0x000fc80000000000 */
[----:B0-----:R-:W-:-:S05]  /*3960*/  IMAD.WIDE.U32 R22, R15, 0x4, R6 ;  /* 0x000000040f167825 */ /* 0x001fca00078e0006 */
[----:B------:R-:W5:Y:S01]  /*3970*/  LDG.E R16, desc[UR6][R22.64] ;  /* 0x0000000616107981 */ /* 0x000f62000c1e1900 */
[C---:B------:R-:W-:Y:S01]  /*3980*/  IMAD.SHL.U32 R17, R18.reuse, 0x2, RZ ;  /* 0x0000000212117824 */ /* 0x040fe200078e00ff */
[----:B------:R-:W-:Y:S01]  /*3990*/  SHF.L.U64.HI R19, R18, 0x1, R19 ;  /* 0x0000000112137819 */ /* 0x000fe20000010213 */
[----:B------:R-:W-:Y:S01]  /*39a0*/  VIADD R14, R14, 0x1 ;  /* 0x000000010e0e7836 */ /* 0x000fe20000000000 */
[----:B------:R-:W-:Y:S04]  /*39b0*/  BSSY.RECONVERGENT B0, `(.L_x_917) ;  /* 0x000001e000007945 */ /* 0x000fe80003800200 */
[----:B------:R-:W-:Y:S01]  /*39c0*/  ISETP.NE.AND P1, PT, R14, 0xff, PT ;  /* 0x000000ff0e00780c */ /* 0x000fe20003f25270 */
[----:B-----5:R-:W-:-:S05]  /*39d0*/  IMAD.SHL.U32 R12, R16, 0x8, RZ ;  /* 0x00000008100c7824 */ /* 0x020fca00078e00ff */
[----:B------:R-:W-:-:S06]  /*39e0*/  LOP3.LUT R12, R12, 0x18, RZ, 0xc0, !PT ;  /* 0x000000180c0c7812 */ /* 0x000fcc00078ec0ff */
[----:B------:R-:W0:Y:S02]  /*39f0*/  LDC.64 R12, c[0x3][R12+0x28] ;  /* 0x00c00a000c0c7b82 */ /* 0x000e240000000a00 */
[----:B0-----:R-:W-:Y:S02]  /*3a00*/  LOP3.LUT R17, R12, R17, RZ, 0xfc, !PT ;  /* 0x000000110c117212 */ /* 0x001fe400078efcff */
[----:B------:R-:W-:Y:S02]  /*3a10*/  LOP3.LUT R20, R13, R19, RZ, 0xfc, !PT ;  /* 0x000000130d147212 */ /* 0x000fe400078efcff */
[----:B----4-:R-:W-:-:S04]  /*3a20*/  LOP3.LUT P0, RZ, R17, UR8, RZ, 0xc0, !PT ;  /* 0x0000000811ff7c12 */ /* 0x010fc8000f80c0ff */
[----:B------:R-:W-:-:S13]  /*3a30*/  LOP3.LUT P0, RZ, R20, UR9, RZ, 0xc0, P0 ;  /* 0x0000000914ff7c12 */ /* 0x000fda000800c0ff */
[----:B------:R-:W-:Y:S05]  /*3a40*/  @P0 BRA `(.L_x_918) ;  /* 0x0000000000500947 */ /* 0x000fea0003800000 */
[----:B------:R-:W0:Y:S02]  /*3a50*/  LDC.64 R12, c[0x4][RZ] ;  /* 0x01000000ff0c7b82 */ /* 0x000e240000000a00 */
[----:B0-----:R-:W2:Y:S02]  /*3a60*/  LDG.E.STRONG.SYS R18, desc[UR6][R12.64] ;  /* 0x000000060c127981 */ /* 0x001ea4000c1f5900 */
[----:B--2---:R-:W-:-:S13]  /*3a70*/  ISETP.GE.U32.AND P0, PT, R18, UR5, PT ;  /* 0x0000000512007c0c */ /* 0x004fda000bf06070 */
[----:B------:R-:W-:Y:S05]  /*3a80*/  @P0 BRA `(.L_x_918) ;  /* 0x0000000000400947 */ /* 0x000fea0003800000 */
[----:B------:R-:W-:-:S05]  /*3a90*/  VIADD R21, R0, 0xffffffff ;  /* 0xffffffff00157836 */ /* 0x000fca0000000000 */
        /* <DEDUP_REMOVED lines=15> */
.L_x_918:
[----:B--23--:R-:W-:Y:S05]  /*3b90*/  BSYNC.RECONVERGENT B0 ;  /* 0x0000000000007941 */ /* 0x00cfea0003800200 */
.L_x_917:
[----:B------:R-:W-:Y:S01]  /*3ba0*/  IMAD.SHL.U32 R12, R16, 0x2, RZ ;  /* 0x00000002100c7824 */ /* 0x000fe200078e00ff */
[----:B------:R-:W-:Y:S01]  /*3bb0*/  BSSY.RECONVERGENT B0, `(.L_x_919) ;  /* 0x0000026000007945 */ /* 0x000fe20003800200 */
[C---:B0-----:R-:W-:Y:S01]  /*3bc0*/  IMAD.SHL.U32 R21, R17.reuse, 0x2, RZ ;  /* 0x0000000211157824 */ /* 0x041fe200078e00ff */
[----:B------:R-:W-:Y:S02]  /*3bd0*/  SHF.L.U64.HI R17, R17, 0x1, R20 ;  /* 0x0000000111117819 */ /* 0x000fe40000010214 */
[----:B------:R-:W-:Y:S02]  /*3be0*/  LOP3.LUT R18, R12, 0x18, RZ, 0xc0, !PT ;  /* 0x000000180c127812 */ /* 0x000fe400078ec0ff */
[----:B------:R-:W-:-:S04]  /*3bf0*/  SHF.R.U32.HI R12, RZ, 0x1, R16 ;  /* 0x00000001ff0c7819 */ /* 0x000fc80000011610 */
[----:B------:R-:W0:Y:S01]  /*3c00*/  LDC.64 R18, c[0x3][R18+0x28] ;  /* 0x00c00a0012127b82 */ /* 0x000e220000000a00 */
[----:B------:R-:W-:-:S07]  /*3c10*/  LOP3.LUT R12, R12, 0x18, RZ, 0xc0, !PT ;  /* 0x000000180c0c7812 */ /* 0x000fce00078ec0ff */
[----:B------:R-:W2:Y:S01]  /*3c20*/  LDC.64 R12, c[0x3][R12+0x28] ;  /* 0x00c00a000c0c7b82 */ /* 0x000ea20000000a00 */
[----:B0-----:R-:W-:Y:S02]  /*3c30*/  LOP3.LUT R21, R18, R21, RZ, 0xfc, !PT ;  /* 0x0000001512157212 */ /* 0x001fe400078efcff */
[----:B------:R-:W-:Y:S02]  /*3c40*/  LOP3.LUT R22, R19, R17, RZ, 0xfc, !PT ;  /* 0x0000001113167212 */ /* 0x000fe400078efcff */
[C---:B------:R-:W-:Y:S01]  /*3c50*/  LOP3.LUT P2, RZ, R21.reuse, UR8, RZ, 0xc0, !PT ;  /* 0x0000000815ff7c12 */ /* 0x040fe2000f84c0ff */
[C---:B------:R-:W-:Y:S01]  /*3c60*/  IMAD.SHL.U32 R17, R21.reuse, 0x2, RZ ;  /* 0x0000000215117824 */ /* 0x040fe200078e00ff */
[----:B------:R-:W-:Y:S02]  /*3c70*/  SHF.L.U64.HI R19, R21, 0x1, R22 ;  /* 0x0000000115137819 */ /* 0x000fe40000010216 */
[----:B------:R-:W-:Y:S02]  /*3c80*/  LOP3.LUT P2, RZ, R22, UR9, RZ, 0xc0, P2 ;  /* 0x0000000916ff7c12 */ /* 0x000fe4000904c0ff */
[----:B--2---:R-:W-:-:S02]  /*3c90*/  LOP3.LUT R17, R12, R17, RZ, 0xfc, !PT ;  /* 0x000000110c117212 */ /* 0x004fc400078efcff */
[----:B------:R-:W-:Y:S02]  /*3ca0*/  LOP3.LUT R20, R13, R19, RZ, 0xfc, !PT ;  /* 0x000000130d147212 */ /* 0x000fe400078efcff */
[----:B------:R-:W-:-:S04]  /*3cb0*/  LOP3.LUT P0, RZ, R17, UR8, RZ, 0xc0, !PT ;  /* 0x0000000811ff7c12 */ /* 0x000fc8000f80c0ff */
[----:B------:R-:W-:-:S03]  /*3cc0*/  LOP3.LUT P0, RZ, R20, UR9, RZ, 0xc0, P0 ;  /* 0x0000000914ff7c12 */ /* 0x000fc6000800c0ff */
[----:B------:R-:W-:Y:S10]  /*3cd0*/  @P2 BRA `(.L_x_920) ;  /* 0x00000000004c2947 */ /* 0x000ff40003800000 */
[----:B------:R-:W0:Y:S02]  /*3ce0*/  LDC.64 R12, c[0x4][RZ] ;  /* 0x01000000ff0c7b82 */ /* 0x000e240000000a00 */
[----:B0-----:R-:W2:Y:S01]  /*3cf0*/  LDG.E.STRONG.SYS R19, desc[UR6][R12.64] ;  /* 0x000000060c137981 */ /* 0x001ea2000c1f5900 */
[----:B------:R-:W-:-:S05]  /*3d00*/  VIADD R18, R0, 0xffffffff ;  /* 0xffffffff00127836 */ /* 0x000fca0000000000 */
[----:B------:R-:W-:-:S04]  /*3d10*/  ISETP.GE.U32.AND P2, PT, R18, UR10, PT ;  /* 0x0000000a12007c0c */ /* 0x000fc8000bf46070 */
[----:B--2---:R-:W-:-:S13]  /*3d20*/  ISETP.GE.U32.OR P2, PT, R19, UR5, P2 ;  /* 0x0000000513007c0c */ /* 0x004fda0009746470 */
        /* <DEDUP_REMOVED lines=14> */
.L_x_920:
[----:B------:R-:W-:Y:S05]  /*3e10*/  BSYNC.RECONVERGENT B0 ;  /* 0x0000000000007941 */ /* 0x000fea0003800200 */
.L_x_919:
        /* <DEDUP_REMOVED lines=22> */
.L_x_922:
[----:B------:R-:W-:Y:S05]  /*3f80*/  BSYNC.RECONVERGENT B0 ;  /* 0x0000000000007941 */ /* 0x000fea0003800200 */
.L_x_921:
[----:B------:R-:W-:Y:S01]  /*3f90*/  SHF.R.U32.HI R12, RZ, 0x3, R16 ;  /* 0x00000003ff0c7819 */ /* 0x000fe20000011610 */
[C---:B0-2---:R-:W-:Y:S01]  /*3fa0*/  IMAD.SHL.U32 R19, R17.reuse, 0x2, RZ ;  /* 0x0000000211137824 */ /* 0x045fe200078e00ff */
[----:B------:R-:W-:Y:S01]  /*3fb0*/  SHF.L.U64.HI R21, R17, 0x1, R20 ;  /* 0x0000000111157819 */ /* 0x000fe20000010214 */
[----:B------:R-:W-:Y:S01]  /*3fc0*/  BSSY.RECONVERGENT B0, `(.L_x_923) ;  /* 0x000001c000007945 */ /* 0x000fe20003800200 */
[----:B------:R-:W-:-:S06]  /*3fd0*/  LOP3.LUT R12, R12, 0x18, RZ, 0xc0, !PT ;  /* 0x000000180c0c7812 */ /* 0x000fcc00078ec0ff */
[----:B------:R-:W0:Y:S02]  /*3fe0*/  LDC.64 R12, c[0x3][R12+0x28] ;  /* 0x00c00a000c0c7b82 */ /* 0x000e240000000a00 */
[----:B0-----:R-:W-:Y:S02]  /*3ff0*/  LOP3.LUT R17, R12, R19, RZ, 0xfc, !PT ;  /* 0x000000130c117212 */ /* 0x001fe400078efcff */
        /* <DEDUP_REMOVED lines=24> */
.L_x_924:
[----:B------:R-:W-:Y:S05]  /*4180*/  BSYNC.RECONVERGENT B0 ;  /* 0x0000000000007941 */ /* 0x000fea0003800200 */
.L_x_923:
        /* <DEDUP_REMOVED lines=31> */
.L_x_926:
[----:B------:R-:W-:Y:S05]  /*4380*/  BSYNC.RECONVERGENT B0 ;  /* 0x0000000000007941 */ /* 0x000fea0003800200 */
.L_x_925:
        /* <DEDUP_REMOVED lines=31> */
.L_x_928:
[----:B------:R-:W-:Y:S05]  /*4580*/  BSYNC.RECONVERGENT B0 ;  /* 0x0000000000007941 */ /* 0x000fea0003800200 */
.L_x_927:
        /* <DEDUP_REMOVED lines=31> */
.L_x_930:
[----:B------:R-:W-:Y:S05]  /*4780*/  BSYNC.RECONVERGENT B0 ;  /* 0x0000000000007941 */ /* 0x000fea0003800200 */
.L_x_929:
        /* <DEDUP_REMOVED lines=31> */
.L_x_932:
[----:B------:R-:W-:Y:S05]  /*4980*/  BSYNC.RECONVERGENT B0 ;  /* 0x0000000000007941 */ /* 0x000fea0003800200 */
.L_x_931:
        /* <DEDUP_REMOVED lines=31> */
.L_x_934:
[----:B------:R-:W-:Y:S05]  /*4b80*/  BSYNC.RECONVERGENT B0 ;  /* 0x0000000000007941 */ /* 0x000fea0003800200 */
.L_x_933:
        /* <DEDUP_REMOVED lines=31> */
.L_x_936:
[----:B------:R-:W-:Y:S05]  /*4d80*/  BSYNC.RECONVERGENT B0 ;  /* 0x0000000000007941 */ /* 0x000fea0003800200 */
.L_x_935:
        /* <DEDUP_REMOVED lines=31> */
.L_x_938:
[----:B------:R-:W-:Y:S05]  /*4f80*/  BSYNC.RECONVERGENT B0 ;  /* 0x0000000000007941 */ /* 0x000fea0003800200 */
.L_x_937:
        /* <DEDUP_REMOVED lines=31> */
.L_x_940:
[----:B------:R-:W-:Y:S05]  /*5180*/  BSYNC.RECONVERGENT B0 ;  /* 0x0000000000007941 */ /* 0x000fea0003800200 */
.L_x_939:
        /* <DEDUP_REMOVED lines=31> */
.L_x_942:
[----:B------:R-:W-:Y:S05]  /*5380*/  BSYNC.RECONVERGENT B0 ;  /* 0x0000000000007941 */ /* 0x000fea0003800200 */
.L_x_941:
        /* <DEDUP_REMOVED lines=31> */
.L_x_944:
[----:B------:R-:W-:Y:S05]  /*5580*/  BSYNC.RECONVERGENT B0 ;  /* 0x0000000000007941 */ /* 0x000fea0003800200 */
.L_x_943:
        /* <DEDUP_REMOVED lines=31> */
.L_x_946:
[----:B------:R-:W-:Y:S05]  /*5780*/  BSYNC.RECONVERGENT B0 ;  /* 0x0000000000007941 */ /* 0x000fea0003800200 */
.L_x_945:
        /* <DEDUP_REMOVED lines=32> */
.L_x_948:
[----:B------:R-:W-:Y:S05]  /*5990*/  BSYNC.RECONVERGENT B0 ;  /* 0x0000000000007941 */ /* 0x000fea0003800200 */
.L_x_947:
[----:B------:R-:W-:Y:S01]  /*59a0*/  VIADD R0, R0, 0x10 ;  /* 0x0000001000007836 */ /* 0x000fe20000000000 */
[----:B------:R-:W-:Y:S06]  /*59b0*/  @P1 BRA `(.L_x_949) ;  /* 0xffffffdc00e41947 */ /* 0x000fec000383ffff */
.L_x_884:
[----:B------:R-:W2:Y:S01]  /*59c0*/  LDCU UR5, c[0x3][0x10] ;  /* 0x00c00200ff0577ac */ /* 0x000ea20008000800 */
[----:B------:R-:W-:Y:S01]  /*59d0*/  IMAD.MOV.U32 R0, RZ, RZ, RZ ;  /* 0x000000ffff007224 */ /* 0x000fe200078e00ff */
[----:B--2---:R-:W-:-:S09]  /*59e0*/  UISETP.NE.AND UP0, UPT, UR5, 0x1, UPT ;  /* 0x000000010500788c */ /* 0x004fd2000bf05270 */
[----:B------:R-:W-:Y:S05]  /*59f0*/  BRA.U !UP0, `(.L_x_950) ;  /* 0x0000002108607547 */ /* 0x000fea000b800000 */
[----:B------:R-:W2:Y:S01]  /*5a00*/  LDCU UR4, c[0x0][0x360] ;  /* 0x00006c00ff0477ac */ /* 0x000ea20008000800 */
[----:B0-----:R-:W0:Y:S01]  /*5a10*/  LDC.64 R6, c[0x3][0x60] ;  /* 0x00c01800ff067b82 */ /* 0x001e220000000a00 */
[----:B------:R-:W-:Y:S01]  /*5a20*/  IMAD R20, R4, 0x80, R3 ;  /* 0x0000008004147824 */ /* 0x000fe200078e0203 */
[----:B------:R-:W-:Y:S01]  /*5a30*/  UIADD3 UR8, UPT, UPT, UR5, -0x1, URZ ;  /* 0xffffffff05087890 */ /* 0x000fe2000fffe0ff */
[----:B------:R-:W-:Y:S01]  /*5a40*/  IMAD R17, R3, 0x4, R5 ;  /* 0x0000000403117824 */ /* 0x000fe200078e0205 */
[----:B------:R-:W3:Y:S01]  /*5a50*/  LDCU UR12, c[0x3][0x58] ;  /* 0x00c00b00ff0c77ac */ /* 0x000ee20008000800 */
[----:B------:R-:W-:Y:S01]  /*5a60*/  IMAD.MOV.U32 R16, RZ, RZ, R2 ;  /* 0x000000ffff107224 */ /* 0x000fe200078e0002 */
[----:B------:R-:W-:Y:S01]  /*5a70*/  LEA R20, R20, 0x1001, 0xc ;  /* 0x0000100114147811 */ /* 0x000fe200078e60ff */
[----:B------:R-:W-:Y:S01]  /*5a80*/  VIADD R17, R17, 0x4 ;  /* 0x0000000411117836 */ /* 0x000fe20000000000 */
[----:B------:R-:W4:Y:S01]  /*5a90*/  LDCU UR9, c[0x3][0x8] ;  /* 0x00c00100ff0977ac */ /* 0x000f220008000800 */
[----:B------:R-:W-:Y:S01]  /*5aa0*/  IMAD.U32 R0, RZ, RZ, UR8 ;  /* 0x00000008ff007e24 */ /* 0x000fe2000f8e00ff */
[----:B------:R-:W0:Y:S01]  /*5ab0*/  LDCU.64 UR10, c[0x3][0x50] ;  /* 0x00c00a00ff0a77ac */ /* 0x000e220008000a00 */
[----:B--2---:R-:W-:-:S02]  /*5ac0*/  UIADD3 UR4, UPT, UPT, UR4, -0x1, URZ ;  /* 0xffffffff04047890 */ /* 0x004fc4000fffe0ff */
[----:B------:R-:W-:-:S04]  /*5ad0*/  UIADD3 UR5, UPT, UPT, -UR5, URZ, URZ ;  /* 0x000000ff05057290 */ /* 0x000fc8000fffe1ff */
[----:B---3--:R-:W-:-:S13]  /*5ae0*/  ISETP.NE.AND P3, PT, R3, UR4, PT ;  /* 0x0000000403007c0c */ /* 0x008fda000bf65270 */
.L_x_983:
[----:B-1----:R-:W1:Y:S01]  /*5af0*/  @!P3 LDC.64 R10, c[0x3][RZ] ;  /* 0x00c00000ff0abb82 */ /* 0x002e620000000a00 */
[----:B0-----:R-:W-:-:S04]  /*5b00*/  @!P3 VIADD R23, R16, 0x8000 ;  /* 0x000080001017b836 */ /* 0x001fc80000000000 */
[----:B-1----:R-:W-:-:S05]  /*5b10*/  @!P3 IMAD.WIDE.U32 R22, R23, 0x4, R10 ;  /* 0x000000041716b825 */ /* 0x002fca00078e000a */
[----:B------:R1:W2:Y:S01]  /*5b20*/  @!P3 LDG.E R21, desc[UR6][R22.64] ;  /* 0x000000061615b981 */ /* 0x0002a2000c1e1900 */
[C---:B------:R-:W-:Y:S01]  /*5b30*/  SHF.L.U64.HI R19, R18.reuse, 0x1, R19 ;  /* 0x0000000112137819 */ /* 0x040fe20000010213 */
[----:B------:R-:W-:Y:S01]  /*5b40*/  UIADD3 UR5, UPT, UPT, UR5, 0x1, URZ ;  /* 0x0000000105057890 */ /* 0x000fe2000fffe0ff */
[----:B------:R-:W-:Y:S03]  /*5b50*/  BSSY.RECONVERGENT B0, `(.L_x_951) ;  /* 0x0000031000007945 */ /* 0x000fe60003800200 */
[----:B------:R-:W-:Y:S01]  /*5b60*/  UISETP.NE.AND UP0, UPT, UR5, -0x1, UPT ;  /* 0xffffffff0500788c */ /* 0x000fe2000bf05270 */
[----:B-1----:R-:W-:Y:S01]  /*5b70*/  IMAD.SHL.U32 R23, R18, 0x2, RZ ;  /* 0x0000000212177824 */ /* 0x002fe200078e00ff */
[----:B------:R-:W2:Y:S02]  /*5b80*/  @P3 LDS R21, [R17] ;  /* 0x0000000011153984 */ /* 0x000ea40000000800 */
[C---:B--2---:R-:W-:Y:S01]  /*5b90*/  IMAD.SHL.U32 R10, R21.reuse, 0x8, RZ ;  /* 0x00000008150a7824 */ /* 0x044fe200078e00ff */
[----:B------:R-:W-:Y:S01]  /*5ba0*/  SHF.R.U32.HI R14, RZ, 0x1, R21 ;  /* 0x00000001ff0e7819 */ /* 0x000fe20000011615 */
[----:B------:R-:W-:-:S03]  /*5bb0*/  IMAD.SHL.U32 R12, R21, 0x2, RZ ;  /* 0x00000002150c7824 */ /* 0x000fc600078e00ff */
[----:B------:R-:W-:Y:S02]  /*5bc0*/  LOP3.LUT R24, R10, 0x18, RZ, 0xc0, !PT ;  /* 0x000000180a187812 */ /* 0x000fe400078ec0ff */
[----:B------:R-:W-:Y:S02]  /*5bd0*/  LOP3.LUT R12, R12, 0x18, RZ, 0xc0, !PT ;  /* 0x000000180c0c7812 */ /* 0x000fe400078ec0ff */
[----:B------:R-:W1:Y:S01]  /*5be0*/  LDC.64 R10, c[0x3][R24+0x28] ;  /* 0x00c00a00180a7b82 */ /* 0x000e620000000a00 */
[----:B------:R-:W-:-:S07]  /*5bf0*/  LOP3.LUT R14, R14, 0x18, RZ, 0xc0, !PT ;  /* 0x000000180e0e7812 */ /* 0x000fce00078ec0ff */
[----:B------:R-:W2:Y:S08]  /*5c00*/  LDC.64 R12, c[0x3][R12+0x28] ;  /* 0x00c00a000c0c7b82 */ /* 0x000eb00000000a00 */
[----:B------:R-:W3:Y:S01]  /*5c10*/  LDC.64 R14, c[0x3][R14+0x28] ;  /* 0x00c00a000e0e7b82 */ /* 0x000ee20000000a00 */
[----:B-1----:R-:W-:Y:S02]  /*5c20*/  LOP3.LUT R23, R10, R23, RZ, 0xfc, !PT ;  /* 0x000000170a177212 */ /* 0x002fe400078efcff */
[----:B------:R-:W-:-:S02]  /*5c30*/  LOP3.LUT R18, R11, R19, RZ, 0xfc, !PT ;  /* 0x000000130b127212 */ /* 0x000fc400078efcff */
[C---:B0-----:R-:W-:Y:S01]  /*5c40*/  LOP3.LUT P1, RZ, R23.reuse, UR10, RZ, 0xc0, !PT ;  /* 0x0000000a17ff7c12 */ /* 0x041fe2000f82c0ff */
[C---:B------:R-:W-:Y:S01]  /*5c50*/  IMAD.SHL.U32 R11, R23.reuse, 0x2, RZ ;  /* 0x00000002170b7824 */ /* 0x040fe200078e00ff */
[----:B------:R-:W-:Y:S02]  /*5c60*/  SHF.L.U64.HI R19, R23, 0x1, R18 ;  /* 0x0000000117137819 */ /* 0x000fe40000010212 */
[----:B------:R-:W-:Y:S02]  /*5c70*/  LOP3.LUT P1, RZ, R18, UR11, RZ, 0xc0, P1 ;  /* 0x0000000b12ff7c12 */ /* 0x000fe4000882c0ff */
[----:B--2---:R-:W-:Y:S02]  /*5c80*/  LOP3.LUT R22, R12, R11, RZ, 0xfc, !PT ;  /* 0x0000000b0c167212 */ /* 0x004fe400078efcff */
[----:B------:R-:W-:Y:S02]  /*5c90*/  LOP3.LUT R19, R13, R19, RZ, 0xfc, !PT ;  /* 0x000000130d137212 */ /* 0x000fe400078efcff */
[C---:B------:R-:W-:Y:S01]  /*5ca0*/  LOP3.LUT P0, RZ, R22.reuse, UR10, RZ, 0xc0, !PT ;  /* 0x0000000a16ff7c12 */ /* 0x040fe2000f80c0ff */
[C---:B------:R-:W-:Y:S01]  /*5cb0*/  IMAD.SHL.U32 R11, R22.reuse, 0x2, RZ ;  /* 0x00000002160b7824 */ /* 0x040fe200078e00ff */
[----:B------:R-:W-:-:S02]  /*5cc0*/  SHF.L.U64.HI R13, R22, 0x1, R19 ;  /* 0x00000001160d7819 */ /* 0x000fc40000010213 */
[----:B------:R-:W-:Y:S01]  /*5cd0*/  LOP3.LUT P0, RZ, R19, UR11, RZ, 0xc0, P0 ;  /* 0x0000000b13ff7c12 */ /* 0x000fe2000800c0ff */
[----:B------:R-:W-:Y:S01]  /*5ce0*/  VIADD R19, R20, 0xffffffff ;  /* 0xffffffff14137836 */ /* 0x000fe20000000000 */
[----:B---3--:R-:W-:Y:S02]  /*5cf0*/  LOP3.LUT R10, R14, R11, RZ, 0xfc, !PT ;  /* 0x0000000b0e0a7212 */ /* 0x008fe400078efcff */
[----:B------:R-:W-:Y:S02]  /*5d00*/  LOP3.LUT R11, R15, R13, RZ, 0xfc, !PT ;  /* 0x0000000d0f0b7212 */ /* 0x000fe400078efcff */
[----:B------:R-:W-:-:S04]  /*5d10*/  LOP3.LUT P2, RZ, R10, UR10, RZ, 0xc0, !PT ;  /* 0x0000000a0aff7c12 */ /* 0x000fc8000f84c0ff */
[----:B------:R-:W-:Y:S01]  /*5d20*/  LOP3.LUT P2, RZ, R11, UR11, RZ, 0xc0, P2 ;  /* 0x0000000b0bff7c12 */ /* 0x000fe2000904c0ff */
[----:B------:R-:W-:-:S12]  /*5d30*/  @P1 BRA `(.L_x_952) ;  /* 0x0000000000481947 */ /* 0x000fd80003800000 */
[----:B------:R-:W0:Y:S02]  /*5d40*/  LDC.64 R12, c[0x4][RZ] ;  /* 0x01000000ff0c7b82 */ /* 0x000e240000000a00 */
[----:B0-----:R-:W2:Y:S01]  /*5d50*/  LDG.E.STRONG.SYS R14, desc[UR6][R12.64] ;  /* 0x000000060c0e7981 */ /* 0x001ea2000c1f5900 */
[----:B----4-:R-:W-:-:S04]  /*5d60*/  ISETP.GT.U32.AND P1, PT, R19, UR9, PT ;  /* 0x0000000913007c0c */ /* 0x010fc8000bf24070 */
[----:B--2---:R-:W-:-:S13]  /*5d70*/  ISETP.GE.U32.OR P1, PT, R14, UR12, P1 ;  /* 0x0000000c0e007c0c */ /* 0x004fda0008f26470 */
        /* <DEDUP_REMOVED lines=14> */
.L_x_952:
[----:B----4-:R-:W-:Y:S05]  /*5e60*/  BSYNC.RECONVERGENT B0 ;  /* 0x0000000000007941 */ /* 0x010fea0003800200 */
.L_x_951:
[----:B------:R-:W-:Y:S04]  /*5e70*/  BSSY.RECONVERGENT B0, `(.L_x_953) ;  /* 0x0000014000007945 */ /* 0x000fe80003800200 */
[----:B------:R-:W-:Y:S05]  /*5e80*/  @P0 BRA `(.L_x_954) ;  /* 0x0000000000480947 */ /* 0x000fea0003800000 */
[----:B------:R-:W0:Y:S02]  /*5e90*/  LDC.64 R12, c[0x4][RZ] ;  /* 0x01000000ff0c7b82 */ /* 0x000e240000000a00 */
[----:B0-----:R-:W2:Y:S01]  /*5ea0*/  LDG.E.STRONG.SYS R14, desc[UR6][R12.64] ;  /* 0x000000060c0e7981 */ /* 0x001ea2000c1f5900 */
[----:B------:R-:W-:-:S04]  /*5eb0*/  ISETP.GE.U32.AND P0, PT, R19, UR9, PT ;  /* 0x0000000913007c0c */ /* 0x000fc8000bf06070 */
        /* <DEDUP_REMOVED lines=15> */
.L_x_954:
[----:B------:R-:W-:Y:S05]  /*5fb0*/  BSYNC.RECONVERGENT B0 ;  /* 0x0000000000007941 */ /* 0x000fea0003800200 */
.L_x_953:
[----:B------:R-:W-:Y:S04]  /*5fc0*/  BSSY.RECONVERGENT B0, `(.L_x_955) ;  /* 0x0000016000007945 */ /* 0x000fe80003800200 */
[----:B------:R-:W-:Y:S05]  /*5fd0*/  @P2 BRA `(.L_x_956) ;  /* 0x0000000000502947 */ /* 0x000fea0003800000 */
[----:B------:R-:W0:Y:S02]  /*5fe0*/  LDC.64 R12, c[0x4][RZ] ;  /* 0x01000000ff0c7b82 */ /* 0x000e240000000a00 */
[----:B01----:R-:W2:Y:S02]  /*5ff0*/  LDG.E.STRONG.SYS R14, desc[UR6][R12.64] ;  /* 0x000000060c0e7981 */ /* 0x003ea4000c1f5900 */
        /* <DEDUP_REMOVED lines=18> */
.L_x_956:
[----:B------:R-:W-:Y:S05]  /*6120*/  BSYNC.RECONVERGENT B0 ;  /* 0x0000000000007941 */ /* 0x000fea0003800200 */
.L_x_955:
[----:B------:R-:W-:Y:S01]  /*6130*/  SHF.R.U32.HI R12, RZ, 0x3, R21 ;  /* 0x00000003ff0c7819 */ /* 0x000fe20000011615 */
[C---:B012---:R-:W-:Y:S01]  /*6140*/  IMAD.SHL.U32 R15, R10.reuse, 0x2, RZ ;  /* 0x000000020a0f7824 */ /* 0x047fe200078e00ff */
        /* <DEDUP_REMOVED lines=29> */
.L_x_958:
[----:B------:R-:W-:Y:S05]  /*6320*/  BSYNC.RECONVERGENT B0 ;  /* 0x0000000000007941 */ /* 0x000fea0003800200 */
.L_x_957:
        /* <DEDUP_REMOVED lines=31> */
.L_x_960:
[----:B------:R-:W-:Y:S05]  /*6520*/  BSYNC.RECONVERGENT B0 ;  /* 0x0000000000007941 */ /* 0x000fea0003800200 */
.L_x_959:
        /* <DEDUP_REMOVED lines=31> */
.L_x_962:
[----:B------:R-:W-:Y:S05]  /*6720*/  BSYNC.RECONVERGENT B0 ;  /* 0x0000000000007941 */ /* 0x000fea0003800200 */
.L_x_961:
        /* <DEDUP_REMOVED lines=31> */
.L_x_964:
[----:B------:R-:W-:Y:S05]  /*6920*/  BSYNC.RECONVERGENT B0 ;  /* 0x0000000000007941 */ /* 0x000fea0003800200 */
.L_x_963:
        /* <DEDUP_REMOVED lines=31> */
.L_x_966:
[----:B------:R-:W-:Y:S05]  /*6b20*/  BSYNC.RECONVERGENT B0 ;  /* 0x0000000000007941 */ /* 0x000fea0003800200 */
.L_x_965:
        /* <DEDUP_REMOVED lines=31> */
.L_x_968:
[----:B------:R-:W-:Y:S05]  /*6d20*/  BSYNC.RECONVERGENT B0 ;  /* 0x0000000000007941 */ /* 0x000fea0003800200 */
.L_x_967:
        /* <DEDUP_REMOVED lines=31> */
.L_x_970:
[----:B------:R-:W-:Y:S05]  /*6f20*/  BSYNC.RECONVERGENT B0 ;  /* 0x0000000000007941 */ /* 0x000fea0003800200 */
.L_x_969:
        /* <DEDUP_REMOVED lines=31> */
.L_x_972:
[----:B------:R-:W-:Y:S05]  /*7120*/  BSYNC.RECONVERGENT B0 ;  /* 0x0000000000007941 */ /* 0x000fea0003800200 */
.L_x_971:
        /* <DEDUP_REMOVED lines=31> */
.L_x_974:
[----:B------:R-:W-:Y:S05]  /*7320*/  BSYNC.RECONVERGENT B0 ;  /* 0x0000000000007941 */ /* 0x000fea0003800200 */
.L_x_973:
        /* <DEDUP_REMOVED lines=31> */
.L_x_976:
[----:B------:R-:W-:Y:S05]  /*7520*/  BSYNC.RECONVERGENT B0 ;  /* 0x0000000000007941 */ /* 0x000fea0003800200 */
.L_x_975:
        /* <DEDUP_REMOVED lines=31> */
.L_x_978:
[----:B------:R-:W-:Y:S05]  /*7720*/  BSYNC.RECONVERGENT B0 ;  /* 0x0000000000007941 */ /* 0x000fea0003800200 */
.L_x_977:
        /* <DEDUP_REMOVED lines=31> */
.L_x_980:
[----:B------:R-:W-:Y:S05]  /*7920*/  BSYNC.RECONVERGENT B0 ;  /* 0x0000000000007941 */ /* 0x000fea0003800200 */
.L_x_979:
        /* <DEDUP_REMOVED lines=26> */
[----:B0-----:R-:W-:-:S04]  /*7ad0*/  LOP3.LUT R21, R21, UR4, RZ, 0xc0, !PT ;  /* 0x0000000415157c12 */ /* 0x001fc8000f8ec0ff */
[----:B------:R-:W0:Y:S01]  /*7ae0*/  POPC R12, R21 ;  /* 0x00000015000c7309 */ /* 0x000e220000000000 */
[----:B--2---:R-:W0:Y:S02]  /*7af0*/  SHFL.IDX PT, R13, R15, R14, 0x1f ;  /* 0x00001f0e0f0d7589 */ /* 0x004e2400000e0000 */
[----:B0-----:R-:W-:-:S04]  /*7b00*/  IMAD.IADD R13, R13, 0x1, R12 ;  /* 0x000000010d0d7824 */ /* 0x001fc800078e020c */
[----:B------:R-:W-:-:S05]  /*7b10*/  IMAD.WIDE.U32 R12, R13, 0x4, R6 ;  /* 0x000000040d0c7825 */ /* 0x000fca00078e0006 */
[----:B------:R0:W-:Y:S02]  /*7b20*/  STG.E desc[UR6][R12.64], R23 ;  /* 0x000000170c007986 */ /* 0x0001e4000c101906 */
.L_x_982:
[----:B------:R-:W-:Y:S05]  /*7b30*/  BSYNC.RECONVERGENT B0 ;  /* 0x0000000000007941 */ /* 0x000fea0003800200 */
.L_x_981:
[----:B------:R-:W-:Y:S02]  /*7b40*/  VIADD R17, R17, 0x200 ;  /* 0x0000020011117836 */ /* 0x000fe40000000000 */
[----:B------:R-:W-:Y:S02]  /*7b50*/  VIADD R20, R20, 0x10 ;  /* 0x0000001014147836 */ /* 0x000fe40000000000 */
[----:B------:R-:W-:Y:S01]  /*7b60*/  VIADD R16, R16, 0x80 ;  /* 0x0000008010107836 */ /* 0x000fe20000000000 */
[----:B------:R-:W-:Y:S06]  /*7b70*/  BRA.U UP0, `(.L_x_983) ;  /* 0xffffffdd00dc7547 */ /* 0x000fec000b83ffff */
.L_x_950:
[----:B------:R-:W2:Y:S01]  /*7b80*/  LDCU UR4, c[0x0][0x360] ;  /* 0x00006c00ff0477ac */ /* 0x000ea20008000800 */
[----:B------:R-:W-:Y:S01]  /*7b90*/  BSSY.RECONVERGENT B0, `(.L_x_984) ;  /* 0x000000d000007945 */ /* 0x000fe20003800200 */
[----:B--2---:R-:W-:-:S06]  /*7ba0*/  UIADD3 UR4, UPT, UPT, UR4, -0x1, URZ ;  /* 0xffffffff04047890 */ /* 0x004fcc000fffe0ff */
[----:B------:R-:W-:-:S13]  /*7bb0*/  ISETP.NE.AND P0, PT, R3, UR4, PT ;  /* 0x0000000403007c0c */ /* 0x000fda000bf05270 */
[----:B------:R-:W-:Y:S05]  /*7bc0*/  @P0 BRA `(.L_x_985) ;  /* 0x0000000000180947 */ /* 0x000fea0003800000 */
[----:B0-----:R-:W0:Y:S01]  /*7bd0*/  LDC.64 R6, c[0x3][RZ] ;  /* 0x00c00000ff067b82 */ /* 0x001e220000000a00 */
[----:B------:R-:W-:-:S04]  /*7be0*/  IMAD R2, R0, 0x80, R2 ;  /* 0x0000008000027824 */ /* 0x000fc800078e0202 */
[----:B------:R-:W-:-:S04]  /*7bf0*/  VIADD R5, R2, 0x8000 ;  /* 0x0000800002057836 */ /* 0x000fc80000000000 */
[----:B0-----:R-:W-:-:S05]  /*7c00*/  IMAD.WIDE.U32 R6, R5, 0x4, R6 ;  /* 0x0000000405067825 */ /* 0x001fca00078e0006 */
[----:B------:R0:W5:Y:S01]  /*7c10*/  LDG.E R2, desc[UR6][R6.64] ;  /* 0x0000000606027981 */ /* 0x000162000c1e1900 */
[----:B------:R-:W-:Y:S05]  /*7c20*/  BRA `(.L_x_986) ;  /* 0x00000000000c7947 */ /* 0x000fea0003800000 */
.L_x_985:
[----:B------:R-:W-:-:S04]  /*7c30*/  IMAD R2, R0, 0x200, R5 ;  /* 0x0000020000027824 */ /* 0x000fc800078e0205 */
[----:B------:R-:W-:-:S06]  /*7c40*/  IMAD R2, R3, 0x4, R2 ;  /* 0x0000000403027824 */ /* 0x000fcc00078e0202 */
[----:B------:R-:W2:Y:S02]  /*7c50*/  LDS R2, [R2+0x4] ;  /* 0x0000040002027984 */ /* 0x000ea40000000800 */
.L_x_986:
[----:B------:R-:W-:Y:S05]  /*7c60*/  BSYNC.RECONVERGENT B0 ;  /* 0x0000000000007941 */ /* 0x000fea0003800200 */
.L_x_984:
[----:B------:R-:W-:-:S13]  /*7c70*/  ISETP.NE.AND P0, PT, R9, R8, PT ;  /* 0x000000080900720c */ /* 0x000fda0003f05270 */
[----:B------:R-:W-:Y:S05]  /*7c80*/  @!P0 EXIT ;  /* 0x000000000000894d */ /* 0x000fea0003800000 */
[----:B------:R-:W-:Y:S02]  /*7c90*/  IMAD.IADD R8, R9, 0x1, -R8 ;  /* 0x0000000109087824 */ /* 0x000fe400078e0a08 */
[----:B------:R-:W-:-:S03]  /*7ca0*/  IMAD.MOV.U32 R9, RZ, RZ, RZ ;  /* 0x000000ffff097224 */ /* 0x000fc600078e00ff */
[C---:B------:R-:W-:Y:S02]  /*7cb0*/  ISETP.GE.U32.AND P0, PT, R8.reuse, 0x4, PT ;  /* 0x000000040800780c */ /* 0x040fe40003f06070 */
[----:B------:R-:W-:-:S04]  /*7cc0*/  VIMNMX.U32 R8, PT, PT, R8, 0x1, !PT ;  /* 0x0000000108087848 */ /* 0x000fc80007fe0000 */
[----:B------:R-:W-:-:S07]  /*7cd0*/  LOP3.LUT R5, R8, 0x3, RZ, 0xc0, !PT ;  /* 0x0000000308057812 */ /* 0x000fce00078ec0ff */
[----:B------:R-:W-:Y:S05]  /*7ce0*/  @!P0 BRA `(.L_x_987) ;  /* 0x0000000800508947 */ /* 0x000fea0003800000 */
[----:B0-----:R-:W0:Y:S01]  /*7cf0*/  LDC.64 R6, c[0x3][0x60] ;  /* 0x00c01800ff067b82 */ /* 0x001e220000000a00 */
[----:B-1----:R-:W-:Y:S01]  /*7d00*/  IMAD R11, R4, 0x80, R3 ;  /* 0x00000080040b7824 */ /* 0x002fe200078e0203 */
[----:B------:R-:W-:Y:S01]  /*7d10*/  LOP3.LUT R9, R8, 0xfffffffc, RZ, 0xc0, !PT ;  /* 0xfffffffc08097812 */ /* 0x000fe200078ec0ff */
[----:B------:R-:W1:Y:S02]  /*7d20*/  LDCU UR10, c[0x3][0x58] ;  /* 0x00c00b00ff0a77ac */ /* 0x000e640008000800 */
[----:B------:R-:W-:Y:S02]  /*7d30*/  IMAD R10, R11, 0x100, R0 ;  /* 0x000001000b0a7824 */ /* 0x000fe400078e0200 */
[----:B------:R-:W-:Y:S01]  /*7d40*/  IMAD.MOV R8, RZ, RZ, -R9 ;  /* 0x000000ffff087224 */ /* 0x000fe200078e0a09 */
[----:B------:R-:W3:Y:S02]  /*7d50*/  LDCU UR11, c[0x3][0x8] ;  /* 0x00c00100ff0b77ac */ /* 0x000ee40008000800 */
[----:B------:R-:W-:Y:S01]  /*7d60*/  LEA R10, R10, 0x1000, 0x4 ;  /* 0x000010000a0a7811 */ /* 0x000fe200078e20ff */
[----:B------:R-:W4:Y:S01]  /*7d70*/  LDCU.64 UR8, c[0x3][0x50] ;  /* 0x00c00a00ff0877ac */ /* 0x000f220008000a00 */
[----:B------:R-:W-:-:S05]  /*7d80*/  UMOV UR4, 0x4 ;  /* 0x0000000400047882 */ /* 0x000fca0000000000 */
.L_x_996:
[----:B------:R-:W-:Y:S01]  /*7d90*/  UIADD3 UR5, UPT, UPT, UR4, -0x4, URZ ;  /* 0xfffffffc04057890 */ /* 0x000fe2000fffe0ff */
[----:B------:R-:W-:Y:S01]  /*7da0*/  SHF.L.U64.HI R19, R18, 0x1, R19 ;  /* 0x0000000112137819 */ /* 0x000fe20000010213 */
[----:B------:R-:W-:Y:S04]  /*7db0*/  BSSY.RECONVERGENT B0, `(.L_x_988) ;  /* 0x000001d000007945 */ /* 0x000fe80003800200 */
[----:B--2--5:R-:W-:-:S05]  /*7dc0*/  SHF.R.U32.HI R11, RZ, UR5, R2 ;  /* 0x00000005ff0b7c19 */ /* 0x024fca0008011602 */
[----:B------:R-:W-:-:S05]  /*7dd0*/  IMAD.SHL.U32 R11, R11, 0x8, RZ ;  /* 0x000000080b0b7824 */ /* 0x000fca00078e00ff */
[----:B------:R-:W-:Y:S01]  /*7de0*/  LOP3.LUT R12, R11, 0x18, RZ, 0xc0, !PT ;  /* 0x000000180b0c7812 */ /* 0x000fe200078ec0ff */
[----:B------:R-:W-:-:S05]  /*7df0*/  IMAD.SHL.U32 R11, R18, 0x2, RZ ;  /* 0x00000002120b7824 */ /* 0x000fca00078e00ff */
[----:B------:R-:W2:Y:S02]  /*7e00*/  LDC.64 R12, c[0x3][R12+0x28] ;  /* 0x00c00a000c0c7b82 */ /* 0x000ea40000000a00 */
[----:B--2---:R-:W-:Y:S02]  /*7e10*/  LOP3.LUT R11, R12, R11, RZ, 0xfc, !PT ;  /* 0x0000000b0c0b7212 */ /* 0x004fe400078efcff */
[----:B------:R-:W-:Y:S02]  /*7e20*/  LOP3.LUT R14, R13, R19, RZ, 0xfc, !PT ;  /* 0x000000130d0e7212 */ /* 0x000fe400078efcff */
[----:B----4-:R-:W-:-:S04]  /*7e30*/  LOP3.LUT P0, RZ, R11, UR8, RZ, 0xc0, !PT ;  /* 0x000000080bff7c12 */ /* 0x010fc8000f80c0ff */
[----:B------:R-:W-:-:S13]  /*7e40*/  LOP3.LUT P0, RZ, R14, UR9, RZ, 0xc0, P0 ;  /* 0x000000090eff7c12 */ /* 0x000fda000800c0ff */
[----:B-1----:R-:W-:Y:S05]  /*7e50*/  @P0 BRA `(.L_x_989) ;  /* 0x0000000000480947 */ /* 0x002fea0003800000 */
[----:B------:R-:W2:Y:S02]  /*7e60*/  LDC.64 R12, c[0x4][RZ] ;  /* 0x01000000ff0c7b82 */ /* 0x000ea40000000a00 */
[----:B--2---:R-:W1:Y:S01]  /*7e70*/  LDG.E.STRONG.SYS R15, desc[UR6][R12.64] ;  /* 0x000000060c0f7981 */ /* 0x004e62000c1f5900 */
[----:B---3--:R-:W-:-:S04]  /*7e80*/  ISETP.GT.U32.AND P0, PT, R10, UR11, PT ;  /* 0x0000000b0a007c0c */ /* 0x008fc8000bf04070 */
        /* <DEDUP_REMOVED lines=15> */
.L_x_989:
[----:B-1-3--:R-:W-:Y:S05]  /*7f80*/  BSYNC.RECONVERGENT B0 ;  /* 0x0000000000007941 */ /* 0x00afea0003800200 */
.L_x_988:
[----:B------:R-:W-:Y:S01]  /*7f90*/  UIADD3 UR5, UPT, UPT, UR4, -0x2, URZ ;  /* 0xfffffffe04057890 */ /* 0x000fe2000fffe0ff */
[C---:B------:R-:W-:Y:S01]  /*7fa0*/  IMAD.SHL.U32 R15, R11.reuse, 0x2, RZ ;  /* 0x000000020b0f7824 */ /* 0x040fe200078e00ff */
[----:B--2---:R-:W-:Y:S01]  /*7fb0*/  SHF.L.U64.HI R17, R11, 0x1, R14 ;  /* 0x000000010b117819 */ /* 0x004fe2000001020e */
[----:B------:R-:W-:Y:S01]  /*7fc0*/  VIADD R8, R8, 0x4 ;  /* 0x0000000408087836 */ /* 0x000fe20000000000 */
[----:B------:R-:W-:Y:S02]  /*7fd0*/  BSSY.RECONVERGENT B0, `(.L_x_990) ;  /* 0x000001f000007945 */ /* 0x000fe40003800200 */
[----:B------:R-:W-:Y:S02]  /*7fe0*/  SHF.R.U32.HI R12, RZ, UR5, R2 ;  /* 0x00000005ff0c7c19 */ /* 0x000fe40008011602 */
[----:B------:R-:W-:-:S03]  /*7ff0*/  ISETP.NE.AND P1, PT, R8, RZ, PT ;  /* 0x000000ff0800720c */ /* 0x000fc60003f25270 */
[----:B------:R-:W-:-:S05]  /*8000*/  IMAD.SHL.U32 R12, R12, 0x8, RZ ;  /* 0x000000080c0c7824 */ /* 0x000fca00078e00ff */
[----:B------:R-:W-:-:S06]  /*8010*/  LOP3.LUT R12, R12, 0x18, RZ, 0xc0, !PT ;  /* 0x000000180c0c7812 */ /* 0x000fcc00078ec0ff */
[----:B------:R-:W1:Y:S02]  /*8020*/  LDC.64 R12, c[0x3][R12+0x28] ;  /* 0x00c00a000c0c7b82 */ /* 0x000e640000000a00 */
[----:B-1----:R-:W-:Y:S02]  /*8030*/  LOP3.LUT R11, R12, R15, RZ, 0xfc, !PT ;  /* 0x0000000f0c0b7212 */ /* 0x002fe400078efcff */
        /* <DEDUP_REMOVED lines=8> */
[----:B------:R-:W-:-:S05]  /*80c0*/  VIADD R21, R10, 0x1 ;  /* 0x000000010a157836 */ /* 0x000fca0000000000 */
        /* <DEDUP_REMOVED lines=15> */
.L_x_991:
[----:B------:R-:W-:Y:S05]  /*81c0*/  BSYNC.RECONVERGENT B0 ;  /* 0x0000000000007941 */ /* 0x000fea0003800200 */
.L_x_990:
[----:B------:R-:W-:Y:S01]  /*81d0*/  SHF.R.U32.HI R12, RZ, UR4, R2 ;  /* 0x00000004ff0c7c19 */ /* 0x000fe20008011602 */
[C---:B------:R-:W-:Y:S01]  /*81e0*/  IMAD.SHL.U32 R15, R11.reuse, 0x2, RZ ;  /* 0x000000020b0f7824 */ /* 0x040fe200078e00ff */
[----:B-1----:R-:W-:Y:S01]  /*81f0*/  SHF.L.U64.HI R17, R11, 0x1, R14 ;  /* 0x000000010b117819 */ /* 0x002fe2000001020e */
[----:B------:R-:W-:Y:S02]  /*8200*/  BSSY.RECONVERGENT B0, `(.L_x_992) ;  /* 0x000001d000007945 */ /* 0x000fe40003800200 */
        /* <DEDUP_REMOVED lines=28> */
.L_x_993:
[----:B------:R-:W-:Y:S05]  /*83d0*/  BSYNC.RECONVERGENT B0 ;  /* 0x0000000000007941 */ /* 0x000fea0003800200 */
.L_x_992:
[----:B------:R-:W-:Y:S01]  /*83e0*/  UIADD3 UR5, UPT, UPT, UR4, 0x2, URZ ;  /* 0x0000000204057890 */ /* 0x000fe2000fffe0ff */
[C---:B------:R-:W-:Y:S01]  /*83f0*/  IMAD.SHL.U32 R15, R11.reuse, 0x2, RZ ;  /* 0x000000020b0f7824 */ /* 0x040fe200078e00ff */
[----:B------:R-:W-:Y:S01]  /*8400*/  SHF.L.U64.HI R11, R11, 0x1, R14 ;  /* 0x000000010b0b7819 */ /* 0x000fe2000001020e */
[----:B------:R-:W-:Y:S03]  /*8410*/  BSSY.RECONVERGENT B0, `(.L_x_994) ;  /* 0x000001e000007945 */ /* 0x000fe60003800200 */
[----:B------:R-:W-:-:S05]  /*8420*/  SHF.R.U32.HI R12, RZ, UR5, R2 ;  /* 0x00000005ff0c7c19 */ /* 0x000fca0008011602 */
[----:B------:R-:W-:-:S05]  /*8430*/  IMAD.SHL.U32 R12, R12, 0x8, RZ ;  /* 0x000000080c0c7824 */ /* 0x000fca00078e00ff */
[----:B------:R-:W-:-:S06]  /*8440*/  LOP3.LUT R12, R12, 0x18, RZ, 0xc0, !PT ;  /* 0x000000180c0c7812 */ /* 0x000fcc00078ec0ff */
[----:B------:R-:W2:Y:S02]  /*8450*/  LDC.64 R12, c[0x3][R12+0x28] ;  /* 0x00c00a000c0c7b82 */ /* 0x000ea40000000a00 */
[----:B--2---:R-:W-:Y:S02]  /*8460*/  LOP3.LUT R18, R12, R15, RZ, 0xfc, !PT ;  /* 0x0000000f0c127212 */ /* 0x004fe400078efcff */
[----:B------:R-:W-:Y:S02]  /*8470*/  LOP3.LUT R19, R13, R11, RZ, 0xfc, !PT ;  /* 0x0000000b0d137212 */ /* 0x000fe400078efcff */
[----:B------:R-:W-:-:S04]  /*8480*/  LOP3.LUT P0, RZ, R18, UR8, RZ, 0xc0, !PT ;  /* 0x0000000812ff7c12 */ /* 0x000fc8000f80c0ff */
[----:B------:R-:W-:-:S13]  /*8490*/  LOP3.LUT P0, RZ, R19, UR9, RZ, 0xc0, P0 ;  /* 0x0000000913ff7c12 */ /* 0x000fda000800c0ff */
[----:B------:R-:W-:Y:S05]  /*84a0*/  @P0 BRA `(.L_x_995) ;  /* 0x0000000000500947 */ /* 0x000fea0003800000 */
[----:B------:R-:W2:Y:S02]  /*84b0*/  LDC.64 R12, c[0x4][RZ] ;  /* 0x01000000ff0c7b82 */ /* 0x000ea40000000a00 */
[----:B--2---:R-:W2:Y:S02]  /*84c0*/  LDG.E.STRONG.SYS R11, desc[UR6][R12.64] ;  /* 0x000000060c0b7981 */ /* 0x004ea4000c1f5900 */
[----:B--2---:R-:W-:-:S13]  /*84d0*/  ISETP.GE.U32.AND P0, PT, R11, UR10, PT ;  /* 0x0000000a0b007c0c */ /* 0x004fda000bf06070 */
[----:B------:R-:W-:Y:S05]  /*84e0*/  @P0 BRA `(.L_x_995) ;  /* 0x0000000000400947 */ /* 0x000fea0003800000 */
[----:B-1----:R-:W-:-:S05]  /*84f0*/  VIADD R21, R10, 0x3 ;  /* 0x000000030a157836 */ /* 0x002fca0000000000 */
        /* <DEDUP_REMOVED lines=15> */
.L_x_995:
[----:B------:R-:W-:Y:S05]  /*85f0*/  BSYNC.RECONVERGENT B0 ;  /* 0x0000000000007941 */ /* 0x000fea0003800200 */
.L_x_994:
[----:B------:R-:W-:Y:S01]  /*8600*/  UIADD3 UR4, UPT, UPT, UR4, 0x8, URZ ;  /* 0x0000000804047890 */ /* 0x000fe2000fffe0ff */
[----:B------:R-:W-:Y:S01]  /*8610*/  VIADD R10, R10, 0x4 ;  /* 0x000000040a0a7836 */ /* 0x000fe20000000000 */
[----:B------:R-:W-:Y:S10]  /*8620*/  @P1 BRA `(.L_x_996) ;  /* 0xfffffff400d81947 */ /* 0x000ff4000383ffff */
.L_x_987:
[----:B------:R-:W-:-:S13]  /*8630*/  ISETP.NE.AND P0, PT, R5, RZ, PT ;  /* 0x000000ff0500720c */ /* 0x000fda0003f05270 */
[----:B------:R-:W-:Y:S05]  /*8640*/  @!P0 EXIT ;  /* 0x000000000000894d */ /* 0x000fea0003800000 */
[----:B0-----:R-:W0:Y:S01]  /*8650*/  LDC.64 R6, c[0x3][0x60] ;  /* 0x00c01800ff067b82 */ /* 0x001e220000000a00 */
[----:B------:R-:W-:Y:S01]  /*8660*/  IMAD R4, R4, 0x80000, R9 ;  /* 0x0008000004047824 */ /* 0x000fe200078e0209 */
[----:B------:R-:W3:Y:S01]  /*8670*/  LDCU UR5, c[0x3][0x58] ;  /* 0x00c00b00ff0577ac */ /* 0x000ee20008000800 */
[----:B------:R-:W-:Y:S02]  /*8680*/  IMAD.SHL.U32 R9, R9, 0x2, RZ ;  /* 0x0000000209097824 */ /* 0x000fe400078e00ff */
[----:B------:R-:W-:Y:S01]  /*8690*/  IMAD R3, R3, 0x1000, R4 ;  /* 0x0000100003037824 */ /* 0x000fe200078e0204 */
[----:B------:R-:W4:Y:S01]  /*86a0*/  LDCU UR10, c[0x3][0x8] ;  /* 0x00c00100ff0a77ac */ /* 0x000f220008000800 */
[----:B------:R-:W-:Y:S02]  /*86b0*/  IMAD.MOV R5, RZ, RZ, -R5 ;  /* 0x000000ffff057224 */ /* 0x000fe400078e0a05 */
[----:B------:R-:W-:Y:S01]  /*86c0*/  IMAD R0, R0, 0x10, R3 ;  /* 0x0000001000007824 */ /* 0x000fe200078e0203 */
[----:B------:R-:W0:Y:S06]  /*86d0*/  LDCU.64 UR8, c[0x3][0x50] ;  /* 0x00c00a00ff0877ac */ /* 0x000e2c0008000a00 */
.L_x_999:
[----:B--2--5:R-:W-:Y:S01]  /*86e0*/  SHF.R.U32.HI R3, RZ, R9, R2 ;  /* 0x00000009ff037219 */ /* 0x024fe20000011602 */
[C---:B------:R-:W-:Y:S01]  /*86f0*/  IMAD.SHL.U32 R13, R18.reuse, 0x2, RZ ;  /* 0x00000002120d7824 */ /* 0x040fe200078e00ff */
[----:B------:R-:W-:Y:S01]  /*8700*/  SHF.L.U64.HI R19, R18, 0x1, R19 ;  /* 0x0000000112137819 */ /* 0x000fe20000010213 */
[----:B------:R-:W-:Y:S01]  /*8710*/  VIADD R5, R5, 0x1 ;  /* 0x0000000105057836 */ /* 0x000fe20000000000 */
[----:B------:R-:W-:Y:S01]  /*8720*/  BSSY.RECONVERGENT B0, `(.L_x_997) ;  /* 0x000001e000007945 */ /* 0x000fe20003800200 */
[----:B------:R-:W-:-:S03]  /*8730*/  IMAD.SHL.U32 R3, R3, 0x8, RZ ;  /* 0x0000000803037824 */ /* 0x000fc600078e00ff */
[----:B------:R-:W-:Y:S02]  /*8740*/  ISETP.NE.AND P1, PT, R5, RZ, PT ;  /* 0x000000ff0500720c */ /* 0x000fe40003f25270 */
[----:B------:R-:W-:-:S04]  /*8750*/  LOP3.LUT R3, R3, 0x18, RZ, 0xc0, !PT ;  /* 0x0000001803037812 */ /* 0x000fc800078ec0ff */
[----:B01----:R-:W1:Y:S02]  /*8760*/  LDC.64 R10, c[0x3][R3+0x28] ;  /* 0x00c00a00030a7b82 */ /* 0x003e640000000a00 */
[----:B-1----:R-:W-:Y:S02]  /*8770*/  LOP3.LUT R18, R10, R13, RZ, 0xfc, !PT ;  /* 0x0000000d0a127212 */ /* 0x002fe400078efcff */
[----:B------:R-:W-:Y:S02]  /*8780*/  LOP3.LUT R19, R11, R19, RZ, 0xfc, !PT ;  /* 0x000000130b137212 */ /* 0x000fe400078efcff */
[----:B0-----:R-:W-:-:S04]  /*8790*/  LOP3.LUT P0, RZ, R18, UR8, RZ, 0xc0, !PT ;  /* 0x0000000812ff7c12 */ /* 0x001fc8000f80c0ff */
[----:B------:R-:W-:-:S13]  /*87a0*/  LOP3.LUT P0, RZ, R19, UR9, RZ, 0xc0, P0 ;  /* 0x0000000913ff7c12 */ /* 0x000fda000800c0ff */
[----:B------:R-:W-:Y:S05]  /*87b0*/  @P0 BRA `(.L_x_998) ;  /* 0x0000000000500947 */ /* 0x000fea0003800000 */
[----:B------:R-:W0:Y:S02]  /*87c0*/  LDC.64 R12, c[0x4][RZ] ;  /* 0x01000000ff0c7b82 */ /* 0x000e240000000a00 */
[----:B0-----:R-:W3:Y:S02]  /*87d0*/  LDG.E.STRONG.SYS R3, desc[UR6][R12.64] ;  /* 0x000000060c037981 */ /* 0x001ee4000c1f5900 */
[----:B---3--:R-:W-:-:S13]  /*87e0*/  ISETP.GE.U32.AND P0, PT, R3, UR5, PT ;  /* 0x0000000503007c0c */ /* 0x008fda000bf06070 */
[----:B------:R-:W-:Y:S05]  /*87f0*/  @P0 BRA `(.L_x_998) ;  /* 0x0000000000400947 */ /* 0x000fea0003800000 */
[----:B------:R-:W-:-:S05]  /*8800*/  VIADD R15, R0, 0x1000 ;  /* 0x00001000000f7836 */ /* 0x000fca0000000000 */
[----:B----4-:R-:W-:-:S13]  /*8810*/  ISETP.GT.U32.AND P0, PT, R15, UR10, PT ;  /* 0x0000000a0f007c0c */ /* 0x010fda000bf04070 */
        /* <DEDUP_REMOVED lines=14> */
.L_x_998:
[----:B---34-:R-:W-:Y:S05]  /*8900*/  BSYNC.RECONVERGENT B0 ;  /* 0x0000000000007941 */ /* 0x018fea0003800200 */
.L_x_997:
[----:B------:R-:W-:Y:S02]  /*8910*/  VIADD R0, R0, 0x1 ;  /* 0x0000000100007836 */ /* 0x000fe40000000000 */
[----:B------:R-:W-:Y:S01]  /*8920*/  VIADD R9, R9, 0x2 ;  /* 0x0000000209097836 */ /* 0x000fe20000000000 */
[----:B------:R-:W-:Y:S06]  /*8930*/  @P1 BRA `(.L_x_999) ;  /* 0xfffffffc00681947 */ /* 0x000fec000383ffff */
[----:B------:R-:W-:Y:S05]  /*8940*/  EXIT ;  /* 0x000000000000794d */ /* 0x000fea0003800000 */
.L_x_1000:
        /* <DEDUP_REMOVED lines=11> */
.L_x_2055:


//--------------------- .text._Z13agrepKernel32ILj9EEvv --------------------------
	.section	.text._Z13agrepKernel32ILj9EEvv,"ax",@progbits
	.align	128
        .global         _Z13agrepKernel32ILj9EEvv
        .type           _Z13agrepKernel32ILj9EEvv,@function
        .size           _Z13agrepKernel32ILj9EEvv,(.L_x_2056 - _Z13agrepKernel32ILj9EEvv)
        .other          _Z13agrepKernel32ILj9EEvv,@"STO_CUDA_ENTRY STV_DEFAULT"
_Z13agrepKernel32ILj9EEvv:
.text._Z13agrepKernel32ILj9EEvv:
[----:B------:R-:W-:Y:S01]  /*0000*/  LDC R1, c[0x0][0x37c] ;  /* 0x0000df00ff017b82 */ /* 0x000fe20000000800 */
[----:B------:R-:W0:Y:S01]  /*0010*/  S2R R9, SR_CTAID.X ;  /* 0x0000000000097919 */ /* 0x000e220000002500 */
[----:B------:R-:W1:Y:S01]  /*0020*/  LDCU UR4, c[0x3][0x10] ;  /* 0x00c00200ff0477ac */ /* 0x000e620008000800 */
[----:B------:R-:W-:Y:S01]  /*0030*/  IMAD.MOV.U32 R4, RZ, RZ, RZ ;  /* 0x000000ffff047224 */ /* 0x000fe200078e00ff */
[----:B------:R-:W2:Y:S01]  /*0040*/  S2R R6, SR_TID.X ;  /* 0x0000000000067919 */ /* 0x000ea20000002100 */
[----:B------:R-:W-:Y:S01]  /*0050*/  IMAD.MOV.U32 R22, RZ, RZ, -0x1 ;  /* 0xffffffffff167424 */ /* 0x000fe200078e00ff */
[----:B------:R-:W3:Y:S01]  /*0060*/  LDCU.64 UR8, c[0x0][0x358] ;  /* 0x00006b00ff0877ac */ /* 0x000ee20008000a00 */
[----:B------:R-:W-:Y:S02]  /*0070*/  IMAD.MOV.U32 R21, RZ, RZ, -0x2 ;  /* 0xfffffffeff157424 */ /* 0x000fe400078e00ff */
[----:B------:R-:W-:Y:S02]  /*0080*/  IMAD.MOV.U32 R20, RZ, RZ, -0x4 ;  /* 0xfffffffcff147424 */ /* 0x000fe400078e00ff */
        /* <DEDUP_REMOVED lines=8> */
[----:B0-----:R-:W-:-:S05]  /*0110*/  IMAD.SHL.U32 R3, R9, 0x8000, RZ ;  /* 0x0000800009037824 */ /* 0x001fca00078e00ff */
[----:B--2---:R-:W-:-:S05]  /*0120*/  LOP3.LUT R3, R3, R6, RZ, 0xfc, !PT ;  /* 0x0000000603037212 */ /* 0x004fca00078efcff */
        /* <DEDUP_REMOVED lines=15> */
.L_x_1003:
[----:B------:R-:W0:Y:S01]  /*0220*/  LDC.64 R14, c[0x3][RZ] ;  /* 0x00c00000ff0e7b82 */ /* 0x000e220000000a00 */
[----:B------:R-:W-:-:S04]  /*0230*/  IMAD R5, R0, 0x80, R3 ;  /* 0x0000008000057824 */ /* 0x000fc800078e0203 */
[----:B0-----:R-:W-:-:S06]  /*0240*/  IMAD.WIDE.U32 R14, R5, 0x4, R14 ;  /* 0x00000004050e7825 */ /* 0x001fcc00078e000e */
[----:B------:R0:W5:Y:S01]  /*0250*/  LDG.E R14, desc[UR8][R14.64] ;  /* 0x000000080e0e7981 */ /* 0x000162000c1e1900 */
[----:B------:R-:W-:-:S05]  /*0260*/  UMOV UR4, URZ ;  /* 0x000000ff00047c82 */ /* 0x000fca0008000000 */
.L_x_1002:
[----:B------:R-:W-:Y:S01]  /*0270*/  USHF.L.U32 UR5, UR4, 0x1, URZ ;  /* 0x0000000104057899 */ /* 0x000fe200080006ff */
[----:B0-----:R-:W-:Y:S02]  /*0280*/  IMAD.SHL.U32 R15, R22, 0x2, RZ ;  /* 0x00000002160f7824 */ /* 0x001fe400078e00ff */
[----:B------:R-:W-:-:S03]  /*0290*/  IMAD.SHL.U32 R17, R21, 0x2, RZ ;  /* 0x0000000215117824 */ /* 0x000fc600078e00ff */
[----:B-----5:R-:W-:Y:S01]  /*02a0*/  SHF.R.U32.HI R2, RZ, UR5, R14 ;  /* 0x00000005ff027c19 */ /* 0x020fe2000801160e */
[----:B------:R-:W-:-:S04]  /*02b0*/  UIADD3 UR5, UPT, UPT, UR5, 0x2, URZ ;  /* 0x0000000205057890 */ /* 0x000fc8000fffe0ff */
[----:B------:R-:W-:Y:S01]  /*02c0*/  IMAD.SHL.U32 R2, R2, 0x4, RZ ;  /* 0x0000000402027824 */ /* 0x000fe200078e00ff */
[----:B------:R-:W-:Y:S02]  /*02d0*/  UIADD3 UR4, UPT, UPT, UR5, -UR4, URZ ;  /* 0x8000000405047290 */ /* 0x000fe4000fffe0ff */
[----:B------:R-:W-:Y:S02]  /*02e0*/  SHF.R.U32.HI R5, RZ, UR5, R14 ;  /* 0x00000005ff057c19 */ /* 0x000fe4000801160e */
[----:B------:R-:W-:Y:S01]  /*02f0*/  LOP3.LUT R2, R2, 0xc, RZ, 0xc0, !PT ;  /* 0x0000000c02027812 */ /* 0x000fe200078ec0ff */
[----:B------:R-:W-:Y:S02]  /*0300*/  UISETP.NE.AND UP0, UPT, UR4, 0x10, UPT ;  /* 0x000000100400788c */ /* 0x000fe4000bf05270 */
[----:B------:R-:W-:-:S03]  /*0310*/  IMAD.SHL.U32 R5, R5, 0x4, RZ ;  /* 0x0000000405057824 */ /* 0x000fc600078e00ff */
[----:B------:R-:W0:Y:S02]  /*0320*/  LDC R2, c[0x3][R2+0x14] ;  /* 0x00c0050002027b82 */ /* 0x000e240000000800 */
[----:B------:R-:W-:-:S06]  /*0330*/  LOP3.LUT R5, R5, 0xc, RZ, 0xc0, !PT ;  /* 0x0000000c05057812 */ /* 0x000fcc00078ec0ff */
[----:B------:R-:W1:Y:S01]  /*0340*/  LDC R5, c[0x3][R5+0x14] ;  /* 0x00c0050005057b82 */ /* 0x000e620000000800 */
[----:B0-----:R-:W-:-:S04]  /*0350*/  LOP3.LUT R15, R15, R2, RZ, 0xfc, !PT ;  /* 0x000000020f0f7212 */ /* 0x001fc800078efcff */
[----:B------:R-:W-:Y:S01]  /*0360*/  LOP3.LUT R16, R22, R15, RZ, 0xc0, !PT ;  /* 0x0000000f16107212 */ /* 0x000fe200078ec0ff */
[----:B------:R-:W-:-:S04]  /*0370*/  IMAD.SHL.U32 R24, R15, 0x2, RZ ;  /* 0x000000020f187824 */ /* 0x000fc800078e00ff */
[----:B------:R-:W-:-:S05]  /*0380*/  IMAD.SHL.U32 R16, R16, 0x2, RZ ;  /* 0x0000000210107824 */ /* 0x000fca00078e00ff */
[----:B------:R-:W-:-:S04]  /*0390*/  LOP3.LUT R17, R16, R17, R2, 0xe0, !PT ;  /* 0x0000001110117212 */ /* 0x000fc800078ee002 */
[----:B------:R-:W-:Y:S01]  /*03a0*/  LOP3.LUT R16, R17, R22, RZ, 0xc0, !PT ;  /* 0x0000001611107212 */ /* 0x000fe200078ec0ff */
[----:B------:R-:W-:Y:S01]  /*03b0*/  IMAD.SHL.U32 R17, R20, 0x2, RZ ;  /* 0x0000000214117824 */ /* 0x000fe200078e00ff */
[----:B-1----:R-:W-:Y:S02]  /*03c0*/  LOP3.LUT R22, R24, R5, RZ, 0xfc, !PT ;  /* 0x0000000518167212 */ /* 0x002fe400078efcff */
[----:B------:R-:W-:Y:S01]  /*03d0*/  LOP3.LUT R23, R21, R16, RZ, 0xc0, !PT ;  /* 0x0000001015177212 */ /* 0x000fe200078ec0ff */
[----:B------:R-:W-:Y:S01]  /*03e0*/  IMAD.SHL.U32 R26, R16, 0x2, RZ ;  /* 0x00000002101a7824 */ /* 0x000fe200078e00ff */
[----:B------:R-:W-:-:S03]  /*03f0*/  LOP3.LUT R24, R15, R22, RZ, 0xc0, !PT ;  /* 0x000000160f187212 */ /* 0x000fc600078ec0ff */
[----:B------:R-:W-:Y:S02]  /*0400*/  IMAD.SHL.U32 R23, R23, 0x2, RZ ;  /* 0x0000000217177824 */ /* 0x000fe400078e00ff */
[----:B------:R-:W-:-:S03]  /*0410*/  IMAD.SHL.U32 R25, R24, 0x2, RZ ;  /* 0x0000000218197824 */ /* 0x000fc600078e00ff */
[----:B------:R-:W-:Y:S02]  /*0420*/  LOP3.LUT R24, R23, R17, R2, 0xe0, !PT ;  /* 0x0000001117187212 */ /* 0x000fe400078ee002 */
[----:B------:R-:W-:Y:S02]  /*0430*/  LOP3.LUT R26, R25, R26, R5, 0xe0, !PT ;  /* 0x0000001a191a7212 */ /* 0x000fe400078ee005 */
[----:B------:R-:W-:Y:S02]  /*0440*/  LOP3.LUT R17, R24, R21, RZ, 0xc0, !PT ;  /* 0x0000001518117212 */ /* 0x000fe400078ec0ff */
[----:B------:R-:W-:Y:S01]  /*0450*/  LOP3.LUT R21, R26, R15, RZ, 0xc0, !PT ;  /* 0x0000000f1a157212 */ /* 0x000fe200078ec0ff */
[----:B------:R-:W-:Y:S01]  /*0460*/  IMAD.SHL.U32 R15, R19, 0x2, RZ ;  /* 0x00000002130f7824 */ /* 0x000fe200078e00ff */
[----:B------:R-:W-:Y:S02]  /*0470*/  LOP3.LUT R23, R20, R17, RZ, 0xc0, !PT ;  /* 0x0000001114177212 */ /* 0x000fe400078ec0ff */
[----:B------:R-:W-:-:S03]  /*0480*/  LOP3.LUT R24, R16, R21, RZ, 0xc0, !PT ;  /* 0x0000001510187212 */ /* 0x000fc600078ec0ff */
[----:B------:R-:W-:Y:S02]  /*0490*/  IMAD.SHL.U32 R23, R23, 0x2, RZ ;  /* 0x0000000217177824 */ /* 0x000fe400078e00ff */
[----:B------:R-:W-:Y:S02]  /*04a0*/  IMAD.SHL.U32 R25, R24, 0x2, RZ ;  /* 0x0000000218197824 */ /* 0x000fe400078e00ff */
[----:B------:R-:W-:Y:S01]  /*04b0*/  IMAD.SHL.U32 R24, R17, 0x2, RZ ;  /* 0x0000000211187824 */ /* 0x000fe200078e00ff */
[----:B------:R-:W-:-:S04]  /*04c0*/  LOP3.LUT R15, R23, R15, R2, 0xe0, !PT ;  /* 0x0000000f170f7212 */ /* 0x000fc800078ee002 */
[----:B------:R-:W-:Y:S02]  /*04d0*/  LOP3.LUT R25, R25, R24, R5, 0xe0, !PT ;  /* 0x0000001819197212 */ /* 0x000fe400078ee005 */
[----:B------:R-:W-:Y:S01]  /*04e0*/  LOP3.LUT R24, R15, R20, RZ, 0xc0, !PT ;  /* 0x000000140f187212 */ /* 0x000fe200078ec0ff */
[----:B------:R-:W-:Y:S01]  /*04f0*/  IMAD.SHL.U32 R15, R18, 0x2, RZ ;  /* 0x00000002120f7824 */ /* 0x000fe200078e00ff */
[----:B------:R-:W-:Y:S02]  /*0500*/  LOP3.LUT R20, R25, R16, RZ, 0xc0, !PT ;  /* 0x0000001019147212 */ /* 0x000fe400078ec0ff */
        /* <DEDUP_REMOVED lines=10> */
[----:B------:R-:W-:Y:S01]  /*05b0*/  LOP3.LUT R16, R18, R15, RZ, 0xc0, !PT ;  /* 0x0000000f12107212 */ /* 0x000fe200078ec0ff */
[----:B------:R-:W-:Y:S01]  /*05c0*/  IMAD.SHL.U32 R26, R15, 0x2, RZ ;  /* 0x000000020f1a7824 */ /* 0x000fe200078e00ff */
[----:B------:R-:W-:-:S03]  /*05d0*/  LOP3.LUT R23, R24, R19, RZ, 0xc0, !PT ;  /* 0x0000001318177212 */ /* 0x000fc600078ec0ff */
[----:B------:R-:W-:Y:S02]  /*05e0*/  IMAD.SHL.U32 R16, R16, 0x2, RZ ;  /* 0x0000000210107824 */ /* 0x000fe400078e00ff */
[----:B------:R-:W-:-:S03]  /*05f0*/  IMAD.SHL.U32 R23, R23, 0x2, RZ ;  /* 0x0000000217177824 */ /* 0x000fc600078e00ff */
[----:B------:R-:W-:Y:S02]  /*0600*/  LOP3.LUT R17, R16, R17, R2, 0xe0, !PT ;  /* 0x0000001110117212 */ /* 0x000fe400078ee002 */
        /* <DEDUP_REMOVED lines=42> */
[----:B------:R-:W-:-:S03]  /*08b0*/  LOP3.LUT R10, R23, R24, RZ, 0xc0, !PT ;  /* 0x00000018170a7212 */ /* 0x000fc600078ec0ff */
[----:B------:R-:W-:Y:S01]  /*08c0*/  IMAD.SHL.U32 R2, R17, 0x2, RZ ;  /* 0x0000000211027824 */ /* 0x000fe200078e00ff */
[----:B------:R-:W-:-:S05]  /*08d0*/  LOP3.LUT R8, R15, R10, RZ, 0xc0, !PT ;  /* 0x0000000a0f087212 */ /* 0x000fca00078ec0ff */
[----:B------:R-:W-:-:S05]  /*08e0*/  IMAD.SHL.U32 R8, R8, 0x2, RZ ;  /* 0x0000000208087824 */ /* 0x000fca00078e00ff */
[----:B------:R-:W-:-:S04]  /*08f0*/  LOP3.LUT R8, R8, R2, R5, 0xe0, !PT ;  /* 0x0000000208087212 */ /* 0x000fc800078ee005 */
        /* <DEDUP_REMOVED lines=11> */
.L_x_1001:
[----:B------:R-:W0:Y:S01]  /*09b0*/  LDC.64 R14, c[0x3][RZ] ;  /* 0x00c00000ff0e7b82 */ /* 0x000e220000000a00 */
[----:B------:R-:W-:Y:S01]  /*09c0*/  IMAD R5, R4, 0x80, R3 ;  /* 0x0000008004057824 */ /* 0x000fe200078e0203 */
[----:B------:R-:W1:Y:S03]  /*09d0*/  LDCU UR5, c[0x3][0xc] ;  /* 0x00c00180ff0577ac */ /* 0x000e660008000800 */
[----:B0-----:R-:W-:-:S03]  /*09e0*/  IMAD.WIDE.U32 R14, R5, 0x4, R14 ;  /* 0x00000004050e7825 */ /* 0x001fc600078e000e */
[----:B------:R-:W0:Y:S02]  /*09f0*/  LDC R5, c[0x3][0x10] ;  /* 0x00c00400ff057b82 */ /* 0x000e240000000800 */
[----:B------:R2:W5:Y:S01]  /*0a00*/  LDG.E R23, desc[UR8][R14.64] ;  /* 0x000000080e177981 */ /* 0x000562000c1e1900 */
[----:B-1----:R-:W-:Y:S01]  /*0a10*/  UIADD3 UR5, UPT, UPT, UR5, 0x10, URZ ;  /* 0x0000001005057890 */ /* 0x002fe2000fffe0ff */
[----:B------:R-:W-:Y:S02]  /*0a20*/  IMAD.MOV.U32 R0, RZ, RZ, RZ ;  /* 0x000000ffff007224 */ /* 0x000fe400078e00ff */
[----:B0-----:R-:W-:-:S05]  /*0a30*/  IMAD.SHL.U32 R5, R5, 0x10, RZ ;  /* 0x0000001005057824 */ /* 0x001fca00078e00ff */
[----:B------:R-:W-:-:S13]  /*0a40*/  ISETP.NE.AND P0, PT, R5, UR5, PT ;  /* 0x0000000505007c0c */ /* 0x000fda000bf05270 */
[----:B--2---:R-:W-:Y:S05]  /*0a50*/  @!P0 BRA `(.L_x_1004) ;  /* 0x0000000800cc8947 */ /* 0x004fea0003800000 */
[----:B------:R-:W-:-:S04]  /*0a60*/  IADD3 R0, PT, PT, -R5, UR5, RZ ;  /* 0x0000000505007c10 */ /* 0x000fc8000fffe1ff */
[C---:B------:R-:W-:Y:S02]  /*0a70*/  ISETP.GE.U32.AND P1, PT, R0.reuse, 0x2, PT ;  /* 0x000000020000780c */ /* 0x040fe40003f26070 */
[----:B------:R-:W-:Y:S01]  /*0a80*/  VIMNMX.U32 R2, PT, PT, R0, 0x1, !PT ;  /* 0x0000000100027848 */ /* 0x000fe20007fe0000 */
[----:B------:R-:W-:-:S03]  /*0a90*/  IMAD.MOV.U32 R0, RZ, RZ, RZ ;  /* 0x000000ffff007224 */ /* 0x000fc600078e00ff */
[----:B------:R-:W-:-:S04]  /*0aa0*/  LOP3.LUT R14, R2, 0x1, RZ, 0xc0, !PT ;  /* 0x00000001020e7812 */ /* 0x000fc800078ec0ff */
[----:B------:R-:W-:-:S03]  /*0ab0*/  ISETP.NE.U32.AND P0, PT, R14, 0x1, PT ;  /* 0x000000010e00780c */ /* 0x000fc60003f05070 */
[----:B------:R-:W-:Y:S10]  /*0ac0*/  @!P1 BRA `(.L_x_1005) ;  /* 0x0000000400b49947 */ /* 0x000ff40003800000 */
[----:B------:R-:W-:Y:S01]  /*0ad0*/  LOP3.LUT R0, R2, 0xfffffffe, RZ, 0xc0, !PT ;  /* 0xfffffffe02007812 */ /* 0x000fe200078ec0ff */
[----:B------:R-:W-:-:S06]  /*0ae0*/  UMOV UR4, URZ ;  /* 0x000000ff00047c82 */ /* 0x000fcc0008000000 */
.L_x_1006:
[----:B------:R-:W-:Y:S01]  /*0af0*/  USHF.L.U32 UR6, UR4, 0x1, URZ ;  /* 0x0000000104067899 */ /* 0x000fe200080006ff */
[----:B------:R-:W-:Y:S02]  /*0b00*/  IMAD.SHL.U32 R17, R22, 0x2, RZ ;  /* 0x0000000216117824 */ /* 0x000fe400078e00ff */
[----:B------:R-:W-:Y:S02]  /*0b10*/  IMAD.SHL.U32 R16, R21, 0x2, RZ ;  /* 0x0000000215107824 */ /* 0x000fe400078e00ff */
[----:B------:R-:W-:Y:S01]  /*0b20*/  IMAD.SHL.U32 R8, R8, 0x2, RZ ;  /* 0x0000000208087824 */ /* 0x000fe200078e00ff */
[----:B-----5:R-:W-:Y:S01]  /*0b30*/  SHF.R.U32.HI R2, RZ, UR6, R23 ;  /* 0x00000006ff027c19 */ /* 0x020fe20008011617 */
[----:B------:R-:W-:-:S04]  /*0b40*/  UIADD3 UR6, UPT, UPT, UR6, 0x2, URZ ;  /* 0x0000000206067890 */ /* 0x000fc8000fffe0ff */
[----:B------:R-:W-:Y:S01]  /*0b50*/  IMAD.SHL.U32 R2, R2, 0x4, RZ ;  /* 0x0000000402027824 */ /* 0x000fe200078e00ff */
[----:B------:R-:W-:-:S04]  /*0b60*/  UIADD3 UR4, UPT, UPT, UR6, -UR4, URZ ;  /* 0x8000000406047290 */ /* 0x000fc8000fffe0ff */
[----:B------:R-:W-:Y:S02]  /*0b70*/  LOP3.LUT R14, R2, 0xc, RZ, 0xc0, !PT ;  /* 0x0000000c020e7812 */ /* 0x000fe400078ec0ff */
[----:B------:R-:W-:Y:S02]  /*0b80*/  SHF.R.U32.HI R2, RZ, UR6, R23 ;  /* 0x00000006ff027c19 */ /* 0x000fe40008011617 */
[----:B------:R-:W-:Y:S02]  /*0b90*/  ISETP.NE.AND P1, PT, R0, UR4, PT ;  /* 0x0000000400007c0c */ /* 0x000fe4000bf25270 */
[----:B------:R-:W0:Y:S01]  /*0ba0*/  LDC R14, c[0x3][R14+0x14] ;  /* 0x00c005000e0e7b82 */ /* 0x000e220000000800 */
[----:B------:R-:W-:-:S05]  /*0bb0*/  IMAD.SHL.U32 R2, R2, 0x4, RZ ;  /* 0x0000000402027824 */ /* 0x000fca00078e00ff */
[----:B------:R-:W-:-:S06]  /*0bc0*/  LOP3.LUT R2, R2, 0xc, RZ, 0xc0, !PT ;  /* 0x0000000c02027812 */ /* 0x000fcc00078ec0ff */
[----:B------:R-:W1:Y:S01]  /*0bd0*/  LDC R2, c[0x3][R2+0x14] ;  /* 0x00c0050002027b82 */ /* 0x000e620000000800 */
[----:B0-----:R-:W-:-:S04]  /*0be0*/  LOP3.LUT R17, R17, R14, RZ, 0xfc, !PT ;  /* 0x0000000e11117212 */ /* 0x001fc800078efcff */
[----:B------:R-:W-:Y:S01]  /*0bf0*/  LOP3.LUT R15, R22, R17, RZ, 0xc0, !PT ;  /* 0x00000011160f7212 */ /* 0x000fe200078ec0ff */
[----:B------:R-:W-:-:S04]  /*0c00*/  IMAD.SHL.U32 R25, R17, 0x2, RZ ;  /* 0x0000000211197824 */ /* 0x000fc800078e00ff */
[----:B------:R-:W-:-:S05]  /*0c10*/  IMAD.SHL.U32 R15, R15, 0x2, RZ ;  /* 0x000000020f0f7824 */ /* 0x000fca00078e00ff */
[----:B------:R-:W-:-:S04]  /*0c20*/  LOP3.LUT R15, R15, R16, R14, 0xe0, !PT ;  /* 0x000000100f0f7212 */ /* 0x000fc800078ee00e */
[----:B------:R-:W-:Y:S02]  /*0c30*/  LOP3.LUT R16, R15, R22, RZ, 0xc0, !PT ;  /* 0x000000160f107212 */ /* 0x000fe400078ec0ff */
[----:B-1----:R-:W-:Y:S02]  /*0c40*/  LOP3.LUT R22, R25, R2, RZ, 0xfc, !PT ;  /* 0x0000000219167212 */ /* 0x002fe400078efcff */
[----:B------:R-:W-:Y:S01]  /*0c50*/  LOP3.LUT R15, R21, R16, RZ, 0xc0, !PT ;  /* 0x00000010150f7212 */ /* 0x000fe200078ec0ff */
[----:B------:R-:W-:Y:S01]  /*0c60*/  IMAD.SHL.U32 R25, R16, 0x2, RZ ;  /* 0x0000000210197824 */ /* 0x000fe200078e00ff */
[----:B------:R-:W-:-:S03]  /*0c70*/  LOP3.LUT R24, R17, R22, RZ, 0xc0, !PT ;  /* 0x0000001611187212 */ /* 0x000fc600078ec0ff */
[----:B------:R-:W-:Y:S02]  /*0c80*/  IMAD.SHL.U32 R15, R15, 0x2, RZ ;  /* 0x000000020f0f7824 */ /* 0x000fe400078e00ff */
[----:B------:R-:W-:Y:S02]  /*0c90*/  IMAD.SHL.U32 R26, R24, 0x2, RZ ;  /* 0x00000002181a7824 */ /* 0x000fe400078e00ff */
[----:B------:R-:W-:-:S03]  /*0ca0*/  IMAD.SHL.U32 R24, R20, 0x2, RZ ;  /* 0x0000000214187824 */ /* 0x000fc600078e00ff */
[----:B------:R-:W-:Y:S02]  /*0cb0*/  LOP3.LUT R26, R26, R25, R2, 0xe0, !PT ;  /* 0x000000191a1a7212 */ /* 0x000fe400078ee002 */
[----:B------:R-:W-:-:S04]  /*0cc0*/  LOP3.LUT R24, R15, R24, R14, 0xe0, !PT ;  /* 0x000000180f187212 */ /* 0x000fc800078ee00e */
        /* <DEDUP_REMOVED lines=11> */
[----:B------:R-:W-:Y:S02]  /*0d80*/  LOP3.LUT R20, R25, R16, RZ, 0xc0, !PT ;  /* 0x0000001019147212 */ /* 0x000fe400078ec0ff */
[----:B------:R-:W-:Y:S02]  /*0d90*/  LOP3.LUT R16, R19, R24, RZ, 0xc0, !PT ;  /* 0x0000001813107212 */ /* 0x000fe400078ec0ff */
[----:B------:R-:W-:-:S03]  /*0da0*/  LOP3.LUT R25, R15, R20, RZ, 0xc0, !PT ;  /* 0x000000140f197212 */ /* 0x000fc600078ec0ff */
[----:B------:R-:W-:Y:S02]  /*0db0*/  IMAD.SHL.U32 R17, R16, 0x2, RZ ;  /* 0x0000000210117824 */ /* 0x000fe400078e00ff */
[----:B------:R-:W-:Y:S02]  /*0dc0*/  IMAD.SHL.U32 R26, R25, 0x2, RZ ;  /* 0x00000002191a7824 */ /* 0x000fe400078e00ff */
        /* <DEDUP_REMOVED lines=60> */
[----:B------:R-:W-:Y:S06]  /*1190*/  @P1 BRA `(.L_x_1006) ;  /* 0xfffffff800541947 */ /* 0x000fec000383ffff */
.L_x_1005:
[----:B------:R-:W-:Y:S05]  /*11a0*/  @P0 BRA `(.L_x_1004) ;  /* 0x0000000000f80947 */ /* 0x000fea0003800000 */
[----:B------:R-:W-:Y:S02]  /*11b0*/  IMAD.SHL.U32 R2, R0, 0x2, RZ ;  /* 0x0000000200027824 */ /* 0x000fe400078e00ff */
[----:B------:R-:W-:Y:S02]  /*11c0*/  IMAD.SHL.U32 R15, R22, 0x2, RZ ;  /* 0x00000002160f7824 */ /* 0x000fe400078e00ff */
[----:B------:R-:W-:Y:S01]  /*11d0*/  IMAD.SHL.U32 R17, R21, 0x2, RZ ;  /* 0x0000000215117824 */ /* 0x000fe200078e00ff */
[----:B-----5:R-:W-:Y:S01]  /*11e0*/  SHF.R.U32.HI R2, RZ, R2, R23 ;  /* 0x00000002ff027219 */ /* 0x020fe20000011617 */
[----:B------:R-:W-:-:S04]  /*11f0*/  VIADD R0, R0, 0x1 ;  /* 0x0000000100007836 */ /* 0x000fc80000000000 */
[----:B------:R-:W-:-:S05]  /*1200*/  IMAD.SHL.U32 R2, R2, 0x4, RZ ;  /* 0x0000000402027824 */ /* 0x000fca00078e00ff */
[----:B------:R-:W-:-:S06]  /*1210*/  LOP3.LUT R2, R2, 0xc, RZ, 0xc0, !PT ;  /* 0x0000000c02027812 */ /* 0x000fcc00078ec0ff */
[----:B------:R-:W0:Y:S02]  /*1220*/  LDC R2, c[0x3][R2+0x14] ;  /* 0x00c0050002027b82 */ /* 0x000e240000000800 */
[----:B0-----:R-:W-:-:S04]  /*1230*/  LOP3.LUT R15, R15, R2, RZ, 0xfc, !PT ;  /* 0x000000020f0f7212 */ /* 0x001fc800078efcff */
[----:B------:R-:W-:-:S05]  /*1240*/  LOP3.LUT R14, R22, R15, RZ, 0xc0, !PT ;  /* 0x0000000f160e7212 */ /* 0x000fca00078ec0ff */
[----:B------:R-:W-:-:S05]  /*1250*/  IMAD.SHL.U32 R14, R14, 0x2, RZ ;  /* 0x000000020e0e7824 */ /* 0x000fca00078e00ff */
[----:B------:R-:W-:-:S04]  /*1260*/  LOP3.LUT R17, R14, R17, R2, 0xe0, !PT ;  /* 0x000000110e117212 */ /* 0x000fc800078ee002 */
[----:B------:R-:W-:Y:S01]  /*1270*/  LOP3.LUT R14, R17, R22, RZ, 0xc0, !PT ;  /* 0x00000016110e7212 */ /* 0x000fe200078ec0ff */
[----:B------:R-:W-:Y:S02]  /*1280*/  IMAD.SHL.U32 R17, R20, 0x2, RZ ;  /* 0x0000000214117824 */ /* 0x000fe400078e00ff */
[----:B------:R-:W-:Y:S01]  /*1290*/  IMAD.MOV.U32 R22, RZ, RZ, R15 ;  /* 0x000000ffff167224 */ /* 0x000fe200078e000f */
[----:B------:R-:W-:-:S05]  /*12a0*/  LOP3.LUT R16, R21, R14, RZ, 0xc0, !PT ;  /* 0x0000000e15107212 */ /* 0x000fca00078ec0ff */
[----:B------:R-:W-:-:S05]  /*12b0*/  IMAD.SHL.U32 R16, R16, 0x2, RZ ;  /* 0x0000000210107824 */ /* 0x000fca00078e00ff */
[----:B------:R-:W-:-:S04]  /*12c0*/  LOP3.LUT R16, R16, R17, R2, 0xe0, !PT ;  /* 0x0000001110107212 */ /* 0x000fc800078ee002 */
[----:B------:R-:W-:Y:S01]  /*12d0*/  LOP3.LUT R17, R16, R21, RZ, 0xc0, !PT ;  /* 0x0000001510117212 */ /* 0x000fe200078ec0ff */
[----:B------:R-:W-:-:S03]  /*12e0*/  IMAD.SHL.U32 R21, R19, 0x2, RZ ;  /* 0x0000000213157824 */ /* 0x000fc600078e00ff */
[----:B------:R-:W-:-:S05]  /*12f0*/  LOP3.LUT R16, R20, R17, RZ, 0xc0, !PT ;  /* 0x0000001114107212 */ /* 0x000fca00078ec0ff */
[----:B------:R-:W-:-:S05]  /*1300*/  IMAD.SHL.U32 R16, R16, 0x2, RZ ;  /* 0x0000000210107824 */ /* 0x000fca00078e00ff */
[----:B------:R-:W-:-:S04]  /*1310*/  LOP3.LUT R21, R16, R21, R2, 0xe0, !PT ;  /* 0x0000001510157212 */ /* 0x000fc800078ee002 */
[----:B------:R-:W-:Y:S01]  /*1320*/  LOP3.LUT R16, R21, R20, RZ, 0xc0, !PT ;  /* 0x0000001415107212 */ /* 0x000fe200078ec0ff */
[----:B------:R-:W-:-:S03]  /*1330*/  IMAD.SHL.U32 R21, R18, 0x2, RZ ;  /* 0x0000000212157824 */ /* 0x000fc600078e00ff */
[----:B------:R-:W-:-:S05]  /*1340*/  LOP3.LUT R20, R19, R16, RZ, 0xc0, !PT ;  /* 0x0000001013147212 */ /* 0x000fca00078ec0ff */
[----:B------:R-:W-:-:S05]  /*1350*/  IMAD.SHL.U32 R20, R20, 0x2, RZ ;  /* 0x0000000214147824 */ /* 0x000fca00078e00ff */
[----:B------:R-:W-:Y:S01]  /*1360*/  LOP3.LUT R20, R20, R21, R2, 0xe0, !PT ;  /* 0x0000001514147212 */ /* 0x000fe200078ee002 */
[----:B------:R-:W-:-:S03]  /*1370*/  IMAD.MOV.U32 R21, RZ, RZ, R14 ;  /* 0x000000ffff157224 */ /* 0x000fc600078e000e */
        /* <DEDUP_REMOVED lines=31> */
[----:B------:R-:W-:Y:S02]  /*1570*/  IMAD.MOV.U32 R11, RZ, RZ, R26 ;  /* 0x000000ffff0b7224 */ /* 0x000fe400078e001a */
[----:B------:R-:W-:-:S07]  /*1580*/  IMAD.MOV.U32 R10, RZ, RZ, R29 ;  /* 0x000000ffff0a7224 */ /* 0x000fce00078e001d */
.L_x_1004:
[----:B------:R-:W-:Y:S01]  /*1590*/  ISETP.GT.U32.AND P0, PT, R0, 0xf, PT ;  /* 0x0000000f0000780c */ /* 0x000fe20003f04070 */
[----:B------:R-:W0:Y:S01]  /*15a0*/  LDCU UR7, c[0x3][0x58] ;  /* 0x00c00b00ff0777ac */ /* 0x000e220008000800 */
[----:B------:R-:W1:Y:S01]  /*15b0*/  LDCU UR10, c[0x3][0x8] ;  /* 0x00c00100ff0a77ac */ /* 0x000e620008000800 */
[----:B------:R-:W2:Y:S10]  /*15c0*/  LDCU UR6, c[0x3][0x48] ;  /* 0x00c00900ff0677ac */ /* 0x000eb40008000800 */
[----:B------:R-:W-:Y:S05]  /*15d0*/  @P0 BRA `(.L_x_1007) ;  /* 0x0000000400680947 */ /* 0x000fea0003800000 */
.L_x_1010:
[----:B------:R-:W-:Y:S01]  /*15e0*/  IMAD.SHL.U32 R2, R0, 0x2, RZ ;  /* 0x0000000200027824 */ /* 0x000fe200078e00ff */
[----:B------:R-:W-:Y:S01]  /*15f0*/  BSSY.RECONVERGENT B0, `(.L_x_1008) ;  /* 0x0000055000007945 */ /* 0x000fe20003800200 */
[----:B--2---:R-:W-:Y:S02]  /*1600*/  IMAD.SHL.U32 R15, R22, 0x2, RZ ;  /* 0x00000002160f7824 */ /* 0x004fe400078e00ff */
[----:B------:R-:W-:Y:S01]  /*1610*/  IMAD.SHL.U32 R16, R21, 0x2, RZ ;  /* 0x0000000215107824 */ /* 0x000fe200078e00ff */
[----:B-----5:R-:W-:Y:S01]  /*1620*/  SHF.R.U32.HI R2, RZ, R2, R23 ;  /* 0x00000002ff027219 */ /* 0x020fe20000011617 */
[----:B------:R-:W-:-:S04]  /*1630*/  IMAD.SHL.U32 R8, R8, 0x2, RZ ;  /* 0x0000000208087824 */ /* 0x000fc800078e00ff */
[----:B------:R-:W-:-:S05]  /*1640*/  IMAD.SHL.U32 R2, R2, 0x4, RZ ;  /* 0x0000000402027824 */ /* 0x000fca00078e00ff */
[----:B------:R-:W-:-:S06]  /*1650*/  LOP3.LUT R2, R2, 0xc, RZ, 0xc0, !PT ;  /* 0x0000000c02027812 */ /* 0x000fcc00078ec0ff */
[----:B------:R-:W3:Y:S02]  /*1660*/  LDC R2, c[0x3][R2+0x14] ;  /* 0x00c0050002027b82 */ /* 0x000ee40000000800 */
[----:B---3--:R-:W-:-:S04]  /*1670*/  LOP3.LUT R15, R15, R2, RZ, 0xfc, !PT ;  /* 0x000000020f0f7212 */ /* 0x008fc800078efcff */
        /* <DEDUP_REMOVED lines=8> */
[----:B------:R-:W-:-:S03]  /*1700*/  IMAD.SHL.U32 R22, R19, 0x2, RZ ;  /* 0x0000000213167824 */ /* 0x000fc600078e00ff */
[----:B------:R-:W-:-:S04]  /*1710*/  LOP3.LUT R17, R16, R21, RZ, 0xc0, !PT ;  /* 0x0000001510117212 */ /* 0x000fc800078ec0ff */
        /* <DEDUP_REMOVED lines=8> */
[----:B------:R-:W-:Y:S02]  /*17a0*/  IMAD.MOV.U32 R22, RZ, RZ, R15 ;  /* 0x000000ffff167224 */ /* 0x000fe400078e000f */
[----:B------:R-:W-:Y:S01]  /*17b0*/  IMAD.MOV.U32 R21, RZ, RZ, R14 ;  /* 0x000000ffff157224 */ /* 0x000fe200078e000e */
        /* <DEDUP_REMOVED lines=25> */
[----:B------:R-:W-:-:S03]  /*1950*/  IMAD.MOV.U32 R12, RZ, RZ, R27 ;  /* 0x000000ffff0c7224 */ /* 0x000fc600078e001b */
[----:B------:R-:W-:-:S05]  /*1960*/  LOP3.LUT R11, R10, R29, RZ, 0xc0, !PT ;  /* 0x0000001d0a0b7212 */ /* 0x000fca00078ec0ff */
[----:B------:R-:W-:-:S05]  /*1970*/  IMAD.SHL.U32 R11, R11, 0x2, RZ ;  /* 0x000000020b0b7824 */ /* 0x000fca00078e00ff */
[----:B------:R-:W-:-:S04]  /*1980*/  LOP3.LUT R11, R11, R8, R2, 0xe0, !PT ;  /* 0x000000080b0b7212 */ /* 0x000fc800078ee002 */
[----:B------:R-:W-:Y:S01]  /*1990*/  LOP3.LUT R8, R11, R10, RZ, 0xc0, !PT ;  /* 0x0000000a0b087212 */ /* 0x000fe200078ec0ff */
[----:B------:R-:W-:Y:S02]  /*19a0*/  IMAD.MOV.U32 R11, RZ, RZ, R26 ;  /* 0x000000ffff0b7224 */ /* 0x000fe400078e001a */
[----:B------:R-:W-:Y:S01]  /*19b0*/  IMAD.MOV.U32 R10, RZ, RZ, R29 ;  /* 0x000000ffff0a7224 */ /* 0x000fe200078e001d */
[----:B--2---:R-:W-:-:S13]  /*19c0*/  LOP3.LUT P0, RZ, R8, UR6, RZ, 0xc0, !PT ;  /* 0x0000000608ff7c12 */ /* 0x004fda000f80c0ff */
        /* <DEDUP_REMOVED lines=23> */
.L_x_1009:
[----:B01----:R-:W-:Y:S05]  /*1b40*/  BSYNC.RECONVERGENT B0 ;  /* 0x0000000000007941 */ /* 0x003fea0003800200 */
.L_x_1008:
[----:B------:R-:W-:-:S05]  /*1b50*/  VIADD R0, R0, 0x1 ;  /* 0x0000000100007836 */ /* 0x000fca0000000000 */
[----:B------:R-:W-:-:S13]  /*1b60*/  ISETP.NE.AND P0, PT, R0, 0x10, PT ;  /* 0x000000100000780c */ /* 0x000fda0003f05270 */
[----:B------:R-:W-:Y:S05]  /*1b70*/  @P0 BRA `(.L_x_1010) ;  /* 0xfffffff800980947 */ /* 0x000fea000383ffff */
.L_x_1007:
[----:B--2---:R-:W2:Y:S01]  /*1b80*/  S2R R15, SR_CgaCtaId ;  /* 0x00000000000f7919 */ /* 0x004ea20000008800 */
[----:B------:R-:W-:Y:S01]  /*1b90*/  MOV R0, 0x400 ;  /* 0x0000040000007802 */ /* 0x000fe20000000f00 */
[----:B------:R-:W-:-:S05]  /*1ba0*/  VIADD R2, R4, 0x1 ;  /* 0x0000000104027836 */ /* 0x000fca0000000000 */
[----:B------:R-:W-:Y:S02]  /*1bb0*/  ISETP.GT.U32.AND P0, PT, R2, 0xff, PT ;  /* 0x000000ff0200780c */ /* 0x000fe40003f04070 */
[----:B--2---:R-:W-:-:S05]  /*1bc0*/  LEA R15, R15, R0, 0x18 ;  /* 0x000000000f0f7211 */ /* 0x004fca00078ec0ff */
[----:B------:R-:W-:-:S04]  /*1bd0*/  IMAD R15, R4, 0x200, R15 ;  /* 0x00000200040f7824 */ /* 0x000fc800078e020f */
[----:B------:R-:W-:-:S05]  /*1be0*/  IMAD R0, R6, 0x4, R15 ;  /* 0x0000000406007824 */ /* 0x000fca00078e020f */
[----:B-----5:R2:W-:Y:S01]  /*1bf0*/  STS [R0], R23 ;  /* 0x0000001700007388 */ /* 0x0205e20000000800 */
[----:B------:R-:W-:Y:S06]  /*1c00*/  BAR.SYNC.DEFER_BLOCKING 0x0 ;  /* 0x0000000000007b1d */ /* 0x000fec0000010000 */
[----:B------:R-:W-:Y:S05]  /*1c10*/  @P0 BRA `(.L_x_1011) ;  /* 0x0000009800d00947 */ /* 0x000fea0003800000 */
[----:B------:R-:W3:Y:S01]  /*1c20*/  LDC.64 R14, c[0x3][RZ] ;  /* 0x00c00000ff0e7b82 */ /* 0x000ee20000000a00 */
[----:B------:R-:W-:Y:S01]  /*1c30*/  IMAD R17, R2, 0x80, R3 ;  /* 0x0000008002117824 */ /* 0x000fe200078e0203 */
[----:B------:R-:W4:Y:S03]  /*1c40*/  LDCU UR6, c[0x3][0x48] ;  /* 0x00c00900ff0677ac */ /* 0x000f260008000800 */
[----:B---3--:R-:W-:-:S05]  /*1c50*/  IMAD.WIDE.U32 R16, R17, 0x4, R14 ;  /* 0x0000000411107825 */ /* 0x008fca00078e000e */
[----:B--2---:R2:W3:Y:S01]  /*1c60*/  LDG.E R0, desc[UR8][R16.64] ;  /* 0x0000000810007981 */ /* 0x0044e2000c1e1900 */
[----:B------:R-:W-:Y:S01]  /*1c70*/  IMAD.SHL.U32 R25, R21, 0x2, RZ ;  /* 0x0000000215197824 */ /* 0x000fe200078e00ff */
[----:B------:R-:W-:Y:S01]  /*1c80*/  BSSY.RECONVERGENT B0, `(.L_x_1012) ;  /* 0x000004c000007945 */ /* 0x000fe20003800200 */
[----:B--2---:R-:W-:Y:S02]  /*1c90*/  IMAD.SHL.U32 R17, R20, 0x2, RZ ;  /* 0x0000000214117824 */ /* 0x004fe400078e00ff */
[----:B---3--:R-:W-:-:S05]  /*1ca0*/  IMAD.SHL.U32 R14, R0, 0x4, RZ ;  /* 0x00000004000e7824 */ /* 0x008fca00078e00ff */
[----:B------:R-:W-:Y:S01]  /*1cb0*/  LOP3.LUT R15, R14, 0xc, RZ, 0xc0, !PT ;  /* 0x0000000c0e0f7812 */ /* 0x000fe200078ec0ff */
[----:B------:R-:W-:-:S05]  /*1cc0*/  IMAD.SHL.U32 R14, R22, 0x2, RZ ;  /* 0x00000002160e7824 */ /* 0x000fca00078e00ff */
[----:B------:R-:W2:Y:S02]  /*1cd0*/  LDC R15, c[0x3][R15+0x14] ;  /* 0x00c005000f0f7b82 */ /* 0x000ea40000000800 */
[----:B--2---:R-:W-:-:S04]  /*1ce0*/  LOP3.LUT R23, R14, R15, RZ, 0xfc, !PT ;  /* 0x0000000f0e177212 */ /* 0x004fc800078efcff */
[----:B------:R-:W-:-:S05]  /*1cf0*/  LOP3.LUT R14, R22, R23, RZ, 0xc0, !PT ;  /* 0x00000017160e7212 */ /* 0x000fca00078ec0ff */
[----:B------:R-:W-:-:S05]  /*1d00*/  IMAD.SHL.U32 R14, R14, 0x2, RZ ;  /* 0x000000020e0e7824 */ /* 0x000fca00078e00ff */
[----:B------:R-:W-:-:S04]  /*1d10*/  LOP3.LUT R25, R14, R25, R15, 0xe0, !PT ;  /* 0x000000190e197212 */ /* 0x000fc800078ee00f */
[----:B------:R-:W-:-:S04]  /*1d20*/  LOP3.LUT R14, R25, R22, RZ, 0xc0, !PT ;  /* 0x00000016190e7212 */ /* 0x000fc800078ec0ff */
        /* <DEDUP_REMOVED lines=9> */
[----:B------:R-:W-:Y:S02]  /*1dc0*/  IMAD.SHL.U32 R20, R18, 0x2, RZ ;  /* 0x0000000212147824 */ /* 0x000fe400078e00ff */
[----:B------:R-:W-:Y:S01]  /*1dd0*/  IMAD.SHL.U32 R21, R13, 0x2, RZ ;  /* 0x000000020d157824 */ /* 0x000fe200078e00ff */
[----:B------:R-:W-:-:S05]  /*1de0*/  LOP3.LUT R16, R19, R22, RZ, 0xc0, !PT ;  /* 0x0000001613107212 */ /* 0x000fca00078ec0ff */
[----:B------:R-:W-:-:S05]  /*1df0*/  IMAD.SHL.U32 R16, R16, 0x2, RZ ;  /* 0x0000000210107824 */ /* 0x000fca00078e00ff */
[----:B------:R-:W-:Y:S01]  /*1e00*/  LOP3.LUT R16, R16, R20, R15, 0xe0, !PT ;  /* 0x0000001410107212 */ /* 0x000fe200078ee00f */
[----:B------:R-:W-:-:S03]  /*1e10*/  IMAD.SHL.U32 R20, R12, 0x2, RZ ;  /* 0x000000020c147824 */ /* 0x000fc600078e00ff */
        /* <DEDUP_REMOVED lines=23> */
[----:B------:R-:W-:-:S04]  /*1f90*/  LOP3.LUT R16, R15, R10, RZ, 0xc0, !PT ;  /* 0x0000000a0f107212 */ /* 0x000fc800078ec0ff */
[----:B----4-:R-:W-:-:S13]  /*1fa0*/  LOP3.LUT P0, RZ, R16, UR6, RZ, 0xc0, !PT ;  /* 0x0000000610ff7c12 */ /* 0x010fda000f80c0ff */
        /* <DEDUP_REMOVED lines=12> */
[----:B------:R-:W-:Y:S02]  /*2070*/  VOTEU.ANY UR4, UPT, PT ;  /* 0x0000000000047886 */ /* 0x000fe400038e0100 */
[----:B------:R-:W2:Y:S08]  /*2080*/  FLO.U32 R8, UR4 ;  /* 0x0000000400087d00 */ /* 0x000eb000080e0000 */
[----:B------:R-:W3:Y:S01]  /*2090*/  POPC R29, UR4 ;  /* 0x00000004001d7d09 */ /* 0x000ee20008000000 */
[----:B--2---:R-:W-:Y:S01]  /*20a0*/  ISETP.EQ.U32.AND P0, PT, R8, R11, PT ;  /* 0x0000000b0800720c */ /* 0x004fe20003f02070 */
[----:B------:R-:W2:Y:S01]  /*20b0*/  S2R R20, SR_LTMASK ;  /* 0x0000000000147919 */ /* 0x000ea20000003900 */
[----:B------:R-:W4:Y:S11]  /*20c0*/  LDC.64 R10, c[0x3][0x60] ;  /* 0x00c01800ff0a7b82 */ /* 0x000f360000000a00 */
[----:B---3--:R-:W3:Y:S01]  /*20d0*/  @P0 ATOMG.E.ADD.STRONG.GPU PT, R29, desc[UR8][R24.64], R29 ;  /* 0x8000001d181d09a8 */ /* 0x008ee200081ef108 */
[----:B--2---:R-:W-:-:S06]  /*20e0*/  LOP3.LUT R20, R20, UR4, RZ, 0xc0, !PT ;  /* 0x0000000414147c12 */ /* 0x004fcc000f8ec0ff */
[----:B------:R-:W2:Y:S01]  /*20f0*/  POPC R20, R20 ;  /* 0x0000001400147309 */ /* 0x000ea20000000000 */
[----:B---3--:R-:W2:Y:S02]  /*2100*/  SHFL.IDX PT, R27, R29, R8, 0x1f ;  /* 0x00001f081d1b7589 */ /* 0x008ea400000e0000 */
[----:B--2---:R-:W-:-:S04]  /*2110*/  IMAD.IADD R27, R27, 0x1, R20 ;  /* 0x000000011b1b7824 */ /* 0x004fc800078e0214 */
[----:B----4-:R-:W-:-:S05]  /*2120*/  IMAD.WIDE.U32 R10, R27, 0x4, R10 ;  /* 0x000000041b0a7825 */ /* 0x010fca00078e000a */
[----:B------:R2:W-:Y:S02]  /*2130*/  STG.E desc[UR8][R10.64], R15 ;  /* 0x0000000f0a007986 */ /* 0x0005e4000c101908 */
.L_x_1013:
[----:B01----:R-:W-:Y:S05]  /*2140*/  BSYNC.RECONVERGENT B0 ;  /* 0x0000000000007941 */ /* 0x003fea0003800200 */
.L_x_1012:
[----:B------:R-:W-:Y:S01]  /*2150*/  LOP3.LUT R24, R0, 0xc, RZ, 0xc0, !PT ;  /* 0x0000000c00187812 */ /* 0x000fe200078ec0ff */
[----:B--2---:R-:W-:Y:S01]  /*2160*/  IMAD.SHL.U32 R11, R23, 0x2, RZ ;  /* 0x00000002170b7824 */ /* 0x004fe200078e00ff */
[----:B------:R-:W-:Y:S01]  /*2170*/  BSSY.RECONVERGENT B0, `(.L_x_1014) ;  /* 0x000004b000007945 */ /* 0x000fe20003800200 */
[----:B------:R-:W-:-:S03]  /*2180*/  IMAD.SHL.U32 R15, R13, 0x2, RZ ;  /* 0x000000020d0f7824 */ /* 0x000fc600078e00ff */
[----:B------:R-:W0:Y:S02]  /*2190*/  LDC R24, c[0x3][R24+0x14] ;  /* 0x00c0050018187b82 */ /* 0x000e240000000800 */
[----:B0-----:R-:W-:Y:S01]  /*21a0*/  LOP3.LUT R20, R11, R24, RZ, 0xfc, !PT ;  /* 0x000000180b147212 */ /* 0x001fe200078efcff */
        /* <DEDUP_REMOVED lines=44> */
[----:B------:R-:W-:-:S13]  /*2470*/  LOP3.LUT P0, RZ, R16, UR6, RZ, 0xc0, !PT ;  /* 0x0000000610ff7c12 */ /* 0x000fda000f80c0ff */
        /* <DEDUP_REMOVED lines=26> */
.L_x_1015:
[----:B------:R-:W-:Y:S05]  /*2620*/  BSYNC.RECONVERGENT B0 ;  /* 0x0000000000007941 */ /* 0x000fea0003800200 */
.L_x_1014:
[----:B------:R-:W-:Y:S01]  /*2630*/  SHF.R.U32.HI R12, RZ, 0x2, R0 ;  /* 0x00000002ff0c7819 */ /* 0x000fe20000011600 */
[----:B0-----:R-:W-:Y:S01]  /*2640*/  IMAD.SHL.U32 R21, R20, 0x2, RZ ;  /* 0x0000000214157824 */ /* 0x001fe200078e00ff */
[----:B------:R-:W-:Y:S01]  /*2650*/  BSSY.RECONVERGENT B0, `(.L_x_1016) ;  /* 0x000004b000007945 */ /* 0x000fe20003800200 */
[----:B------:R-:W-:Y:S01]  /*2660*/  IMAD.SHL.U32 R13, R23, 0x2, RZ ;  /* 0x00000002170d7824 */ /* 0x000fe200078e00ff */
[----:B------:R-:W-:-:S06]  /*2670*/  LOP3.LUT R18, R12, 0xc, RZ, 0xc0, !PT ;  /* 0x0000000c0c127812 */ /* 0x000fcc00078ec0ff */
[----:B------:R-:W0:Y:S02]  /*2680*/  LDC R18, c[0x3][R18+0x14] ;  /* 0x00c0050012127b82 */ /* 0x000e240000000800 */
[----:B0-----:R-:W-:-:S04]  /*2690*/  LOP3.LUT R21, R21, R18, RZ, 0xfc, !PT ;  /* 0x0000001215157212 */ /* 0x001fc800078efcff */
        /* <DEDUP_REMOVED lines=70> */
.L_x_1017:
[----:B------:R-:W-:Y:S05]  /*2b00*/  BSYNC.RECONVERGENT B0 ;  /* 0x0000000000007941 */ /* 0x000fea0003800200 */
.L_x_1016:
[----:B------:R-:W-:Y:S01]  /*2b10*/  SHF.R.U32.HI R16, RZ, 0x4, R0 ;  /* 0x00000004ff107819 */ /* 0x000fe20000011600 */
[----:B------:R-:W-:Y:S01]  /*2b20*/  IMAD.SHL.U32 R17, R21, 0x2, RZ ;  /* 0x0000000215117824 */ /* 0x000fe200078e00ff */
[----:B------:R-:W-:Y:S02]  /*2b30*/  BSSY.RECONVERGENT B0, `(.L_x_1018) ;  /* 0x000004b000007945 */ /* 0x000fe40003800200 */
[----:B------:R-:W-:-:S06]  /*2b40*/  LOP3.LUT R16, R16, 0xc, RZ, 0xc0, !PT ;  /* 0x0000000c10107812 */ /* 0x000fcc00078ec0ff */
[----:B------:R-:W1:Y:S02]  /*2b50*/  LDC R16, c[0x3][R16+0x14] ;  /* 0x00c0050010107b82 */ /* 0x000e640000000800 */
[----:B-1----:R-:W-:Y:S01]  /*2b60*/  LOP3.LUT R22, R17, R16, RZ, 0xfc, !PT ;  /* 0x0000001011167212 */ /* 0x002fe200078efcff */
[----:B------:R-:W-:-:S03]  /*2b70*/  IMAD.SHL.U32 R17, R20, 0x2, RZ ;  /* 0x0000000214117824 */ /* 0x000fc600078e00ff */
[----:B0-----:R-:W-:-:S05]  /*2b80*/  LOP3.LUT R18, R21, R22, RZ, 0xc0, !PT ;  /* 0x0000001615127212 */ /* 0x001fca00078ec0ff */
        /* <DEDUP_REMOVED lines=69> */
.L_x_1019:
[----:B------:R-:W-:Y:S05]  /*2fe0*/  BSYNC.RECONVERGENT B0 ;  /* 0x0000000000007941 */ /* 0x000fea0003800200 */
.L_x_1018:
[----:B------:R-:W-:Y:S01]  /*2ff0*/  SHF.R.U32.HI R14, RZ, 0x6, R0 ;  /* 0x00000006ff0e7819 */ /* 0x000fe20000011600 */
[----:B0-----:R-:W-:Y:S01]  /*3000*/  IMAD.SHL.U32 R23, R22, 0x2, RZ ;  /* 0x0000000216177824 */ /* 0x001fe200078e00ff */
[----:B------:R-:W-:Y:S01]  /*3010*/  BSSY.RECONVERGENT B0, `(.L_x_1020) ;  /* 0x000004b000007945 */ /* 0x000fe20003800200 */
[----:B------:R-:W-:Y:S01]  /*3020*/  IMAD.SHL.U32 R15, R21, 0x2, RZ ;  /* 0x00000002150f7824 */ /* 0x000fe200078e00ff */
[----:B------:R-:W-:Y:S01]  /*3030*/  LOP3.LUT R16, R14, 0xc, RZ, 0xc0, !PT ;  /* 0x0000000c0e107812 */ /* 0x000fe200078ec0ff */
[----:B------:R-:W-:-:S05]  /*3040*/  IMAD.SHL.U32 R17, R13, 0x2, RZ ;  /* 0x000000020d117824 */ /* 0x000fca00078e00ff */
        /* <DEDUP_REMOVED lines=71> */
.L_x_1021:
[----:B------:R-:W-:Y:S05]  /*34c0*/  BSYNC.RECONVERGENT B0 ;  /* 0x0000000000007941 */ /* 0x000fea0003800200 */
.L_x_1020:
        /* <DEDUP_REMOVED lines=77> */
.L_x_1023:
[----:B------:R-:W-:Y:S05]  /*39a0*/  BSYNC.RECONVERGENT B0 ;  /* 0x0000000000007941 */ /* 0x000fea0003800200 */
.L_x_1022:
        /* <DEDUP_REMOVED lines=77> */
.L_x_1025:
[----:B------:R-:W-:Y:S05]  /*3e80*/  BSYNC.RECONVERGENT B0 ;  /* 0x0000000000007941 */ /* 0x000fea0003800200 */
.L_x_1024:
[----:B------:R-:W-:Y:S01]  /*3e90*/  SHF.R.U32.HI R16, RZ, 0xc, R0 ;  /* 0x0000000cff107819 */ /* 0x000fe20000011600 */
[----:B------:R-:W-:Y:S01]  /*3ea0*/  IMAD.SHL.U32 R19, R15, 0x2, RZ ;  /* 0x000000020f137824 */ /* 0x000fe200078e00ff */
[----:B------:R-:W-:Y:S01]  /*3eb0*/  BSSY.RECONVERGENT B0, `(.L_x_1026) ;  /* 0x000004b000007945 */ /* 0x000fe20003800200 */
[----:B0-----:R-:W-:Y:S01]  /*3ec0*/  IMAD.SHL.U32 R21, R11, 0x2, RZ ;  /* 0x000000020b157824 */ /* 0x001fe200078e00ff */
[----:B------:R-:W-:-:S06]  /*3ed0*/  LOP3.LUT R18, R16, 0xc, RZ, 0xc0, !PT ;  /* 0x0000000c10127812 */ /* 0x000fcc00078ec0ff */
        /* <DEDUP_REMOVED lines=72> */
.L_x_1027:
[----:B------:R-:W-:Y:S05]  /*4360*/  BSYNC.RECONVERGENT B0 ;  /* 0x0000000000007941 */ /* 0x000fea0003800200 */
.L_x_1026:
        /* <DEDUP_REMOVED lines=77> */
.L_x_1029:
[----:B------:R-:W-:Y:S05]  /*4840*/  BSYNC.RECONVERGENT B0 ;  /* 0x0000000000007941 */ /* 0x000fea0003800200 */
.L_x_1028:
        /* <DEDUP_REMOVED lines=77> */
.L_x_1031:
[----:B------:R-:W-:Y:S05]  /*4d20*/  BSYNC.RECONVERGENT B0 ;  /* 0x0000000000007941 */ /* 0x000fea0003800200 */
.L_x_1030:
        /* <DEDUP_REMOVED lines=77> */
.L_x_1033:
[----:B------:R-:W-:Y:S05]  /*5200*/  BSYNC.RECONVERGENT B0 ;  /* 0x0000000000007941 */ /* 0x000fea0003800200 */
.L_x_1032:
[----:B------:R-:W-:Y:S01]  /*5210*/  SHF.R.U32.HI R14, RZ, 0x14, R0 ;  /* 0x00000014ff0e7819 */ /* 0x000fe20000011600 */
[----:B------:R-:W-:Y:S01]  /*5220*/  IMAD.SHL.U32 R15, R21, 0x2, RZ ;  /* 0x00000002150f7824 */ /* 0x000fe200078e00ff */
[----:B------:R-:W-:Y:S02]  /*5230*/  BSSY.RECONVERGENT B0, `(.L_x_1034) ;  /* 0x000004b000007945 */ /* 0x000fe40003800200 */
[----:B0-----:R-:W-:-:S06]  /*5240*/  LOP3.LUT R16, R14, 0xc, RZ, 0xc0, !PT ;  /* 0x0000000c0e107812 */ /* 0x001fcc00078ec0ff */
        /* <DEDUP_REMOVED lines=73> */
.L_x_1035:
[----:B------:R-:W-:Y:S05]  /*56e0*/  BSYNC.RECONVERGENT B0 ;  /* 0x0000000000007941 */ /* 0x000fea0003800200 */
.L_x_1034:
        /* <DEDUP_REMOVED lines=77> */
.L_x_1037:
[----:B------:R-:W-:Y:S05]  /*5bc0*/  BSYNC.RECONVERGENT B0 ;  /* 0x0000000000007941 */ /* 0x000fea0003800200 */
.L_x_1036:
        /* <DEDUP_REMOVED lines=77> */
.L_x_1039:
[----:B------:R-:W-:Y:S05]  /*60a0*/  BSYNC.RECONVERGENT B0 ;  /* 0x0000000000007941 */ /* 0x000fea0003800200 */
.L_x_1038:
        /* <DEDUP_REMOVED lines=77> */
.L_x_1041:
[----:B------:R-:W-:Y:S05]  /*6580*/  BSYNC.RECONVERGENT B0 ;  /* 0x0000000000007941 */ /* 0x000fea0003800200 */
.L_x_1040:
[----:B------:R-:W-:Y:S01]  /*6590*/  SHF.R.U32.HI R0, RZ, 0x1e, R0 ;  /* 0x0000001eff007819 */ /* 0x000fe20000011600 */
[----:B------:R-:W-:Y:S01]  /*65a0*/  UMOV UR4, 0x14 ;  /* 0x0000001400047882 */ /* 0x000fe20000000000 */
[----:B------:R-:W-:Y:S01]  /*65b0*/  IMAD.SHL.U32 R17, R21, 0x2, RZ ;  /* 0x0000000215117824 */ /* 0x000fe200078e00ff */
[----:B------:R-:W-:Y:S01]  /*65c0*/  BSSY.RECONVERGENT B0, `(.L_x_1042) ;  /* 0x000004b000007945 */ /* 0x000fe20003800200 */
[----:B------:R-:W-:-:S06]  /*65d0*/  LEA R0, R0, UR4, 0x2 ;  /* 0x0000000400007c11 */ /* 0x000fcc000f8e10ff */
[----:B------:R-:W1:Y:S02]  /*65e0*/  LDC R0, c[0x3][R0] ;  /* 0x00c0000000007b82 */ /* 0x000e640000000800 */
[----:B-1----:R-:W-:Y:S01]  /*65f0*/  LOP3.LUT R22, R17, R0, RZ, 0xfc, !PT ;  /* 0x0000000011167212 */ /* 0x002fe200078efcff */
        /* <DEDUP_REMOVED lines=71> */
.L_x_1043:
[----:B------:R-:W-:Y:S05]  /*6a70*/  BSYNC.RECONVERGENT B0 ;  /* 0x0000000000007941 */ /* 0x000fea0003800200 */
.L_x_1042:
[----:B------:R-:W-:-:S05]  /*6a80*/  VIADD R2, R4, 0x2 ;  /* 0x0000000204027836 */ /* 0x000fca0000000000 */
[----:B------:R-:W-:-:S13]  /*6a90*/  ISETP.NE.AND P0, PT, R2, 0x100, PT ;  /* 0x000001000200780c */ /* 0x000fda0003f05270 */
[----:B------:R-:W-:Y:S05]  /*6aa0*/  @!P0 BRA `(.L_x_1011) ;  /* 0x0000004c002c8947 */ /* 0x000fea0003800000 */
[----:B------:R-:W1:Y:S01]  /*6ab0*/  LDCU UR7, c[0x3][0x58] ;  /* 0x00c00b00ff0777ac */ /* 0x000e620008000800 */
[----:B------:R-:W2:Y:S01]  /*6ac0*/  LDCU UR10, c[0x3][0x8] ;  /* 0x00c00100ff0a77ac */ /* 0x000ea20008000800 */
[----:B------:R-:W3:Y:S02]  /*6ad0*/  LDCU UR6, c[0x3][0x48] ;  /* 0x00c00900ff0677ac */ /* 0x000ee40008000800 */
.L_x_1076:
[----:B0-----:R-:W4:Y:S01]  /*6ae0*/  LDC.64 R14, c[0x3][RZ] ;  /* 0x00c00000ff0e7b82 */ /* 0x001f220000000a00 */
[----:B0-----:R-:W-:-:S04]  /*6af0*/  IMAD R17, R2, 0x80, R3 ;  /* 0x0000008002117824 */ /* 0x001fc800078e0203 */
[----:B----4-:R-:W-:-:S05]  /*6b00*/  IMAD.WIDE.U32 R16, R17, 0x4, R14 ;  /* 0x0000000411107825 */ /* 0x010fca00078e000e */
[----:B------:R0:W4:Y:S01]  /*6b10*/  LDG.E R0, desc[UR8][R16.64] ;  /* 0x0000000810007981 */ /* 0x000122000c1e1900 */
[----:B------:R-:W-:Y:S01]  /*6b20*/  IMAD.SHL.U32 R25, R21, 0x2, RZ ;  /* 0x0000000215197824 */ /* 0x000fe200078e00ff */
[----:B------:R-:W-:Y:S01]  /*6b30*/  BSSY.RECONVERGENT B0, `(.L_x_1044) ;  /* 0x000004a000007945 */ /* 0x000fe20003800200 */
[----:B------:R-:W-:Y:S02]  /*6b40*/  IMAD.SHL.U32 R14, R20, 0x2, RZ ;  /* 0x00000002140e7824 */ /* 0x000fe400078e00ff */
[----:B0-----:R-:W-:Y:S02]  /*6b50*/  IMAD.SHL.U32 R17, R19, 0x2, RZ ;  /* 0x0000000213117824 */ /* 0x001fe400078e00ff */
[----:B------:R-:W-:Y:S02]  /*6b60*/  IMAD.SHL.U32 R16, R12, 0x2, RZ ;  /* 0x000000020c107824 */ /* 0x000fe400078e00ff */
[----:B----4-:R-:W-:-:S05]  /*6b70*/  IMAD.SHL.U32 R4, R0, 0x4, RZ ;  /* 0x0000000400047824 */ /* 0x010fca00078e00ff */
[----:B------:R-:W-:Y:S01]  /*6b80*/  LOP3.LUT R23, R4, 0xc, RZ, 0xc0, !PT ;  /* 0x0000000c04177812 */ /* 0x000fe200078ec0ff */
[----:B------:R-:W-:-:S05]  /*6b90*/  IMAD.SHL.U32 R4, R22, 0x2, RZ ;  /* 0x0000000216047824 */ /* 0x000fca00078e00ff */
[----:B------:R-:W0:Y:S02]  /*6ba0*/  LDC R23, c[0x3][R23+0x14] ;  /* 0x00c0050017177b82 */ /* 0x000e240000000800 */
[----:B0-----:R-:W-:-:S04]  /*6bb0*/  LOP3.LUT R15, R4, R23, RZ, 0xfc, !PT ;  /* 0x00000017040f7212 */ /* 0x001fc800078efcff */
[----:B------:R-:W-:-:S05]  /*6bc0*/  LOP3.LUT R4, R22, R15, RZ, 0xc0, !PT ;  /* 0x0000000f16047212 */ /* 0x000fca00078ec0ff */
[----:B------:R-:W-:-:S05]  /*6bd0*/  IMAD.SHL.U32 R4, R4, 0x2, RZ ;  /* 0x0000000204047824 */ /* 0x000fca00078e00ff */
[----:B------:R-:W-:-:S04]  /*6be0*/  LOP3.LUT R25, R4, R25, R23, 0xe0, !PT ;  /* 0x0000001904197212 */ /* 0x000fc800078ee017 */
        /* <DEDUP_REMOVED lines=38> */
[----:B---3--:R-:W-:-:S13]  /*6e50*/  LOP3.LUT P0, RZ, R12, UR6, RZ, 0xc0, !PT ;  /* 0x000000060cff7c12 */ /* 0x008fda000f80c0ff */
        /* <DEDUP_REMOVED lines=23> */
.L_x_1045:
[----:B-12---:R-:W-:Y:S05]  /*6fd0*/  BSYNC.RECONVERGENT B0 ;  /* 0x0000000000007941 */ /* 0x006fea0003800200 */
.L_x_1044:
[----:B------:R-:W-:Y:S01]  /*6fe0*/  LOP3.LUT R16, R0, 0xc, RZ, 0xc0, !PT ;  /* 0x0000000c00107812 */ /* 0x000fe200078ec0ff */
[----:B0-----:R-:W-:Y:S01]  /*6ff0*/  IMAD.SHL.U32 R11, R15, 0x2, RZ ;  /* 0x000000020f0b7824 */ /* 0x001fe200078e00ff */
[----:B------:R-:W-:Y:S04]  /*7000*/  BSSY.RECONVERGENT B0, `(.L_x_1046) ;  /* 0x0000049000007945 */ /* 0x000fe80003800200 */
[----:B------:R-:W0:Y:S02]  /*7010*/  LDC R16, c[0x3][R16+0x14] ;  /* 0x00c0050010107b82 */ /* 0x000e240000000800 */
[----:B0-----:R-:W-:Y:S01]  /*7020*/  LOP3.LUT R18, R11, R16, RZ, 0xfc, !PT ;  /* 0x000000100b127212 */ /* 0x001fe200078efcff */
        /* <DEDUP_REMOVED lines=70> */
.L_x_1047:
[----:B------:R-:W-:Y:S05]  /*7490*/  BSYNC.RECONVERGENT B0 ;  /* 0x0000000000007941 */ /* 0x000fea0003800200 */
.L_x_1046:
        /* <DEDUP_REMOVED lines=75> */
.L_x_1049:
[----:B------:R-:W-:Y:S05]  /*7950*/  BSYNC.RECONVERGENT B0 ;  /* 0x0000000000007941 */ /* 0x000fea0003800200 */
.L_x_1048:
[----:B------:R-:W-:Y:S01]  /*7960*/  SHF.R.U32.HI R16, RZ, 0x4, R0 ;  /* 0x00000004ff107819 */ /* 0x000fe20000011600 */
[----:B------:R-:W-:Y:S01]  /*7970*/  IMAD.SHL.U32 R21, R15, 0x2, RZ ;  /* 0x000000020f157824 */ /* 0x000fe200078e00ff */
[----:B------:R-:W-:Y:S02]  /*7980*/  BSSY.RECONVERGENT B0, `(.L_x_1050) ;  /* 0x0000049000007945 */ /* 0x000fe40003800200 */
[----:B------:R-:W-:-:S06]  /*7990*/  LOP3.LUT R18, R16, 0xc, RZ, 0xc0, !PT ;  /* 0x0000000c10127812 */ /* 0x000fcc00078ec0ff */
        /* <DEDUP_REMOVED lines=49> */
[----:B------:R-:W1:Y:S02]  /*7cb0*/  LDC.64 R18, c[0x4][RZ] ;  /* 0x01000000ff127b82 */ /* 0x000e640000000a00 */
[----:B-1----:R-:W2:Y:S02]  /*7cc0*/  LDG.E.STRONG.SYS R20, desc[UR8][R18.64] ;  /* 0x0000000812147981 */ /* 0x002ea4000c1f5900 */
[----:B--2---:R-:W-:-:S13]  /*7cd0*/  ISETP.GE.U32.AND P0, PT, R20, UR7, PT ;  /* 0x0000000714007c0c */ /* 0x004fda000bf06070 */
[----:B------:R-:W-:Y:S05]  /*7ce0*/  @P0 BRA `(.L_x_1051) ;  /* 0x0000000000480947 */ /* 0x000fea0003800000 */
[----:B0-----:R-:W-:-:S05]  /*7cf0*/  IMAD.IADD R23, R7, 0x1, R2 ;  /* 0x0000000107177824 */ /* 0x001fca00078e0202 */
        /* <DEDUP_REMOVED lines=17> */
.L_x_1051:
[----:B------:R-:W-:Y:S05]  /*7e10*/  BSYNC.RECONVERGENT B0 ;  /* 0x0000000000007941 */ /* 0x000fea0003800200 */
.L_x_1050:
[----:B------:R-:W-:Y:S01]  /*7e20*/  SHF.R.U32.HI R18, RZ, 0x6, R0 ;  /* 0x00000006ff127819 */ /* 0x000fe20000011600 */
[----:B01----:R-:W-:Y:S01]  /*7e30*/  IMAD.SHL.U32 R23, R16, 0x2, RZ ;  /* 0x0000000210177824 */ /* 0x003fe200078e00ff */
        /* <DEDUP_REMOVED lines=73> */
.L_x_1053:
[----:B------:R-:W-:Y:S05]  /*82d0*/  BSYNC.RECONVERGENT B0 ;  /* 0x0000000000007941 */ /* 0x000fea0003800200 */
.L_x_1052:
        /* <DEDUP_REMOVED lines=75> */
.L_x_1055:
[----:B------:R-:W-:Y:S05]  /*8790*/  BSYNC.RECONVERGENT B0 ;  /* 0x0000000000007941 */ /* 0x000fea0003800200 */
.L_x_1054:
        /* <DEDUP_REMOVED lines=75> */
.L_x_1057:
[----:B------:R-:W-:Y:S05]  /*8c50*/  BSYNC.RECONVERGENT B0 ;  /* 0x0000000000007941 */ /* 0x000fea0003800200 */
.L_x_1056:
        /* <DEDUP_REMOVED lines=75> */
.L_x_1059:
[----:B------:R-:W-:Y:S05]  /*9110*/  BSYNC.RECONVERGENT B0 ;  /* 0x0000000000007941 */ /* 0x000fea0003800200 */
.L_x_1058:
[----:B0-----:R-:W-:Y:S01]  /*9120*/  SHF.R.U32.HI R13, RZ, 0xe, R0 ;  /* 0x0000000eff0d7819 */ /* 0x001fe20000011600 */
[----:B------:R-:W-:Y:S01]  /*9130*/  IMAD.SHL.U32 R17, R15, 0x2, RZ ;  /* 0x000000020f117824 */ /* 0x000fe200078e00ff */
        /* <DEDUP_REMOVED lines=73> */
.L_x_1061:
[----:B------:R-:W-:Y:S05]  /*95d0*/  BSYNC.RECONVERGENT B0 ;  /* 0x0000000000007941 */ /* 0x000fea0003800200 */
.L_x_1060:
        /* <DEDUP_REMOVED lines=9> */
[----:B------:R-:W-:-:S04]  /*9670*/  LOP3.LUT R20, R20, R21, R10, 0xe0, !PT ;  /* 0x0000001514147212 */ /* 0x000fc800078ee00a */
        /* <DEDUP_REMOVED lines=65> */
.L_x_1063:
[----:B------:R-:W-:Y:S05]  /*9a90*/  BSYNC.RECONVERGENT B0 ;  /* 0x0000000000007941 */ /* 0x000fea0003800200 */
.L_x_1062:
        /* <DEDUP_REMOVED lines=75> */
.L_x_1065:
[----:B------:R-:W-:Y:S05]  /*9f50*/  BSYNC.RECONVERGENT B0 ;  /* 0x0000000000007941 */ /* 0x000fea0003800200 */
.L_x_1064:
        /* <DEDUP_REMOVED lines=75> */
.L_x_1067:
[----:B------:R-:W-:Y:S05]  /*a410*/  BSYNC.RECONVERGENT B0 ;  /* 0x0000000000007941 */ /* 0x000fea0003800200 */
.L_x_1066:
        /* <DEDUP_REMOVED lines=75> */
.L_x_1069:
[----:B------:R-:W-:Y:S05]  /*a8d0*/  BSYNC.RECONVERGENT B0 ;  /* 0x0000000000007941 */ /* 0x000fea0003800200 */
.L_x_1068:
        /* <DEDUP_REMOVED lines=75> */
.L_x_1071:
[----:B------:R-:W-:Y:S05]  /*ad90*/  BSYNC.RECONVERGENT B0 ;  /* 0x0000000000007941 */ /* 0x000fea0003800200 */
.L_x_1070:
        /* <DEDUP_REMOVED lines=75> */
.L_x_1073:
[----:B------:R-:W-:Y:S05]  /*b250*/  BSYNC.RECONVERGENT B0 ;  /* 0x0000000000007941 */ /* 0x000fea0003800200 */
.L_x_1072:
        /* <DEDUP_REMOVED lines=76> */
.L_x_1075:
[----:B------:R-:W-:Y:S05]  /*b720*/  BSYNC.RECONVERGENT B0 ;  /* 0x0000000000007941 */ /* 0x000fea0003800200 */
.L_x_1074:
[----:B------:R-:W-:-:S05]  /*b730*/  VIADD R2, R2, 0x1 ;  /* 0x0000000102027836 */ /* 0x000fca0000000000 */
[----:B------:R-:W-:-:S13]  /*b740*/  ISETP.NE.AND P0, PT, R2, 0x100, PT ;  /* 0x000001000200780c */ /* 0x000fda0003f05270 */
[----:B------:R-:W-:Y:S05]  /*b750*/  @P0 BRA `(.L_x_1076) ;  /* 0xffffffb000e00947 */ /* 0x000fea000383ffff */
.L_x_1011:
[----:B--2---:R-:W2:Y:S01]  /*b760*/  LDC R0, c[0x3][0x10] ;  /* 0x00c00400ff007b82 */ /* 0x004ea20000000800 */
[----:B------:R-:W-:Y:S01]  /*b770*/  IMAD.MOV.U32 R4, RZ, RZ, RZ ;  /* 0x000000ffff047224 */ /* 0x000fe200078e00ff */
[----:B--2---:R-:W-:-:S13]  /*b780*/  ISETP.NE.AND P0, PT, R0, 0x1, PT ;  /* 0x000000010000780c */ /* 0x004fda0003f05270 */
[----:B------:R-:W-:Y:S05]  /*b790*/  @!P0 BRA `(.L_x_1077) ;  /* 0x0000000800dc8947 */ /* 0x000fea0003800000 */
[----:B------:R-:W-:Y:S02]  /*b7a0*/  VIADD R4, R0, 0xffffffff ;  /* 0xffffffff00047836 */ /* 0x000fe40000000000 */
[----:B------:R-:W-:-:S07]  /*b7b0*/  IMAD.MOV.U32 R3, RZ, RZ, RZ ;  /* 0x000000ffff037224 */ /* 0x000fce00078e00ff */
.L_x_1083:
[----:B------:R-:W2:Y:S01]  /*b7c0*/  LDCU UR4, c[0x0][0x360] ;  /* 0x00006c00ff0477ac */ /* 0x000ea20008000800 */
[----:B------:R-:W3:Y:S01]  /*b7d0*/  LDCU UR11, c[0x3][0x58] ;  /* 0x00c00b00ff0b77ac */ /* 0x000ee20008000800 */
[----:B------:R-:W4:Y:S01]  /*b7e0*/  LDCU UR12, c[0x3][0x8] ;  /* 0x00c00100ff0c77ac */ /* 0x000f220008000800 */
[----:B-1----:R-:W1:Y:S01]  /*b7f0*/  LDCU UR10, c[0x3][0x48] ;  /* 0x00c00900ff0a77ac */ /* 0x002e620008000800 */
[----:B--2---:R-:W-:-:S06]  /*b800*/  UIADD3 UR4, UPT, UPT, UR4, -0x1, URZ ;  /* 0xffffffff04047890 */ /* 0x004fcc000fffe0ff */
[----:B------:R-:W-:-:S13]  /*b810*/  ISETP.NE.AND P0, PT, R6, UR4, PT ;  /* 0x0000000406007c0c */ /* 0x000fda000bf05270 */
[----:B0-----:R-:W0:Y:S01]  /*b820*/  @!P0 LDC.64 R14, c[0x3][RZ] ;  /* 0x00c00000ff0e8b82 */ /* 0x001e220000000a00 */
[----:B------:R-:W-:-:S05]  /*b830*/  @!P0 IMAD R17, R9, 0x100, R3 ;  /* 0x0000010009118824 */ /* 0x000fca00078e0203 */
[----:B------:R-:W-:-:S05]  /*b840*/  @!P0 LEA R17, R17, 0x8000, 0x7 ;  /* 0x0000800011118811 */ /* 0x000fca00078e38ff */
[----:B0-----:R-:W-:-:S05]  /*b850*/  @!P0 IMAD.WIDE.U32 R14, R17, 0x4, R14 ;  /* 0x00000004110e8825 */ /* 0x001fca00078e000e */
[----:B------:R0:W5:Y:S01]  /*b860*/  @!P0 LDG.E R2, desc[UR8][R14.64] ;  /* 0x000000080e028981 */ /* 0x000162000c1e1900 */
[----:B------:R-:W-:Y:S01]  /*b870*/  @P0 MOV R0, 0x400 ;  /* 0x0000040000000802 */ /* 0x000fe20000000f00 */
[----:B------:R-:W-:Y:S01]  /*b880*/  UMOV UR6, 0x1000 ;  /* 0x0000100000067882 */ /* 0x000fe20000000000 */
[----:B------:R-:W-:Y:S01]  /*b890*/  UMOV UR4, URZ ;  /* 0x000000ff00047c82 */ /* 0x000fe20008000000 */
[----:B------:R-:W2:Y:S02]  /*b8a0*/  @P0 S2R R17, SR_CgaCtaId ;  /* 0x0000000000110919 */ /* 0x000ea40000008800 */
[----:B--2---:R-:W-:Y:S01]  /*b8b0*/  @P0 LEA R17, R17, R0, 0x18 ;  /* 0x0000000011110211 */ /* 0x004fe200078ec0ff */
[----:B------:R-:W-:-:S04]  /*b8c0*/  IMAD R0, R9, 0x80, R6 ;  /* 0x0000008009007824 */ /* 0x000fc800078e0206 */
[----:B------:R-:W-:Y:S02]  /*b8d0*/  @P0 IMAD R16, R6, 0x4, R17 ;  /* 0x0000000406100824 */ /* 0x000fe400078e0211 */
[----:B------:R-:W-:Y:S02]  /*b8e0*/  IMAD R0, R0, 0x100, R3 ;  /* 0x0000010000007824 */ /* 0x000fe400078e0203 */
[----:B------:R-:W-:-:S03]  /*b8f0*/  @P0 IMAD R16, R3, 0x200, R16 ;  /* 0x0000020003100824 */ /* 0x000fc600078e0210 */
[----:B------:R-:W-:Y:S02]  /*b900*/  LEA R0, R0, 0x1000, 0x4 ;  /* 0x0000100000007811 */ /* 0x000fe400078e20ff */
[----:B-1-34-:R0:W2:Y:S05]  /*b910*/  @P0 LDS R2, [R16+0x4] ;  /* 0x0000040010020984 */ /* 0x01a0aa0000000800 */
.L_x_1082:
[----:B0-2--5:R-:W-:Y:S01]  /*b920*/  SHF.R.U32.HI R14, RZ, UR4, R2 ;  /* 0x00000004ff0e7c19 */ /* 0x025fe20008011602 */
[----:B------:R-:W-:Y:S01]  /*b930*/  IMAD.SHL.U32 R27, R22, 0x2, RZ ;  /* 0x00000002161b7824 */ /* 0x000fe200078e00ff */
[----:B------:R-:W-:Y:S01]  /*b940*/  BSSY.RECONVERGENT B0, `(.L_x_1078) ;  /* 0x0000047000007945 */ /* 0x000fe20003800200 */
[----:B------:R-:W-:Y:S02]  /*b950*/  IMAD.SHL.U32 R16, R21, 0x2, RZ ;  /* 0x0000000215107824 */ /* 0x000fe400078e00ff */
[----:B------:R-:W-:Y:S02]  /*b960*/  IMAD.SHL.U32 R14, R14, 0x4, RZ ;  /* 0x000000040e0e7824 */ /* 0x000fe400078e00ff */
[----:B------:R-:W-:Y:S02]  /*b970*/  IMAD.SHL.U32 R17, R12, 0x2, RZ ;  /* 0x000000020c117824 */ /* 0x000fe400078e00ff */
[----:B------:R-:W-:Y:S01]  /*b980*/  IMAD.SHL.U32 R8, R8, 0x2, RZ ;  /* 0x0000000208087824 */ /* 0x000fe200078e00ff */
[----:B------:R-:W-:-:S06]  /*b990*/  LOP3.LUT R28, R14, 0xc, RZ, 0xc0, !PT ;  /* 0x0000000c0e1c7812 */ /* 0x000fcc00078ec0ff */
[----:B------:R-:W0:Y:S02]  /*b9a0*/  LDC R28, c[0x3][R28+0x14] ;  /* 0x00c005001c1c7b82 */ /* 0x000e240000000800 */
[----:B0-----:R-:W-:-:S04]  /*b9b0*/  LOP3.LUT R27, R27, R28, RZ, 0xfc, !PT ;  /* 0x0000001c1b1b7212 */ /* 0x001fc800078efcff */
        /* <DEDUP_REMOVED lines=63> */
.L_x_1079:
[----:B------:R-:W-:Y:S05]  /*bdb0*/  BSYNC.RECONVERGENT B0 ;  /* 0x0000000000007941 */ /* 0x000fea0003800200 */
.L_x_1078:
[----:B------:R-:W-:Y:S01]  /*bdc0*/  UIADD3 UR7, UPT, UPT, UR4, 0x2, URZ ;  /* 0x0000000204077890 */ /* 0x000fe2000fffe0ff */
[----:B0-----:R-:W-:Y:S01]  /*bdd0*/  IMAD.SHL.U32 R11, R27, 0x2, RZ ;  /* 0x000000021b0b7824 */ /* 0x001fe200078e00ff */
[----:B------:R-:W-:Y:S01]  /*bde0*/  UIADD3 UR6, UPT, UPT, UR6, 0x2, URZ ;  /* 0x0000000206067890 */ /* 0x000fe2000fffe0ff */
[----:B------:R-:W-:Y:S03]  /*bdf0*/  BSSY.RECONVERGENT B0, `(.L_x_1080) ;  /* 0x000004b000007945 */ /* 0x000fe60003800200 */
[----:B------:R-:W-:Y:S01]  /*be00*/  SHF.R.U32.HI R10, RZ, UR7, R2 ;  /* 0x00000007ff0a7c19 */ /* 0x000fe20008011602 */
[----:B------:R-:W-:-:S04]  /*be10*/  UISETP.NE.AND UP0, UPT, UR6, 0x1010, UPT ;  /* 0x000010100600788c */ /* 0x000fc8000bf05270 */
[----:B------:R-:W-:-:S05]  /*be20*/  IMAD.SHL.U32 R10, R10, 0x4, RZ ;  /* 0x000000040a0a7824 */ /* 0x000fca00078e00ff */
        /* <DEDUP_REMOVED lines=71> */
.L_x_1081:
[----:B------:R-:W-:Y:S05]  /*c2a0*/  BSYNC.RECONVERGENT B0 ;  /* 0x0000000000007941 */ /* 0x000fea0003800200 */
.L_x_1080:
[----:B------:R-:W-:Y:S01]  /*c2b0*/  VIADD R0, R0, 0x2 ;  /* 0x0000000200007836 */ /* 0x000fe20000000000 */
[----:B------:R-:W-:Y:S01]  /*c2c0*/  UIADD3 UR4, UPT, UPT, UR4, 0x4, URZ ;  /* 0x0000000404047890 */ /* 0x000fe2000fffe0ff */
[----:B------:R-:W-:Y:S11]  /*c2d0*/  BRA.U UP0, `(.L_x_1082) ;  /* 0xfffffff500907547 */ /* 0x000ff6000b83ffff */
[----:B------:R-:W-:-:S05]  /*c2e0*/  VIADD R3, R3, 0x1 ;  /* 0x0000000103037836 */ /* 0x000fca0000000000 */
[----:B------:R-:W-:-:S13]  /*c2f0*/  ISETP.NE.AND P0, PT, R3, R4, PT ;  /* 0x000000040300720c */ /* 0x000fda0003f05270 */
[----:B------:R-:W-:Y:S05]  /*c300*/  @P0 BRA `(.L_x_1083) ;  /* 0xfffffff4002c0947 */ /* 0x000fea000383ffff */
.L_x_1077:
[----:B------:R-:W2:Y:S01]  /*c310*/  LDCU UR4, c[0x0][0x360] ;  /* 0x00006c00ff0477ac */ /* 0x000ea20008000800 */
[----:B------:R-:W-:Y:S01]  /*c320*/  BSSY.RECONVERGENT B0, `(.L_x_1084) ;  /* 0x0000010000007945 */ /* 0x000fe20003800200 */
[----:B--2---:R-:W-:-:S06]  /*c330*/  UIADD3 UR4, UPT, UPT, UR4, -0x1, URZ ;  /* 0xffffffff04047890 */ /* 0x004fcc000fffe0ff */
[----:B------:R-:W-:-:S13]  /*c340*/  ISETP.NE.AND P0, PT, R6, UR4, PT ;  /* 0x0000000406007c0c */ /* 0x000fda000bf05270 */
[----:B------:R-:W-:Y:S05]  /*c350*/  @P0 BRA `(.L_x_1085) ;  /* 0x0000000000180947 */ /* 0x000fea0003800000 */
[----:B------:R-:W2:Y:S01]  /*c360*/  LDC.64 R2, c[0x3][RZ] ;  /* 0x00c00000ff027b82 */ /* 0x000ea20000000a00 */
[----:B0-----:R-:W-:-:S05]  /*c370*/  IMAD R15, R9, 0x100, R4 ;  /* 0x00000100090f7824 */ /* 0x001fca00078e0204 */
[----:B------:R-:W-:-:S05]  /*c380*/  LEA R15, R15, 0x8000, 0x7 ;  /* 0x000080000f0f7811 */ /* 0x000fca00078e38ff */
[----:B--2---:R-:W-:-:S05]  /*c390*/  IMAD.WIDE.U32 R2, R15, 0x4, R2 ;  /* 0x000000040f027825 */ /* 0x004fca00078e0002 */
[----:B------:R4:W5:Y:S01]  /*c3a0*/  LDG.E R0, desc[UR8][R2.64] ;  /* 0x0000000802007981 */ /* 0x000962000c1e1900 */
[----:B------:R-:W-:Y:S05]  /*c3b0*/  BRA `(.L_x_1086) ;  /* 0x0000000000187947 */ /* 0x000fea0003800000 */
.L_x_1085:
[----:B------:R-:W2:Y:S01]  /*c3c0*/  S2R R3, SR_CgaCtaId ;  /* 0x0000000000037919 */ /* 0x000ea20000008800 */
[----:B------:R-:W-:-:S04]  /*c3d0*/  MOV R0, 0x400 ;  /* 0x0000040000007802 */ /* 0x000fc80000000f00 */
[----:B--2---:R-:W-:-:S05]  /*c3e0*/  LEA R3, R3, R0, 0x18 ;  /* 0x0000000003037211 */ /* 0x004fca00078ec0ff */
[----:B------:R-:W-:-:S04]  /*c3f0*/  IMAD R3, R4, 0x200, R3 ;  /* 0x0000020004037824 */ /* 0x000fc800078e0203 */
[----:B------:R-:W-:-:S05]  /*c400*/  IMAD R3, R6, 0x4, R3 ;  /* 0x0000000406037824 */ /* 0x000fca00078e0203 */
[----:B------:R2:W3:Y:S02]  /*c410*/  LDS R0, [R3+0x4] ;  /* 0x0000040003007984 */ /* 0x0004e40000000800 */
.L_x_1086:
[----:B01----:R-:W-:Y:S05]  /*c420*/  BSYNC.RECONVERGENT B0 ;  /* 0x0000000000007941 */ /* 0x003fea0003800200 */
.L_x_1084:
[----:B------:R-:W-:-:S13]  /*c430*/  ISETP.NE.AND P0, PT, R5, UR5, PT ;  /* 0x0000000505007c0c */ /* 0x000fda000bf05270 */
[----:B------:R-:W-:Y:S05]  /*c440*/  @!P0 EXIT ;  /* 0x000000000000894d */ /* 0x000fea0003800000 */
[----:B----4-:R-:W-:Y:S01]  /*c450*/  IADD3 R2, PT, PT, -R5, UR5, RZ ;  /* 0x0000000505027c10 */ /* 0x010fe2000fffe1ff */
[----:B--2---:R-:W-:Y:S01]  /*c460*/  IMAD.MOV.U32 R3, RZ, RZ, RZ ;  /* 0x000000ffff037224 */ /* 0x004fe200078e00ff */
[----:B------:R-:W-:Y:S02]  /*c470*/  IADD3 R14, PT, PT, R7, 0x100, R4 ;  /* 0x00000100070e7810 */ /* 0x000fe40007ffe004 */
[C---:B------:R-:W-:Y:S02]  /*c480*/  ISETP.GE.U32.AND P0, PT, R2.reuse, 0x2, PT ;  /* 0x000000020200780c */ /* 0x040fe40003f06070 */
[----:B------:R-:W-:-:S11]  /*c490*/  VIMNMX.U32 R2, PT, PT, R2, 0x1, !PT ;  /* 0x0000000102027848 */ /* 0x000fd60007fe0000 */
[----:B------:R-:W-:Y:S05]  /*c4a0*/  @!P0 BRA `(.L_x_1087) ;  /* 0x0000000800948947 */ /* 0x000fea0003800000 */
[----:B------:R-:W-:Y:S01]  /*c4b0*/  IMAD R9, R9, 0x80, R6 ;  /* 0x0000008009097824 */ /* 0x000fe200078e0206 */
[----:B------:R-:W-:Y:S01]  /*c4c0*/  LOP3.LUT R3, R2, 0xfffffffe, RZ, 0xc0, !PT ;  /* 0xfffffffe02037812 */ /* 0x000fe200078ec0ff */
[----:B------:R-:W0:Y:S02]  /*c4d0*/  LDCU UR7, c[0x3][0x58] ;  /* 0x00c00b00ff0777ac */ /* 0x000e240008000800 */
[----:B------:R-:W-:Y:S02]  /*c4e0*/  IMAD R4, R9, 0x100, R4 ;  /* 0x0000010009047824 */ /* 0x000fe400078e0204 */
[----:B------:R-:W-:Y:S01]  /*c4f0*/  IMAD.MOV R15, RZ, RZ, -R3 ;  /* 0x000000ffff0f7224 */ /* 0x000fe200078e0a03 */
[----:B------:R-:W1:Y:S02]  /*c500*/  LDCU UR10, c[0x3][0x8] ;  /* 0x00c00100ff0a77ac */ /* 0x000e640008000800 */
[----:B------:R-:W-:Y:S01]  /*c510*/  LEA R9, R4, 0x1000, 0x4 ;  /* 0x0000100004097811 */ /* 0x000fe200078e20ff */
[----:B------:R-:W2:Y:S01]  /*c520*/  LDCU UR6, c[0x3][0x48] ;  /* 0x00c00900ff0677ac */ /* 0x000ea20008000800 */
[----:B------:R-:W-:-:S05]  /*c530*/  UMOV UR4, URZ ;  /* 0x000000ff00047c82 */ /* 0x000fca0008000000 */
.L_x_1092:
[----:B---3-5:R-:W-:Y:S01]  /*c540*/  SHF.R.U32.HI R4, RZ, UR4, R0 ;  /* 0x00000004ff047c19 */ /* 0x028fe20008011600 */
[----:B------:R-:W-:Y:S01]  /*c550*/  IMAD.SHL.U32 R25, R22, 0x2, RZ ;  /* 0x0000000216197824 */ /* 0x000fe200078e00ff */
[----:B------:R-:W-:Y:S01]  /*c560*/  BSSY.RECONVERGENT B0, `(.L_x_1088) ;  /* 0x0000047000007945 */ /* 0x000fe20003800200 */
[----:B0-----:R-:W-:Y:S02]  /*c570*/  IMAD.SHL.U32 R6, R21, 0x2, RZ ;  /* 0x0000000215067824 */ /* 0x001fe400078e00ff */
[----:B------:R-:W-:Y:S02]  /*c580*/  IMAD.SHL.U32 R4, R4, 0x4, RZ ;  /* 0x0000000404047824 */ /* 0x000fe400078e00ff */
[----:B------:R-:W-:Y:S02]  /*c590*/  IMAD.SHL.U32 R7, R12, 0x2, RZ ;  /* 0x000000020c077824 */ /* 0x000fe400078e00ff */
[----:B------:R-:W-:Y:S01]  /*c5a0*/  IMAD.SHL.U32 R8, R8, 0x2, RZ ;  /* 0x0000000208087824 */ /* 0x000fe200078e00ff */
[----:B------:R-:W-:-:S06]  /*c5b0*/  LOP3.LUT R26, R4, 0xc, RZ, 0xc0, !PT ;  /* 0x0000000c041a7812 */ /* 0x000fcc00078ec0ff */
[----:B------:R-:W3:Y:S02]  /*c5c0*/  LDC R26, c[0x3][R26+0x14] ;  /* 0x00c005001a1a7b82 */ /* 0x000ee40000000800 */
[----:B---3--:R-:W-:-:S04]  /*c5d0*/  LOP3.LUT R25, R25, R26, RZ, 0xfc, !PT ;  /* 0x0000001a19197212 */ /* 0x008fc800078efcff */
        /* <DEDUP_REMOVED lines=42> */
[----:B--2---:R-:W-:-:S13]  /*c880*/  LOP3.LUT P0, RZ, R8, UR6, RZ, 0xc0, !PT ;  /* 0x0000000608ff7c12 */ /* 0x004fda000f80c0ff */
        /* <DEDUP_REMOVED lines=20> */
.L_x_1089:
[----:B01----:R-:W-:Y:S05]  /*c9d0*/  BSYNC.RECONVERGENT B0 ;  /* 0x0000000000007941 */ /* 0x003fea0003800200 */
.L_x_1088:
[----:B------:R-:W-:Y:S01]  /*c9e0*/  UIADD3 UR5, UPT, UPT, UR4, 0x2, URZ ;  /* 0x0000000204057890 */ /* 0x000fe2000fffe0ff */
[----:B------:R-:W-:Y:S01]  /*c9f0*/  IMAD.SHL.U32 R11, R25, 0x2, RZ ;  /* 0x00000002190b7824 */ /* 0x000fe200078e00ff */
[----:B------:R-:W-:Y:S01]  /*ca00*/  BSSY.RECONVERGENT B0, `(.L_x_1090) ;  /* 0x000004c000007945 */ /* 0x000fe20003800200 */
[----:B------:R-:W-:-:S03]  /*ca10*/  VIADD R15, R15, 0x2 ;  /* 0x000000020f0f7836 */ /* 0x000fc60000000000 */
[----:B------:R-:W-:Y:S02]  /*ca20*/  SHF.R.U32.HI R10, RZ, UR5, R0 ;  /* 0x00000005ff0a7c19 */ /* 0x000fe40008011600 */
[----:B------:R-:W-:-:S03]  /*ca30*/  ISETP.NE.AND P0, PT, R15, RZ, PT ;  /* 0x000000ff0f00720c */ /* 0x000fc60003f05270 */
        /* <DEDUP_REMOVED lines=29> */
[----:B--2---:R-:W-:-:S04]  /*cc10*/  LOP3.LUT R13, R10, R17, RZ, 0xc0, !PT ;  /* 0x000000110a0d7212 */ /* 0x004fc800078ec0ff */
        /* <DEDUP_REMOVED lines=42> */
.L_x_1091:
[----:B------:R-:W-:Y:S05]  /*cec0*/  BSYNC.RECONVERGENT B0 ;  /* 0x0000000000007941 */ /* 0x000fea0003800200 */
.L_x_1090:
[----:B------:R-:W-:Y:S01]  /*ced0*/  UIADD3 UR4, UPT, UPT, UR4, 0x4, URZ ;  /* 0x0000000404047890 */ /* 0x000fe2000fffe0ff */
[----:B------:R-:W-:Y:S01]  /*cee0*/  VIADD R9, R9, 0x2 ;  /* 0x0000000209097836 */ /* 0x000fe20000000000 */
[----:B------:R-:W-:Y:S10]  /*cef0*/  @P0 BRA `(.L_x_1092) ;  /* 0xfffffff400900947 */ /* 0x000ff4000383ffff */
.L_x_1087:
[----:B------:R-:W-:-:S04]  /*cf00*/  LOP3.LUT R2, R2, 0x1, RZ, 0xc0, !PT ;  /* 0x0000000102027812 */ /* 0x000fc800078ec0ff */
[----:B------:R-:W-:-:S13]  /*cf10*/  ISETP.NE.U32.AND P0, PT, R2, 0x1, PT ;  /* 0x000000010200780c */ /* 0x000fda0003f05070 */
[----:B------:R-:W-:Y:S05]  /*cf20*/  @P0 EXIT ;  /* 0x000000000000094d */ /* 0x000fea0003800000 */
[----:B------:R-:W-:Y:S01]  /*cf30*/  IMAD.SHL.U32 R5, R3, 0x2, RZ ;  /* 0x0000000203057824 */ /* 0x000fe200078e00ff */
[----:B------:R-:W1:Y:S01]  /*cf40*/  LDCU UR4, c[0x3][0x48] ;  /* 0x00c00900ff0477ac */ /* 0x000e620008000800 */
[----:B------:R-:W-:-:S03]  /*cf50*/  IMAD.SHL.U32 R8, R8, 0x2, RZ ;  /* 0x0000000208087824 */ /* 0x000fc600078e00ff */
[----:B---3-5:R-:W-:Y:S01]  /*cf60*/  SHF.R.U32.HI R5, RZ, R5, R0 ;  /* 0x00000005ff057219 */ /* 0x028fe20000011600 */
[----:B------:R-:W-:-:S04]  /*cf70*/  IMAD.SHL.U32 R0, R22, 0x2, RZ ;  /* 0x0000000216007824 */ /* 0x000fc800078e00ff */
[----:B------:R-:W-:-:S05]  /*cf80*/  IMAD.SHL.U32 R5, R5, 0x4, RZ ;  /* 0x0000000405057824 */ /* 0x000fca00078e00ff */
[----:B------:R-:W-:-:S06]  /*cf90*/  LOP3.LUT R5, R5, 0xc, RZ, 0xc0, !PT ;  /* 0x0000000c05057812 */ /* 0x000fcc00078ec0ff */
[----:B------:R-:W2:Y:S02]  /*cfa0*/  LDC R5, c[0x3][R5+0x14] ;  /* 0x00c0050005057b82 */ /* 0x000ea40000000800 */
[----:B--2---:R-:W-:Y:S01]  /*cfb0*/  LOP3.LUT R2, R22, R0, R5, 0xe0, !PT ;  /* 0x0000000016027212 */ /* 0x004fe200078ee005 */
[----:B------:R-:W-:-:S04]  /*cfc0*/  IMAD.SHL.U32 R0, R21, 0x2, RZ ;  /* 0x0000000215007824 */ /* 0x000fc800078e00ff */
[----:B------:R-:W-:-:S05]  /*cfd0*/  IMAD.SHL.U32 R2, R2, 0x2, RZ ;  /* 0x0000000202027824 */ /* 0x000fca00078e00ff */
[----:B------:R-:W-:-:S04]  /*cfe0*/  LOP3.LUT R0, R2, R0, R5, 0xe0, !PT ;  /* 0x0000000002007212 */ /* 0x000fc800078ee005 */
[----:B------:R-:W-:Y:S01]  /*cff0*/  LOP3.LUT R22, R21, R0, R22, 0x80, !PT ;  /* 0x0000000015167212 */ /* 0x000fe200078e8016 */
        /* <DEDUP_REMOVED lines=27> */
[----:B------:R-:W-:-:S05]  /*d1b0*/  LOP3.LUT R0, R10, R0, R11, 0x80, !PT ;  /* 0x000000000a007212 */ /* 0x000fca00078e800b */
[----:B------:R-:W-:-:S05]  /*d1c0*/  IMAD.SHL.U32 R0, R0, 0x2, RZ ;  /* 0x0000000200007824 */ /* 0x000fca00078e00ff */
[----:B------:R-:W-:-:S04]  /*d1d0*/  LOP3.LUT R5, R0, R8, R5, 0xe0, !PT ;  /* 0x0000000800057212 */ /* 0x000fc800078ee005 */
[----:B-1----:R-:W-:-:S13]  /*d1e0*/  LOP3.LUT P0, RZ, R5, UR4, R10, 0x80, !PT ;  /* 0x0000000405ff7c12 */ /* 0x002fda000f80800a */
[----:B------:R-:W-:Y:S05]  /*d1f0*/  @P0 EXIT ;  /* 0x000000000000094d */ /* 0x000fea0003800000 */
[----:B------:R-:W1:Y:S01]  /*d200*/  LDC.64 R4, c[0x4][RZ] ;  /* 0x01000000ff047b82 */ /* 0x000e620000000a00 */
[----:B------:R-:W2:Y:S01]  /*d210*/  LDCU UR4, c[0x3][0x58] ;  /* 0x00c00b00ff0477ac */ /* 0x000ea20008000800 */
[----:B-1----:R-:W2:Y:S02]  /*d220*/  LDG.E.STRONG.SYS R0, desc[UR8][R4.64] ;  /* 0x0000000804007981 */ /* 0x002ea4000c1f5900 */
[----:B--2---:R-:W-:-:S13]  /*d230*/  ISETP.GE.U32.AND P0, PT, R0, UR4, PT ;  /* 0x0000000400007c0c */ /* 0x004fda000bf06070 */
[----:B------:R-:W-:Y:S05]  /*d240*/  @P0 EXIT ;  /* 0x000000000000094d */ /* 0x000fea0003800000 */
[----:B------:R-:W1:Y:S01]  /*d250*/  LDCU UR4, c[0x3][0x8] ;  /* 0x00c00100ff0477ac */ /* 0x000e620008000800 */
[----:B------:R-:W-:-:S05]  /*d260*/  IMAD R11, R14, 0x10, R3 ;  /* 0x000000100e0b7824 */ /* 0x000fca00078e0203 */
[----:B-1----:R-:W-:-:S13]  /*d270*/  ISETP.GT.U32.AND P0, PT, R11, UR4, PT ;  /* 0x000000040b007c0c */ /* 0x002fda000bf04070 */
[----:B------:R-:W-:Y:S05]  /*d280*/  @P0 EXIT ;  /* 0x000000000000094d */ /* 0x000fea0003800000 */
[----:B------:R-:W1:Y:S01]  /*d290*/  S2R R3, SR_LANEID ;  /* 0x0000000000037919 */ /* 0x000e620000000000 */
[----:B------:R-:W-:Y:S02]  /*d2a0*/  VOTEU.ANY UR4, UPT, PT ;  /* 0x0000000000047886 */ /* 0x000fe400038e0100 */
[----:B------:R-:W1:Y:S08]  /*d2b0*/  FLO.U32 R0, UR4 ;  /* 0x0000000400007d00 */ /* 0x000e7000080e0000 */
[----:B------:R-:W2:Y:S01]  /*d2c0*/  POPC R9, UR4 ;  /* 0x0000000400097d09 */ /* 0x000ea20008000000 */
[----:B-1----:R-:W-:Y:S01]  /*d2d0*/  ISETP.EQ.U32.AND P0, PT, R0, R3, PT ;  /* 0x000000030000720c */ /* 0x002fe20003f02070 */
[----:B0-----:R-:W0:Y:S01]  /*d2e0*/  S2R R6, SR_LTMASK ;  /* 0x0000000000067919 */ /* 0x001e220000003900 */
[----:B------:R-:W1:Y:S11]  /*d2f0*/  LDC.64 R2, c[0x3][0x60] ;  /* 0x00c01800ff027b82 */ /* 0x000e760000000a00 */
[----:B--2---:R-:W2:Y:S01]  /*d300*/  @P0 ATOMG.E.ADD.STRONG.GPU PT, R9, desc[UR8][R4.64], R9 ;  /* 0x80000009040909a8 */ /* 0x004ea200081ef108 */
[----:B0-----:R-:W-:-:S06]  /*d310*/  LOP3.LUT R6, R6, UR4, RZ, 0xc0, !PT ;  /* 0x0000000406067c12 */ /* 0x001fcc000f8ec0ff */
[----:B------:R-:W0:Y:S01]  /*d320*/  POPC R6, R6 ;  /* 0x0000000600067309 */ /* 0x000e220000000000 */
[----:B--2---:R-:W0:Y:S02]  /*d330*/  SHFL.IDX PT, R7, R9, R0, 0x1f ;  /* 0x00001f0009077589 */ /* 0x004e2400000e0000 */
[----:B0-----:R-:W-:-:S04]  /*d340*/  IMAD.IADD R7, R7, 0x1, R6 ;  /* 0x0000000107077824 */ /* 0x001fc800078e0206 */
[----:B-1----:R-:W-:-:S05]  /*d350*/  IMAD.WIDE.U32 R2, R7, 0x4, R2 ;  /* 0x0000000407027825 */ /* 0x002fca00078e0002 */
[----:B------:R-:W-:Y:S01]  /*d360*/  STG.E desc[UR8][R2.64], R11 ;  /* 0x0000000b02007986 */ /* 0x000fe2000c101908 */
[----:B------:R-:W-:Y:S05]  /*d370*/  EXIT ;  /* 0x000000000000794d */ /* 0x000fea0003800000 */
.L_x_1093:
        /* <DEDUP_REMOVED lines=16> */
.L_x_2056:


//--------------------- .text._Z13agrepKernel32ILj8EEvv --------------------------
	.section	.text._Z13agrepKernel32ILj8EEvv,"ax",@progbits
	.align	128
        .global         _Z13agrepKernel32ILj8EEvv
        .type           _Z13agrepKernel32ILj8EEvv,@function
        .size           _Z13agrepKernel32ILj8EEvv,(.L_x_2057 - _Z13agrepKernel32ILj8EEvv)
        .other          _Z13agrepKernel32ILj8EEvv,@"STO_CUDA_ENTRY STV_DEFAULT"
_Z13agrepKernel32ILj8EEvv:
.text._Z13agrepKernel32ILj8EEvv:
        /* <DEDUP_REMOVED lines=31> */
[----:B------:R-:W-:-:S07]  /*01f0*/  IMAD.U32 R4, RZ, RZ, UR4 ;  /* 0x00000004ff047e24 */ /* 0x000fce000f8e00ff */
.L_x_1096:
[----:B------:R-:W0:Y:S01]  /*0200*/  LDC.64 R14, c[0x3][RZ] ;  /* 0x00c00000ff0e7b82 */ /* 0x000e220000000a00 */
[----:B------:R-:W-:-:S04]  /*0210*/  IMAD R5, R0, 0x80, R3 ;  /* 0x0000008000057824 */ /* 0x000fc800078e0203 */
[----:B0-----:R-:W-:-:S06]  /*0220*/  IMAD.WIDE.U32 R14, R5, 0x4, R14 ;  /* 0x00000004050e7825 */ /* 0x001fcc00078e000e */
[----:B------:R0:W5:Y:S01]  /*0230*/  LDG.E R14, desc[UR8][R14.64] ;  /* 0x000000080e0e7981 */ /* 0x000162000c1e1900 */
[----:B------:R-:W-:-:S05]  /*0240*/  UMOV UR4, URZ ;  /* 0x000000ff00047c82 */ /* 0x000fca0008000000 */
.L_x_1095:
        /* <DEDUP_REMOVED lines=106> */
.L_x_1094:
        /* <DEDUP_REMOVED lines=20> */
.L_x_1099:
[----:B------:R-:W-:Y:S01]  /*0a30*/  USHF.L.U32 UR6, UR4, 0x1, URZ ;  /* 0x0000000104067899 */ /* 0x000fe200080006ff */
[----:B------:R-:W-:Y:S02]  /*0a40*/  IMAD.SHL.U32 R17, R22, 0x2, RZ ;  /* 0x0000000216117824 */ /* 0x000fe400078e00ff */
[----:B------:R-:W-:-:S03]  /*0a50*/  IMAD.SHL.U32 R16, R21, 0x2, RZ ;  /* 0x0000000215107824 */ /* 0x000fc600078e00ff */
        /* <DEDUP_REMOVED lines=74> */
[----:B------:R-:W-:Y:S01]  /*0f00*/  LOP3.LUT R17, R17, R26, R14, 0xe0, !PT ;  /* 0x0000001a11117212 */ /* 0x000fe200078ee00e */
[----:B------:R-:W-:Y:S01]  /*0f10*/  IMAD.SHL.U32 R26, R10, 0x2, RZ ;  /* 0x000000020a1a7824 */ /* 0x000fe200078e00ff */
[----:B------:R-:W-:Y:S02]  /*0f20*/  LOP3.LUT R25, R24, R25, R2, 0xe0, !PT ;  /* 0x0000001918197212 */ /* 0x000fe400078ee002 */
[----:B------:R-:W-:Y:S02]  /*0f30*/  LOP3.LUT R24, R17, R12, RZ, 0xc0, !PT ;  /* 0x0000000c11187212 */ /* 0x000fe400078ec0ff */
[----:B------:R-:W-:Y:S02]  /*0f40*/  LOP3.LUT R12, R25, R16, RZ, 0xc0, !PT ;  /* 0x00000010190c7212 */ /* 0x000fe400078ec0ff */
[----:B------:R-:W-:Y:S02]  /*0f50*/  LOP3.LUT R16, R11, R24, RZ, 0xc0, !PT ;  /* 0x000000180b107212 */ /* 0x000fe400078ec0ff */
[----:B------:R-:W-:-:S03]  /*0f60*/  LOP3.LUT R25, R15, R12, RZ, 0xc0, !PT ;  /* 0x0000000c0f197212 */ /* 0x000fc600078ec0ff */
[----:B------:R-:W-:Y:S02]  /*0f70*/  IMAD.SHL.U32 R17, R16, 0x2, RZ ;  /* 0x0000000210117824 */ /* 0x000fe400078e00ff */
[----:B------:R-:W-:Y:S02]  /*0f80*/  IMAD.SHL.U32 R10, R25, 0x2, RZ ;  /* 0x00000002190a7824 */ /* 0x000fe400078e00ff */
[----:B------:R-:W-:Y:S01]  /*0f90*/  IMAD.SHL.U32 R25, R24, 0x2, RZ ;  /* 0x0000000218197824 */ /* 0x000fe200078e00ff */
[----:B------:R-:W-:-:S04]  /*0fa0*/  LOP3.LUT R14, R17, R26, R14, 0xe0, !PT ;  /* 0x0000001a110e7212 */ /* 0x000fc800078ee00e */
        /* <DEDUP_REMOVED lines=9> */
.L_x_1098:
        /* <DEDUP_REMOVED lines=57> */
.L_x_1097:
[----:B------:R-:W-:Y:S01]  /*13d0*/  ISETP.GT.U32.AND P0, PT, R0, 0xf, PT ;  /* 0x0000000f0000780c */ /* 0x000fe20003f04070 */
[----:B------:R-:W0:Y:S01]  /*13e0*/  LDCU UR7, c[0x3][0x58] ;  /* 0x00c00b00ff0777ac */ /* 0x000e220008000800 */
[----:B------:R-:W1:Y:S01]  /*13f0*/  LDCU UR10, c[0x3][0x8] ;  /* 0x00c00100ff0a77ac */ /* 0x000e620008000800 */
[----:B------:R-:W2:Y:S10]  /*1400*/  LDCU UR6, c[0x3][0x48] ;  /* 0x00c00900ff0677ac */ /* 0x000eb40008000800 */
[----:B------:R-:W-:Y:S05]  /*1410*/  @P0 BRA `(.L_x_1100) ;  /* 0x0000000400500947 */ /* 0x000fea0003800000 */
.L_x_1103:
        /* <DEDUP_REMOVED lines=47> */
[----:B------:R-:W-:-:S03]  /*1710*/  IMAD.MOV.U32 R18, RZ, RZ, R25 ;  /* 0x000000ffff127224 */ /* 0x000fc600078e0019 */
[----:B------:R-:W-:-:S04]  /*1720*/  LOP3.LUT R26, R13, R12, RZ, 0xc0, !PT ;  /* 0x0000000c0d1a7212 */ /* 0x000fc800078ec0ff */
[----:B------:R-:W-:-:S05]  /*1730*/  LOP3.LUT R12, R11, R26, RZ, 0xc0, !PT ;  /* 0x0000001a0b0c7212 */ /* 0x000fca00078ec0ff */
[----:B------:R-:W-:Y:S02]  /*1740*/  IMAD.SHL.U32 R13, R12, 0x2, RZ ;  /* 0x000000020c0d7824 */ /* 0x000fe400078e00ff */
[----:B------:R-:W-:-:S03]  /*1750*/  IMAD.MOV.U32 R12, RZ, RZ, R27 ;  /* 0x000000ffff0c7224 */ /* 0x000fc600078e001b */
[----:B------:R-:W-:Y:S01]  /*1760*/  LOP3.LUT R2, R13, R10, R2, 0xe0, !PT ;  /* 0x0000000a0d027212 */ /* 0x000fe200078ee002 */
[----:B------:R-:W-:-:S03]  /*1770*/  IMAD.MOV.U32 R13, RZ, RZ, R24 ;  /* 0x000000ffff0d7224 */ /* 0x000fc600078e0018 */
[----:B------:R-:W-:Y:S01]  /*1780*/  LOP3.LUT R10, R2, R11, RZ, 0xc0, !PT ;  /* 0x0000000b020a7212 */ /* 0x000fe200078ec0ff */
[----:B------:R-:W-:-:S03]  /*1790*/  IMAD.MOV.U32 R11, RZ, RZ, R26 ;  /* 0x000000ffff0b7224 */ /* 0x000fc600078e001a */
        /* <DEDUP_REMOVED lines=24> */
.L_x_1102:
[----:B01----:R-:W-:Y:S05]  /*1920*/  BSYNC.RECONVERGENT B0 ;  /* 0x0000000000007941 */ /* 0x003fea0003800200 */
.L_x_1101:
[----:B------:R-:W-:-:S05]  /*1930*/  VIADD R0, R0, 0x1 ;  /* 0x0000000100007836 */ /* 0x000fca0000000000 */
[----:B------:R-:W-:-:S13]  /*1940*/  ISETP.NE.AND P0, PT, R0, 0x10, PT ;  /* 0x000000100000780c */ /* 0x000fda0003f05270 */
[----:B------:R-:W-:Y:S05]  /*1950*/  @P0 BRA `(.L_x_1103) ;  /* 0xfffffff800b00947 */ /* 0x000fea000383ffff */
.L_x_1100:
        /* <DEDUP_REMOVED lines=14> */
[----:B--2---:R-:W2:Y:S01]  /*1a40*/  LDG.E R0, desc[UR8][R24.64] ;  /* 0x0000000818007981 */ /* 0x004ea2000c1e1900 */
[----:B------:R-:W-:Y:S01]  /*1a50*/  IMAD.SHL.U32 R15, R22, 0x2, RZ ;  /* 0x00000002160f7824 */ /* 0x000fe200078e00ff */
[----:B------:R-:W-:Y:S01]  /*1a60*/  BSSY.RECONVERGENT B0, `(.L_x_1105) ;  /* 0x0000047000007945 */ /* 0x000fe20003800200 */
[----:B------:R-:W-:Y:S02]  /*1a70*/  IMAD.SHL.U32 R23, R21, 0x2, RZ ;  /* 0x0000000215177824 */ /* 0x000fe400078e00ff */
[----:B------:R-:W-:Y:S02]  /*1a80*/  IMAD.SHL.U32 R10, R10, 0x2, RZ ;  /* 0x000000020a0a7824 */ /* 0x000fe400078e00ff */
[----:B--2---:R-:W-:-:S05]  /*1a90*/  IMAD.SHL.U32 R14, R0, 0x4, RZ ;  /* 0x00000004000e7824 */ /* 0x004fca00078e00ff */
[----:B------:R-:W-:-:S06]  /*1aa0*/  LOP3.LUT R14, R14, 0xc, RZ, 0xc0, !PT ;  /* 0x0000000c0e0e7812 */ /* 0x000fcc00078ec0ff */
[----:B------:R-:W2:Y:S02]  /*1ab0*/  LDC R14, c[0x3][R14+0x14] ;  /* 0x00c005000e0e7b82 */ /* 0x000ea40000000800 */
        /* <DEDUP_REMOVED lines=65> */
.L_x_1106:
[----:B01----:R-:W-:Y:S05]  /*1ed0*/  BSYNC.RECONVERGENT B0 ;  /* 0x0000000000007941 */ /* 0x003fea0003800200 */
.L_x_1105:
[----:B--2---:R-:W-:Y:S01]  /*1ee0*/  LOP3.LUT R19, R0, 0xc, RZ, 0xc0, !PT ;  /* 0x0000000c00137812 */ /* 0x004fe200078ec0ff */
[----:B------:R-:W-:Y:S01]  /*1ef0*/  IMAD.SHL.U32 R22, R15, 0x2, RZ ;  /* 0x000000020f167824 */ /* 0x000fe200078e00ff */
[----:B------:R-:W-:Y:S01]  /*1f00*/  BSSY.RECONVERGENT B0, `(.L_x_1107) ;  /* 0x0000046000007945 */ /* 0x000fe20003800200 */
[----:B------:R-:W-:Y:S02]  /*1f10*/  IMAD.SHL.U32 R10, R16, 0x2, RZ ;  /* 0x00000002100a7824 */ /* 0x000fe400078e00ff */
[----:B------:R-:W-:Y:S01]  /*1f20*/  IMAD.SHL.U32 R14, R14, 0x2, RZ ;  /* 0x000000020e0e7824 */ /* 0x000fe200078e00ff */
        /* <DEDUP_REMOVED lines=67> */
.L_x_1108:
[----:B------:R-:W-:Y:S05]  /*2360*/  BSYNC.RECONVERGENT B0 ;  /* 0x0000000000007941 */ /* 0x000fea0003800200 */
.L_x_1107:
[----:B------:R-:W-:Y:S01]  /*2370*/  SHF.R.U32.HI R12, RZ, 0x2, R0 ;  /* 0x00000002ff0c7819 */ /* 0x000fe20000011600 */
[----:B------:R-:W-:Y:S01]  /*2380*/  IMAD.SHL.U32 R13, R22, 0x2, RZ ;  /* 0x00000002160d7824 */ /* 0x000fe200078e00ff */
[----:B------:R-:W-:Y:S01]  /*2390*/  BSSY.RECONVERGENT B0, `(.L_x_1109) ;  /* 0x0000046000007945 */ /* 0x000fe20003800200 */
[----:B0-----:R-:W-:Y:S01]  /*23a0*/  IMAD.SHL.U32 R19, R11, 0x2, RZ ;  /* 0x000000020b137824 */ /* 0x001fe200078e00ff */
        /* <DEDUP_REMOVED lines=68> */
.L_x_1110:
[----:B------:R-:W-:Y:S05]  /*27f0*/  BSYNC.RECONVERGENT B0 ;  /* 0x0000000000007941 */ /* 0x000fea0003800200 */
.L_x_1109:
        /* <DEDUP_REMOVED lines=72> */
.L_x_1112:
[----:B------:R-:W-:Y:S05]  /*2c80*/  BSYNC.RECONVERGENT B0 ;  /* 0x0000000000007941 */ /* 0x000fea0003800200 */
.L_x_1111:
        /* <DEDUP_REMOVED lines=72> */
.L_x_1114:
[----:B------:R-:W-:Y:S05]  /*3110*/  BSYNC.RECONVERGENT B0 ;  /* 0x0000000000007941 */ /* 0x000fea0003800200 */
.L_x_1113:
[----:B0-----:R-:W-:Y:S01]  /*3120*/  SHF.R.U32.HI R17, RZ, 0x8, R0 ;  /* 0x00000008ff117819 */ /* 0x001fe20000011600 */
[----:B------:R-:W-:Y:S01]  /*3130*/  IMAD.SHL.U32 R22, R23, 0x2, RZ ;  /* 0x0000000217167824 */ /* 0x000fe200078e00ff */
[----:B------:R-:W-:Y:S01]  /*3140*/  BSSY.RECONVERGENT B0, `(.L_x_1115) ;  /* 0x0000046000007945 */ /* 0x000fe20003800200 */
[----:B------:R-:W-:Y:S01]  /*3150*/  IMAD.SHL.U32 R18, R24, 0x2, RZ ;  /* 0x0000000218127824 */ /* 0x000fe200078e00ff */
[----:B------:R-:W-:Y:S01]  /*3160*/  LOP3.LUT R17, R17, 0xc, RZ, 0xc0, !PT ;  /* 0x0000000c11117812 */ /* 0x000fe200078ec0ff */
[----:B------:R-:W-:Y:S02]  /*3170*/  IMAD.SHL.U32 R20, R14, 0x2, RZ ;  /* 0x000000020e147824 */ /* 0x000fe400078e00ff */
[----:B------:R-:W-:-:S03]  /*3180*/  IMAD.SHL.U32 R10, R10, 0x2, RZ ;  /* 0x000000020a0a7824 */ /* 0x000fc600078e00ff */
        /* <DEDUP_REMOVED lines=65> */
.L_x_1116:
[----:B------:R-:W-:Y:S05]  /*35a0*/  BSYNC.RECONVERGENT B0 ;  /* 0x0000000000007941 */ /* 0x000fea0003800200 */
.L_x_1115:
[----:B------:R-:W-:Y:S01]  /*35b0*/  SHF.R.U32.HI R10, RZ, 0xa, R0 ;  /* 0x0000000aff0a7819 */ /* 0x000fe20000011600 */
[----:B------:R-:W-:Y:S01]  /*35c0*/  IMAD.SHL.U32 R12, R12, 0x2, RZ ;  /* 0x000000020c0c7824 */ /* 0x000fe200078e00ff */
[----:B------:R-:W-:Y:S02]  /*35d0*/  BSSY.RECONVERGENT B0, `(.L_x_1117) ;  /* 0x0000046000007945 */ /* 0x000fe40003800200 */
[----:B0-----:R-:W-:Y:S01]  /*35e0*/  LOP3.LUT R17, R10, 0xc, RZ, 0xc0, !PT ;  /* 0x0000000c0a117812 */ /* 0x001fe200078ec0ff */
[----:B------:R-:W-:-:S05]  /*35f0*/  IMAD.SHL.U32 R10, R22, 0x2, RZ ;  /* 0x00000002160a7824 */ /* 0x000fca00078e00ff */
        /* <DEDUP_REMOVED lines=67> */
.L_x_1118:
[----:B------:R-:W-:Y:S05]  /*3a30*/  BSYNC.RECONVERGENT B0 ;  /* 0x0000000000007941 */ /* 0x000fea0003800200 */
.L_x_1117:
[----:B------:R-:W-:Y:S01]  /*3a40*/  SHF.R.U32.HI R14, RZ, 0xc, R0 ;  /* 0x0000000cff0e7819 */ /* 0x000fe20000011600 */
[----:B------:R-:W-:Y:S01]  /*3a50*/  IMAD.SHL.U32 R24, R11, 0x2, RZ ;  /* 0x000000020b187824 */ /* 0x000fe200078e00ff */
[----:B------:R-:W-:Y:S01]  /*3a60*/  BSSY.RECONVERGENT B0, `(.L_x_1119) ;  /* 0x0000046000007945 */ /* 0x000fe20003800200 */
[----:B0-----:R-:W-:Y:S01]  /*3a70*/  IMAD.SHL.U32 R20, R18, 0x2, RZ ;  /* 0x0000000212147824 */ /* 0x001fe200078e00ff */
        /* <DEDUP_REMOVED lines=68> */
.L_x_1120:
[----:B------:R-:W-:Y:S05]  /*3ec0*/  BSYNC.RECONVERGENT B0 ;  /* 0x0000000000007941 */ /* 0x000fea0003800200 */
.L_x_1119:
        /* <DEDUP_REMOVED lines=72> */
.L_x_1122:
[----:B------:R-:W-:Y:S05]  /*4350*/  BSYNC.RECONVERGENT B0 ;  /* 0x0000000000007941 */ /* 0x000fea0003800200 */
.L_x_1121:
        /* <DEDUP_REMOVED lines=72> */
.L_x_1124:
[----:B------:R-:W-:Y:S05]  /*47e0*/  BSYNC.RECONVERGENT B0 ;  /* 0x0000000000007941 */ /* 0x000fea0003800200 */
.L_x_1123:
        /* <DEDUP_REMOVED lines=72> */
.L_x_1126:
[----:B------:R-:W-:Y:S05]  /*4c70*/  BSYNC.RECONVERGENT B0 ;  /* 0x0000000000007941 */ /* 0x000fea0003800200 */
.L_x_1125:
        /* <DEDUP_REMOVED lines=72> */
.L_x_1128:
[----:B------:R-:W-:Y:S05]  /*5100*/  BSYNC.RECONVERGENT B0 ;  /* 0x0000000000007941 */ /* 0x000fea0003800200 */
.L_x_1127:
        /* <DEDUP_REMOVED lines=72> */
.L_x_1130:
[----:B------:R-:W-:Y:S05]  /*5590*/  BSYNC.RECONVERGENT B0 ;  /* 0x0000000000007941 */ /* 0x000fea0003800200 */
.L_x_1129:
        /* <DEDUP_REMOVED lines=72> */
.L_x_1132:
[----:B------:R-:W-:Y:S05]  /*5a20*/  BSYNC.RECONVERGENT B0 ;  /* 0x0000000000007941 */ /* 0x000fea0003800200 */
.L_x_1131:
        /* <DEDUP_REMOVED lines=72> */
.L_x_1134:
[----:B------:R-:W-:Y:S05]  /*5eb0*/  BSYNC.RECONVERGENT B0 ;  /* 0x0000000000007941 */ /* 0x000fea0003800200 */
.L_x_1133:
        /* <DEDUP_REMOVED lines=73> */
.L_x_1136:
[----:B------:R-:W-:Y:S05]  /*6350*/  BSYNC.RECONVERGENT B0 ;  /* 0x0000000000007941 */ /* 0x000fea0003800200 */
.L_x_1135:
[----:B------:R-:W-:-:S05]  /*6360*/  VIADD R2, R4, 0x2 ;  /* 0x0000000204027836 */ /* 0x000fca0000000000 */
[----:B------:R-:W-:-:S13]  /*6370*/  ISETP.NE.AND P0, PT, R2, 0x100, PT ;  /* 0x000001000200780c */ /* 0x000fda0003f05270 */
[----:B------:R-:W-:Y:S05]  /*6380*/  @!P0 BRA `(.L_x_1104) ;  /* 0x0000004400ec8947 */ /* 0x000fea0003800000 */
[----:B------:R-:W1:Y:S01]  /*6390*/  LDCU UR7, c[0x3][0x58] ;  /* 0x00c00b00ff0777ac */ /* 0x000e620008000800 */
[----:B------:R-:W2:Y:S01]  /*63a0*/  LDCU UR10, c[0x3][0x8] ;  /* 0x00c00100ff0a77ac */ /* 0x000ea20008000800 */
[----:B------:R-:W3:Y:S02]  /*63b0*/  LDCU UR6, c[0x3][0x48] ;  /* 0x00c00900ff0677ac */ /* 0x000ee40008000800 */
.L_x_1169:
[----:B0-----:R-:W4:Y:S01]  /*63c0*/  LDC.64 R14, c[0x3][RZ] ;  /* 0x00c00000ff0e7b82 */ /* 0x001f220000000a00 */
[----:B0-----:R-:W-:-:S04]  /*63d0*/  IMAD R17, R2, 0x80, R3 ;  /* 0x0000008002117824 */ /* 0x001fc800078e0203 */
[----:B----4-:R-:W-:-:S05]  /*63e0*/  IMAD.WIDE.U32 R16, R17, 0x4, R14 ;  /* 0x0000000411107825 */ /* 0x010fca00078e000e */
[----:B------:R0:W4:Y:S01]  /*63f0*/  LDG.E R0, desc[UR8][R16.64] ;  /* 0x0000000810007981 */ /* 0x000122000c1e1900 */
[----:B------:R-:W-:Y:S01]  /*6400*/  IMAD.SHL.U32 R15, R22, 0x2, RZ ;  /* 0x00000002160f7824 */ /* 0x000fe200078e00ff */
[----:B------:R-:W-:Y:S01]  /*6410*/  BSSY.RECONVERGENT B0, `(.L_x_1137) ;  /* 0x0000045000007945 */ /* 0x000fe20003800200 */
[----:B------:R-:W-:Y:S02]  /*6420*/  IMAD.SHL.U32 R24, R21, 0x2, RZ ;  /* 0x0000000215187824 */ /* 0x000fe400078e00ff */
[----:B------:R-:W-:Y:S02]  /*6430*/  IMAD.SHL.U32 R10, R10, 0x2, RZ ;  /* 0x000000020a0a7824 */ /* 0x000fe400078e00ff */
[----:B0-----:R-:W-:Y:S02]  /*6440*/  IMAD.SHL.U32 R16, R20, 0x2, RZ ;  /* 0x0000000214107824 */ /* 0x001fe400078e00ff */
[----:B----4-:R-:W-:-:S05]  /*6450*/  IMAD.SHL.U32 R4, R0, 0x4, RZ ;  /* 0x0000000400047824 */ /* 0x010fca00078e00ff */
[----:B------:R-:W-:-:S06]  /*6460*/  LOP3.LUT R14, R4, 0xc, RZ, 0xc0, !PT ;  /* 0x0000000c040e7812 */ /* 0x000fcc00078ec0ff */
        /* <DEDUP_REMOVED lines=63> */
.L_x_1138:
[----:B-12---:R-:W-:Y:S05]  /*6860*/  BSYNC.RECONVERGENT B0 ;  /* 0x0000000000007941 */ /* 0x006fea0003800200 */
.L_x_1137:
[----:B0-----:R-:W-:Y:S01]  /*6870*/  LOP3.LUT R12, R0, 0xc, RZ, 0xc0, !PT ;  /* 0x0000000c000c7812 */ /* 0x001fe200078ec0ff */
[----:B------:R-:W-:Y:S01]  /*6880*/  IMAD.SHL.U32 R11, R15, 0x2, RZ ;  /* 0x000000020f0b7824 */ /* 0x000fe200078e00ff */
[----:B------:R-:W-:Y:S04]  /*6890*/  BSSY.RECONVERGENT B0, `(.L_x_1139) ;  /* 0x0000044000007945 */ /* 0x000fe80003800200 */
        /* <DEDUP_REMOVED lines=67> */
.L_x_1140:
[----:B------:R-:W-:Y:S05]  /*6cd0*/  BSYNC.RECONVERGENT B0 ;  /* 0x0000000000007941 */ /* 0x000fea0003800200 */
.L_x_1139:
        /* <DEDUP_REMOVED lines=70> */
.L_x_1142:
[----:B------:R-:W-:Y:S05]  /*7140*/  BSYNC.RECONVERGENT B0 ;  /* 0x0000000000007941 */ /* 0x000fea0003800200 */
.L_x_1141:
[----:B------:R-:W-:Y:S01]  /*7150*/  SHF.R.U32.HI R4, RZ, 0x4, R0 ;  /* 0x00000004ff047819 */ /* 0x000fe20000011600 */
[----:B------:R-:W-:Y:S01]  /*7160*/  IMAD.SHL.U32 R17, R13, 0x2, RZ ;  /* 0x000000020d117824 */ /* 0x000fe200078e00ff */
[----:B------:R-:W-:Y:S01]  /*7170*/  BSSY.RECONVERGENT B0, `(.L_x_1143) ;  /* 0x0000044000007945 */ /* 0x000fe20003800200 */
[----:B------:R-:W-:Y:S01]  /*7180*/  IMAD.SHL.U32 R11, R11, 0x2, RZ ;  /* 0x000000020b0b7824 */ /* 0x000fe200078e00ff */
        /* <DEDUP_REMOVED lines=52> */
[----:B0-----:R-:W0:Y:S01]  /*74d0*/  S2R R19, SR_LANEID ;  /* 0x0000000000137919 */ /* 0x001e220000000000 */
        /* <DEDUP_REMOVED lines=13> */
.L_x_1144:
[----:B------:R-:W-:Y:S05]  /*75b0*/  BSYNC.RECONVERGENT B0 ;  /* 0x0000000000007941 */ /* 0x000fea0003800200 */
.L_x_1143:
[----:B-1----:R-:W-:Y:S01]  /*75c0*/  SHF.R.U32.HI R11, RZ, 0x6, R0 ;  /* 0x00000006ff0b7819 */ /* 0x002fe20000011600 */
[----:B------:R-:W-:Y:S01]  /*75d0*/  IMAD.SHL.U32 R17, R13, 0x2, RZ ;  /* 0x000000020d117824 */ /* 0x000fe200078e00ff */
[----:B------:R-:W-:Y:S02]  /*75e0*/  BSSY.RECONVERGENT B0, `(.L_x_1145) ;  /* 0x0000044000007945 */ /* 0x000fe40003800200 */
[----:B------:R-:W-:Y:S01]  /*75f0*/  LOP3.LUT R14, R11, 0xc, RZ, 0xc0, !PT ;  /* 0x0000000c0b0e7812 */ /* 0x000fe200078ec0ff */
[----:B------:R-:W-:-:S05]  /*7600*/  IMAD.SHL.U32 R11, R4, 0x2, RZ ;  /* 0x00000002040b7824 */ /* 0x000fca00078e00ff */
[----:B------:R-:W1:Y:S02]  /*7610*/  LDC R14, c[0x3][R14+0x14] ;  /* 0x00c005000e0e7b82 */ /* 0x000e640000000800 */
[----:B-1----:R-:W-:-:S04]  /*7620*/  LOP3.LUT R11, R11, R14, RZ, 0xfc, !PT ;  /* 0x0000000e0b0b7212 */ /* 0x002fc800078efcff */
        /* <DEDUP_REMOVED lines=63> */
.L_x_1146:
[----:B------:R-:W-:Y:S05]  /*7a20*/  BSYNC.RECONVERGENT B0 ;  /* 0x0000000000007941 */ /* 0x000fea0003800200 */
.L_x_1145:
[----:B------:R-:W-:Y:S01]  /*7a30*/  SHF.R.U32.HI R12, RZ, 0x8, R0 ;  /* 0x00000008ff0c7819 */ /* 0x000fe20000011600 */
[----:B------:R-:W-:Y:S01]  /*7a40*/  IMAD.SHL.U32 R17, R11, 0x2, RZ ;  /* 0x000000020b117824 */ /* 0x000fe200078e00ff */
[----:B------:R-:W-:Y:S01]  /*7a50*/  BSSY.RECONVERGENT B0, `(.L_x_1147) ;  /* 0x0000044000007945 */ /* 0x000fe20003800200 */
[----:B------:R-:W-:Y:S01]  /*7a60*/  IMAD.SHL.U32 R23, R23, 0x2, RZ ;  /* 0x0000000217177824 */ /* 0x000fe200078e00ff */
[----:B------:R-:W-:-:S06]  /*7a70*/  LOP3.LUT R14, R12, 0xc, RZ, 0xc0, !PT ;  /* 0x0000000c0c0e7812 */ /* 0x000fcc00078ec0ff */
[----:B------:R-:W2:Y:S02]  /*7a80*/  LDC R14, c[0x3][R14+0x14] ;  /* 0x00c005000e0e7b82 */ /* 0x000ea40000000800 */
[----:B--2---:R-:W-:Y:S01]  /*7a90*/  LOP3.LUT R12, R17, R14, RZ, 0xfc, !PT ;  /* 0x0000000e110c7212 */ /* 0x004fe200078efcff */
        /* <DEDUP_REMOVED lines=24> */
[----:B01----:R-:W-:Y:S01]  /*7c20*/  LOP3.LUT R19, R16, R15, RZ, 0xc0, !PT ;  /* 0x0000000f10137212 */ /* 0x003fe200078ec0ff */
        /* <DEDUP_REMOVED lines=38> */
.L_x_1148:
[----:B------:R-:W-:Y:S05]  /*7e90*/  BSYNC.RECONVERGENT B0 ;  /* 0x0000000000007941 */ /* 0x000fea0003800200 */
.L_x_1147:
        /* <DEDUP_REMOVED lines=70> */
.L_x_1150:
[----:B------:R-:W-:Y:S05]  /*8300*/  BSYNC.RECONVERGENT B0 ;  /* 0x0000000000007941 */ /* 0x000fea0003800200 */
.L_x_1149:
        /* <DEDUP_REMOVED lines=70> */
.L_x_1152:
[----:B------:R-:W-:Y:S05]  /*8770*/  BSYNC.RECONVERGENT B0 ;  /* 0x0000000000007941 */ /* 0x000fea0003800200 */
.L_x_1151:
        /* <DEDUP_REMOVED lines=70> */
.L_x_1154:
[----:B------:R-:W-:Y:S05]  /*8be0*/  BSYNC.RECONVERGENT B0 ;  /* 0x0000000000007941 */ /* 0x000fea0003800200 */
.L_x_1153:
        /* <DEDUP_REMOVED lines=70> */
.L_x_1156:
[----:B------:R-:W-:Y:S05]  /*9050*/  BSYNC.RECONVERGENT B0 ;  /* 0x0000000000007941 */ /* 0x000fea0003800200 */
.L_x_1155:
        /* <DEDUP_REMOVED lines=70> */
.L_x_1158:
[----:B------:R-:W-:Y:S05]  /*94c0*/  BSYNC.RECONVERGENT B0 ;  /* 0x0000000000007941 */ /* 0x000fea0003800200 */
.L_x_1157:
        /* <DEDUP_REMOVED lines=70> */
.L_x_1160:
[----:B------:R-:W-:Y:S05]  /*9930*/  BSYNC.RECONVERGENT B0 ;  /* 0x0000000000007941 */ /* 0x000fea0003800200 */
.L_x_1159:
        /* <DEDUP_REMOVED lines=70> */
.L_x_1162:
[----:B------:R-:W-:Y:S05]  /*9da0*/  BSYNC.RECONVERGENT B0 ;  /* 0x0000000000007941 */ /* 0x000fea0003800200 */
.L_x_1161:
        /* <DEDUP_REMOVED lines=70> */
.L_x_1164:
[----:B------:R-:W-:Y:S05]  /*a210*/  BSYNC.RECONVERGENT B0 ;  /* 0x0000000000007941 */ /* 0x000fea0003800200 */
.L_x_1163:
[----:B0-----:R-:W-:Y:S01]  /*a220*/  SHF.R.U32.HI R13, RZ, 0x1a, R0 ;  /* 0x0000001aff0d7819 */ /* 0x001fe20000011600 */
[----:B------:R-:W-:Y:S01]  /*a230*/  IMAD.SHL.U32 R14, R4, 0x2, RZ ;  /* 0x00000002040e7824 */ /* 0x000fe200078e00ff */
[----:B------:R-:W-:Y:S01]  /*a240*/  BSSY.RECONVERGENT B0, `(.L_x_1165) ;  /* 0x0000044000007945 */ /* 0x000fe20003800200 */
[----:B------:R-:W-:Y:S01]  /*a250*/  IMAD.SHL.U32 R10, R10, 0x2, RZ ;  /* 0x000000020a0a7824 */ /* 0x000fe200078e00ff */
[----:B------:R-:W-:-:S06]  /*a260*/  LOP3.LUT R15, R13, 0xc, RZ, 0xc0, !PT ;  /* 0x0000000c0d0f7812 */ /* 0x000fcc00078ec0ff */
        /* <DEDUP_REMOVED lines=65> */
.L_x_1166:
[----:B------:R-:W-:Y:S05]  /*a680*/  BSYNC.RECONVERGENT B0 ;  /* 0x0000000000007941 */ /* 0x000fea0003800200 */
.L_x_1165:
[----:B------:R-:W-:Y:S01]  /*a690*/  SHF.R.U32.HI R0, RZ, 0x1e, R0 ;  /* 0x0000001eff007819 */ /* 0x000fe20000011600 */
[----:B------:R-:W-:Y:S01]  /*a6a0*/  UMOV UR4, 0x14 ;  /* 0x0000001400047882 */ /* 0x000fe20000000000 */
[----:B0-----:R-:W-:Y:S01]  /*a6b0*/  IMAD.SHL.U32 R15, R21, 0x2, RZ ;  /* 0x00000002150f7824 */ /* 0x001fe200078e00ff */
[----:B------:R-:W-:Y:S01]  /*a6c0*/  BSSY.RECONVERGENT B0, `(.L_x_1167) ;  /* 0x0000044000007945 */ /* 0x000fe20003800200 */
[----:B------:R-:W-:-:S06]  /*a6d0*/  LEA R0, R0, UR4, 0x2 ;  /* 0x0000000400007c11 */ /* 0x000fcc000f8e10ff */
        /* <DEDUP_REMOVED lines=66> */
.L_x_1168:
[----:B------:R-:W-:Y:S05]  /*ab00*/  BSYNC.RECONVERGENT B0 ;  /* 0x0000000000007941 */ /* 0x000fea0003800200 */
.L_x_1167:
[----:B------:R-:W-:-:S05]  /*ab10*/  VIADD R2, R2, 0x1 ;  /* 0x0000000102027836 */ /* 0x000fca0000000000 */
[----:B------:R-:W-:-:S13]  /*ab20*/  ISETP.NE.AND P0, PT, R2, 0x100, PT ;  /* 0x000001000200780c */ /* 0x000fda0003f05270 */
[----:B------:R-:W-:Y:S05]  /*ab30*/  @P0 BRA `(.L_x_1169) ;  /* 0xffffffb800200947 */ /* 0x000fea000383ffff */
.L_x_1104:
[----:B------:R-:W3:Y:S01]  /*ab40*/  LDCU UR4, c[0x3][0x10] ;  /* 0x00c00200ff0477ac */ /* 0x000ee20008000800 */
[----:B------:R-:W-:Y:S01]  /*ab50*/  IMAD.MOV.U32 R4, RZ, RZ, RZ ;  /* 0x000000ffff047224 */ /* 0x000fe200078e00ff */
[----:B---3--:R-:W-:-:S09]  /*ab60*/  UISETP.NE.AND UP0, UPT, UR4, 0x1, UPT ;  /* 0x000000010400788c */ /* 0x008fd2000bf05270 */
[----:B------:R-:W-:Y:S05]  /*ab70*/  BRA.U !UP0, `(.L_x_1170) ;  /* 0x0000000908b87547 */ /* 0x000fea000b800000 */
[----:B------:R-:W-:Y:S01]  /*ab80*/  UIADD3 UR4, UPT, UPT, UR4, -0x1, URZ ;  /* 0xffffffff04047890 */ /* 0x000fe2000fffe0ff */
[----:B------:R-:W-:-:S05]  /*ab90*/  IMAD.MOV.U32 R3, RZ, RZ, RZ ;  /* 0x000000ffff037224 */ /* 0x000fca00078e00ff */
[----:B------:R-:W-:-:S07]  /*aba0*/  IMAD.U32 R4, RZ, RZ, UR4 ;  /* 0x00000004ff047e24 */ /* 0x000fce000f8e00ff */
.L_x_1176:
[----:B------:R-:W3:Y:S01]  /*abb0*/  LDCU UR4, c[0x0][0x360] ;  /* 0x00006c00ff0477ac */ /* 0x000ee20008000800 */
[----:B------:R-:W4:Y:S01]  /*abc0*/  LDCU UR11, c[0x3][0x58] ;  /* 0x00c00b00ff0b77ac */ /* 0x000f220008000800 */
[----:B0-----:R-:W0:Y:S01]  /*abd0*/  LDCU UR12, c[0x3][0x8] ;  /* 0x00c00100ff0c77ac */ /* 0x001e220008000800 */
[----:B-1----:R-:W1:Y:S01]  /*abe0*/  LDCU UR10, c[0x3][0x48] ;  /* 0x00c00900ff0a77ac */ /* 0x002e620008000800 */
[----:B---3--:R-:W-:-:S06]  /*abf0*/  UIADD3 UR4, UPT, UPT, UR4, -0x1, URZ ;  /* 0xffffffff04047890 */ /* 0x008fcc000fffe0ff */
[----:B------:R-:W-:-:S13]  /*ac00*/  ISETP.NE.AND P0, PT, R9, UR4, PT ;  /* 0x0000000409007c0c */ /* 0x000fda000bf05270 */
[----:B0-----:R-:W0:Y:S01]  /*ac10*/  @!P0 LDC.64 R14, c[0x3][RZ] ;  /* 0x00c00000ff0e8b82 */ /* 0x001e220000000a00 */
[----:B--2---:R-:W-:-:S04]  /*ac20*/  @!P0 IMAD R0, R3, 0x80, R6 ;  /* 0x0000008003008824 */ /* 0x004fc800078e0206 */
[----:B------:R-:W-:-:S04]  /*ac30*/  @!P0 VIADD R17, R0, 0x8000 ;  /* 0x0000800000118836 */ /* 0x000fc80000000000 */
[----:B0-----:R-:W-:-:S05]  /*ac40*/  @!P0 IMAD.WIDE.U32 R14, R17, 0x4, R14 ;  /* 0x00000004110e8825 */ /* 0x001fca00078e000e */
[----:B------:R0:W5:Y:S01]  /*ac50*/  @!P0 LDG.E R2, desc[UR8][R14.64] ;  /* 0x000000080e028981 */ /* 0x000162000c1e1900 */
[----:B------:R-:W-:Y:S01]  /*ac60*/  @P0 MOV R0, 0x400 ;  /* 0x0000040000000802 */ /* 0x000fe20000000f00 */
[----:B------:R-:W-:Y:S01]  /*ac70*/  UMOV UR6, 0x1000 ;  /* 0x0000100000067882 */ /* 0x000fe20000000000 */
[----:B------:R-:W-:Y:S01]  /*ac80*/  UMOV UR4, URZ ;  /* 0x000000ff00047c82 */ /* 0x000fe20008000000 */
[----:B------:R-:W2:Y:S02]  /*ac90*/  @P0 S2R R17, SR_CgaCtaId ;  /* 0x0000000000110919 */ /* 0x000ea40000008800 */
[----:B--2---:R-:W-:-:S05]  /*aca0*/  @P0 LEA R0, R17, R0, 0x18 ;  /* 0x0000000011000211 */ /* 0x004fca00078ec0ff */
[----:B------:R-:W-:-:S04]  /*acb0*/  @P0 IMAD R0, R9, 0x4, R0 ;  /* 0x0000000409000824 */ /* 0x000fc800078e0200 */
[----:B------:R-:W-:Y:S02]  /*acc0*/  @P0 IMAD R16, R3, 0x200, R0 ;  /* 0x0000020003100824 */ /* 0x000fe400078e0200 */
[----:B------:R-:W-:-:S04]  /*acd0*/  IMAD R0, R8, 0x80, R9 ;  /* 0x0000008008007824 */ /* 0x000fc800078e0209 */
[----:B------:R-:W-:-:S05]  /*ace0*/  IMAD R0, R0, 0x100, R3 ;  /* 0x0000010000007824 */ /* 0x000fca00078e0203 */
[----:B------:R-:W-:Y:S01]  /*acf0*/  LEA R0, R0, 0x1000, 0x4 ;  /* 0x0000100000007811 */ /* 0x000fe200078e20ff */
[----:B-1--4-:R0:W2:Y:S06]  /*ad00*/  @P0 LDS R2, [R16+0x4] ;  /* 0x0000040010020984 */ /* 0x0120ac0000000800 */
.L_x_1175:
[----:B0-2--5:R-:W-:Y:S01]  /*ad10*/  SHF.R.U32.HI R14, RZ, UR4, R2 ;  /* 0x00000004ff0e7c19 */ /* 0x025fe20008011602 */
[----:B------:R-:W-:Y:S01]  /*ad20*/  IMAD.SHL.U32 R15, R21, 0x2, RZ ;  /* 0x00000002150f7824 */ /* 0x000fe200078e00ff */
[----:B------:R-:W-:Y:S01]  /*ad30*/  BSSY.RECONVERGENT B0, `(.L_x_1171) ;  /* 0x0000042000007945 */ /* 0x000fe20003800200 */
[----:B------:R-:W-:Y:S02]  /*ad40*/  IMAD.SHL.U32 R10, R10, 0x2, RZ ;  /* 0x000000020a0a7824 */ /* 0x000fe400078e00ff */
[----:B------:R-:W-:-:S05]  /*ad50*/  IMAD.SHL.U32 R14, R14, 0x4, RZ ;  /* 0x000000040e0e7824 */ /* 0x000fca00078e00ff */
        /* <DEDUP_REMOVED lines=63> */
.L_x_1172:
[----:B------:R-:W-:Y:S05]  /*b150*/  BSYNC.RECONVERGENT B0 ;  /* 0x0000000000007941 */ /* 0x000fea0003800200 */
.L_x_1171:
[----:B------:R-:W-:Y:S01]  /*b160*/  UIADD3 UR7, UPT, UPT, UR4, 0x2, URZ ;  /* 0x0000000204077890 */ /* 0x000fe2000fffe0ff */
[----:B0-----:R-:W-:Y:S01]  /*b170*/  IMAD.SHL.U32 R11, R25, 0x2, RZ ;  /* 0x00000002190b7824 */ /* 0x001fe200078e00ff */
[----:B------:R-:W-:Y:S01]  /*b180*/  UIADD3 UR6, UPT, UPT, UR6, 0x2, URZ ;  /* 0x0000000206067890 */ /* 0x000fe2000fffe0ff */
[----:B------:R-:W-:Y:S01]  /*b190*/  IMAD.SHL.U32 R27, R27, 0x2, RZ ;  /* 0x000000021b1b7824 */ /* 0x000fe200078e00ff */
[----:B------:R-:W-:Y:S02]  /*b1a0*/  BSSY.RECONVERGENT B0, `(.L_x_1173) ;  /* 0x0000045000007945 */ /* 0x000fe40003800200 */
        /* <DEDUP_REMOVED lines=68> */
.L_x_1174:
[----:B------:R-:W-:Y:S05]  /*b5f0*/  BSYNC.RECONVERGENT B0 ;  /* 0x0000000000007941 */ /* 0x000fea0003800200 */
.L_x_1173:
[----:B------:R-:W-:Y:S01]  /*b600*/  VIADD R0, R0, 0x2 ;  /* 0x0000000200007836 */ /* 0x000fe20000000000 */
[----:B------:R-:W-:Y:S01]  /*b610*/  UIADD3 UR4, UPT, UPT, UR4, 0x4, URZ ;  /* 0x0000000404047890 */ /* 0x000fe2000fffe0ff */
[----:B------:R-:W-:Y:S11]  /*b620*/  BRA.U UP0, `(.L_x_1175) ;  /* 0xfffffff500b87547 */ /* 0x000ff6000b83ffff */
[----:B------:R-:W-:-:S05]  /*b630*/  VIADD R3, R3, 0x1 ;  /* 0x0000000103037836 */ /* 0x000fca0000000000 */
[----:B------:R-:W-:-:S13]  /*b640*/  ISETP.NE.AND P0, PT, R3, R4, PT ;  /* 0x000000040300720c */ /* 0x000fda0003f05270 */
[----:B------:R-:W-:Y:S05]  /*b650*/  @P0 BRA `(.L_x_1176) ;  /* 0xfffffff400540947 */ /* 0x000fea000383ffff */
.L_x_1170:
[----:B------:R-:W3:Y:S01]  /*b660*/  LDCU UR4, c[0x0][0x360] ;  /* 0x00006c00ff0477ac */ /* 0x000ee20008000800 */
[----:B------:R-:W-:Y:S01]  /*b670*/  BSSY.RECONVERGENT B0, `(.L_x_1177) ;  /* 0x0000010000007945 */ /* 0x000fe20003800200 */
[----:B---3--:R-:W-:-:S06]  /*b680*/  UIADD3 UR4, UPT, UPT, UR4, -0x1, URZ ;  /* 0xffffffff04047890 */ /* 0x008fcc000fffe0ff */
[----:B------:R-:W-:-:S13]  /*b690*/  ISETP.NE.AND P0, PT, R9, UR4, PT ;  /* 0x0000000409007c0c */ /* 0x000fda000bf05270 */
[----:B------:R-:W-:Y:S05]  /*b6a0*/  @P0 BRA `(.L_x_1178) ;  /* 0x0000000000180947 */ /* 0x000fea0003800000 */
[----:B------:R-:W3:Y:S01]  /*b6b0*/  LDC.64 R2, c[0x3][RZ] ;  /* 0x00c00000ff027b82 */ /* 0x000ee20000000a00 */
[----:B------:R-:W-:-:S04]  /*b6c0*/  IMAD R6, R4, 0x80, R6 ;  /* 0x0000008004067824 */ /* 0x000fc800078e0206 */
[----:B0-----:R-:W-:-:S04]  /*b6d0*/  VIADD R15, R6, 0x8000 ;  /* 0x00008000060f7836 */ /* 0x001fc80000000000 */
[----:B---3--:R-:W-:-:S05]  /*b6e0*/  IMAD.WIDE.U32 R2, R15, 0x4, R2 ;  /* 0x000000040f027825 */ /* 0x008fca00078e0002 */
[----:B--2---:R3:W5:Y:S01]  /*b6f0*/  LDG.E R0, desc[UR8][R2.64] ;  /* 0x0000000802007981 */ /* 0x004762000c1e1900 */
[----:B------:R-:W-:Y:S05]  /*b700*/  BRA `(.L_x_1179) ;  /* 0x0000000000187947 */ /* 0x000fea0003800000 */
.L_x_1178:
[----:B------:R-:W3:Y:S01]  /*b710*/  S2R R3, SR_CgaCtaId ;  /* 0x0000000000037919 */ /* 0x000ee20000008800 */
[----:B--2---:R-:W-:-:S04]  /*b720*/  MOV R0, 0x400 ;  /* 0x0000040000007802 */ /* 0x004fc80000000f00 */
[----:B---3--:R-:W-:-:S05]  /*b730*/  LEA R3, R3, R0, 0x18 ;  /* 0x0000000003037211 */ /* 0x008fca00078ec0ff */
[----:B------:R-:W-:-:S04]  /*b740*/  IMAD R0, R4, 0x200, R3 ;  /* 0x0000020004007824 */ /* 0x000fc800078e0203 */
[----:B------:R-:W-:-:S06]  /*b750*/  IMAD R0, R9, 0x4, R0 ;  /* 0x0000000409007824 */ /* 0x000fcc00078e0200 */
[----:B------:R-:W2:Y:S02]  /*b760*/  LDS R0, [R0+0x4] ;  /* 0x0000040000007984 */ /* 0x000ea40000000800 */
.L_x_1179:
[----:B01----:R-:W-:Y:S05]  /*b770*/  BSYNC.RECONVERGENT B0 ;  /* 0x0000000000007941 */ /* 0x003fea0003800200 */
.L_x_1177:
[----:B------:R-:W-:-:S13]  /*b780*/  ISETP.NE.AND P0, PT, R5, UR5, PT ;  /* 0x0000000505007c0c */ /* 0x000fda000bf05270 */
[----:B------:R-:W-:Y:S05]  /*b790*/  @!P0 EXIT ;  /* 0x000000000000894d */ /* 0x000fea0003800000 */
[----:B------:R-:W-:Y:S01]  /*b7a0*/  IADD3 R5, PT, PT, -R5, UR5, RZ ;  /* 0x0000000505057c10 */ /* 0x000fe2000fffe1ff */
[----:B------:R-:W-:Y:S01]  /*b7b0*/  IMAD.MOV.U32 R15, RZ, RZ, RZ ;  /* 0x000000ffff0f7224 */ /* 0x000fe200078e00ff */
[----:B------:R-:W-:Y:S02]  /*b7c0*/  IADD3 R16, PT, PT, R7, 0x100, R4 ;  /* 0x0000010007107810 */ /* 0x000fe40007ffe004 */
[C---:B------:R-:W-:Y:S02]  /*b7d0*/  ISETP.GE.U32.AND P0, PT, R5.reuse, 0x2, PT ;  /* 0x000000020500780c */ /* 0x040fe40003f06070 */
[----:B------:R-:W-:-:S11]  /*b7e0*/  VIMNMX.U32 R14, PT, PT, R5, 0x1, !PT ;  /* 0x00000001050e7848 */ /* 0x000fd60007fe0000 */
[----:B------:R-:W-:Y:S05]  /*b7f0*/  @!P0 BRA `(.L_x_1180) ;  /* 0x0000000800688947 */ /* 0x000fea0003800000 */
[----:B---3--:R-:W0:Y:S01]  /*b800*/  LDC.64 R2, c[0x3][0x60] ;  /* 0x00c01800ff027b82 */ /* 0x008e220000000a00 */
[----:B------:R-:W-:Y:S01]  /*b810*/  IMAD R9, R8, 0x80, R9 ;  /* 0x0000008008097824 */ /* 0x000fe200078e0209 */
[----:B------:R-:W-:Y:S01]  /*b820*/  LOP3.LUT R15, R14, 0xfffffffe, RZ, 0xc0, !PT ;  /* 0xfffffffe0e0f7812 */ /* 0x000fe200078ec0ff */
[----:B------:R-:W1:Y:S02]  /*b830*/  LDCU UR7, c[0x3][0x58] ;  /* 0x00c00b00ff0777ac */ /* 0x000e640008000800 */
[----:B------:R-:W-:Y:S02]  /*b840*/  IMAD R4, R9, 0x100, R4 ;  /* 0x0000010009047824 */ /* 0x000fe400078e0204 */
[----:B------:R-:W-:Y:S01]  /*b850*/  IMAD.MOV R23, RZ, RZ, -R15 ;  /* 0x000000ffff177224 */ /* 0x000fe200078e0a0f */
[----:B------:R-:W3:Y:S02]  /*b860*/  LDCU UR10, c[0x3][0x8] ;  /* 0x00c00100ff0a77ac */ /* 0x000ee40008000800 */
[----:B------:R-:W-:Y:S01]  /*b870*/  LEA R8, R4, 0x1000, 0x4 ;  /* 0x0000100004087811 */ /* 0x000fe200078e20ff */
[----:B------:R-:W4:Y:S01]  /*b880*/  LDCU UR6, c[0x3][0x48] ;  /* 0x00c00900ff0677ac */ /* 0x000f220008000800 */
[----:B------:R-:W-:-:S05]  /*b890*/  UMOV UR4, URZ ;  /* 0x000000ff00047c82 */ /* 0x000fca0008000000 */
.L_x_1185:
[----:B--2--5:R-:W-:Y:S01]  /*b8a0*/  SHF.R.U32.HI R4, RZ, UR4, R0 ;  /* 0x00000004ff047c19 */ /* 0x024fe20008011600 */
[----:B------:R-:W-:Y:S01]  /*b8b0*/  IMAD.SHL.U32 R29, R22, 0x2, RZ ;  /* 0x00000002161d7824 */ /* 0x000fe200078e00ff */
[----:B------:R-:W-:Y:S01]  /*b8c0*/  BSSY.RECONVERGENT B0, `(.L_x_1181) ;  /* 0x0000041000007945 */ /* 0x000fe20003800200 */
[----:B-1----:R-:W-:Y:S02]  /*b8d0*/  IMAD.SHL.U32 R6, R21, 0x2, RZ ;  /* 0x0000000215067824 */ /* 0x002fe400078e00ff */
[----:B------:R-:W-:Y:S02]  /*b8e0*/  IMAD.SHL.U32 R4, R4, 0x4, RZ ;  /* 0x0000000404047824 */ /* 0x000fe400078e00ff */
[----:B------:R-:W-:-:S03]  /*b8f0*/  IMAD.SHL.U32 R10, R10, 0x2, RZ ;  /* 0x000000020a0a7824 */ /* 0x000fc600078e00ff */
[----:B------:R-:W-:-:S06]  /*b900*/  LOP3.LUT R4, R4, 0xc, RZ, 0xc0, !PT ;  /* 0x0000000c04047812 */ /* 0x000fcc00078ec0ff */
[----:B------:R-:W2:Y:S02]  /*b910*/  LDC R4, c[0x3][R4+0x14] ;  /* 0x00c0050004047b82 */ /* 0x000ea40000000800 */
[----:B--2---:R-:W-:-:S04]  /*b920*/  LOP3.LUT R29, R29, R4, RZ, 0xfc, !PT ;  /* 0x000000041d1d7212 */ /* 0x004fc800078efcff */
        /* <DEDUP_REMOVED lines=58> */
.L_x_1182:
[----:B-1-3--:R-:W-:Y:S05]  /*bcd0*/  BSYNC.RECONVERGENT B0 ;  /* 0x0000000000007941 */ /* 0x00afea0003800200 */
.L_x_1181:
        /* <DEDUP_REMOVED lines=8> */
[----:B------:R-:W1:Y:S02]  /*bd60*/  LDC R4, c[0x3][R4+0x14] ;  /* 0x00c0050004047b82 */ /* 0x000e640000000800 */
[----:B-1----:R-:W-:Y:S01]  /*bd70*/  LOP3.LUT R22, R5, R4, RZ, 0xfc, !PT ;  /* 0x0000000405167212 */ /* 0x002fe200078efcff */
[----:B------:R-:W-:-:S03]  /*bd80*/  IMAD.SHL.U32 R5, R27, 0x2, RZ ;  /* 0x000000021b057824 */ /* 0x000fc600078e00ff */
[----:B--2---:R-:W-:-:S05]  /*bd90*/  LOP3.LUT R6, R29, R22, RZ, 0xc0, !PT ;  /* 0x000000161d067212 */ /* 0x004fca00078ec0ff */
        /* <DEDUP_REMOVED lines=60> */
.L_x_1184:
[----:B------:R-:W-:Y:S05]  /*c160*/  BSYNC.RECONVERGENT B0 ;  /* 0x0000000000007941 */ /* 0x000fea0003800200 */
.L_x_1183:
[----:B------:R-:W-:Y:S01]  /*c170*/  UIADD3 UR4, UPT, UPT, UR4, 0x4, URZ ;  /* 0x0000000404047890 */ /* 0x000fe2000fffe0ff */
[----:B------:R-:W-:Y:S01]  /*c180*/  VIADD R8, R8, 0x2 ;  /* 0x0000000208087836 */ /* 0x000fe20000000000 */
[----:B------:R-:W-:Y:S10]  /*c190*/  @P0 BRA `(.L_x_1185) ;  /* 0xfffffff400c00947 */ /* 0x000ff4000383ffff */
.L_x_1180:
[----:B------:R-:W-:-:S04]  /*c1a0*/  LOP3.LUT R14, R14, 0x1, RZ, 0xc0, !PT ;  /* 0x000000010e0e7812 */ /* 0x000fc800078ec0ff */
[----:B------:R-:W-:-:S13]  /*c1b0*/  ISETP.NE.U32.AND P0, PT, R14, 0x1, PT ;  /* 0x000000010e00780c */ /* 0x000fda0003f05070 */
[----:B------:R-:W-:Y:S05]  /*c1c0*/  @P0 EXIT ;  /* 0x000000000000094d */ /* 0x000fea0003800000 */
[----:B0--3--:R-:W-:Y:S01]  /*c1d0*/  IMAD.SHL.U32 R3, R15, 0x2, RZ ;  /* 0x000000020f037824 */ /* 0x009fe200078e00ff */
[----:B------:R-:W0:Y:S01]  /*c1e0*/  LDCU UR4, c[0x3][0x48] ;  /* 0x00c00900ff0477ac */ /* 0x000e220008000800 */
[----:B------:R-:W-:-:S03]  /*c1f0*/  IMAD.SHL.U32 R10, R10, 0x2, RZ ;  /* 0x000000020a0a7824 */ /* 0x000fc600078e00ff */
[----:B--2--5:R-:W-:Y:S01]  /*c200*/  SHF.R.U32.HI R3, RZ, R3, R0 ;  /* 0x00000003ff037219 */ /* 0x024fe20000011600 */
        /* <DEDUP_REMOVED lines=35> */
[----:B0-----:R-:W-:-:S13]  /*c440*/  LOP3.LUT P0, RZ, R0, UR4, R11, 0x80, !PT ;  /* 0x0000000400ff7c12 */ /* 0x001fda000f80800b */
[----:B------:R-:W-:Y:S05]  /*c450*/  @P0 EXIT ;  /* 0x000000000000094d */ /* 0x000fea0003800000 */
[----:B------:R-:W0:Y:S01]  /*c460*/  LDC.64 R4, c[0x4][RZ] ;  /* 0x01000000ff047b82 */ /* 0x000e220000000a00 */
[----:B------:R-:W2:Y:S01]  /*c470*/  LDCU UR4, c[0x3][0x58] ;  /* 0x00c00b00ff0477ac */ /* 0x000ea20008000800 */
[----:B0-----:R-:W2:Y:S02]  /*c480*/  LDG.E.STRONG.SYS R0, desc[UR8][R4.64] ;  /* 0x0000000804007981 */ /* 0x001ea4000c1f5900 */
[----:B--2---:R-:W-:-:S13]  /*c490*/  ISETP.GE.U32.AND P0, PT, R0, UR4, PT ;  /* 0x0000000400007c0c */ /* 0x004fda000bf06070 */
        /* <DEDUP_REMOVED lines=8> */
[----:B-1----:R-:W1:Y:S01]  /*c520*/  POPC R9, UR4 ;  /* 0x0000000400097d09 */ /* 0x002e620008000000 */
        /* <DEDUP_REMOVED lines=11> */
.L_x_1186:
        /* <DEDUP_REMOVED lines=10> */
.L_x_2057:


//--------------------- .text._Z13agrepKernel32ILj7EEvv --------------------------
	.section	.text._Z13agrepKernel32ILj7EEvv,"ax",@progbits
	.align	128
        .global         _Z13agrepKernel32ILj7EEvv
        .type           _Z13agrepKernel32ILj7EEvv,@function
        .size           _Z13agrepKernel32ILj7EEvv,(.L_x_2058 - _Z13agrepKernel32ILj7EEvv)
        .other          _Z13agrepKernel32ILj7EEvv,@"STO_CUDA_ENTRY STV_DEFAULT"
_Z13agrepKernel32ILj7EEvv:
.text._Z13agrepKernel32ILj7EEvv:
        /* <DEDUP_REMOVED lines=30> */
.L_x_1189:
[----:B------:R-:W0:Y:S01]  /*01e0*/  LDC.64 R6, c[0x3][RZ] ;  /* 0x00c00000ff067b82 */ /* 0x000e220000000a00 */
[----:B------:R-:W-:-:S04]  /*01f0*/  IMAD R15, R5, 0x80, R8 ;  /* 0x00000080050f7824 */ /* 0x000fc800078e0208 */
[----:B0-----:R-:W-:-:S06]  /*0200*/  IMAD.WIDE.U32 R6, R15, 0x4, R6 ;  /* 0x000000040f067825 */ /* 0x001fcc00078e0006 */
[----:B------:R0:W5:Y:S01]  /*0210*/  LDG.E R6, desc[UR8][R6.64] ;  /* 0x0000000806067981 */ /* 0x000162000c1e1900 */
[----:B------:R-:W-:-:S05]  /*0220*/  UMOV UR4, URZ ;  /* 0x000000ff00047c82 */ /* 0x000fca0008000000 */
.L_x_1188:
[----:B------:R-:W-:Y:S01]  /*0230*/  USHF.L.U32 UR5, UR4, 0x1, URZ ;  /* 0x0000000104057899 */ /* 0x000fe200080006ff */
[----:B------:R-:W-:Y:S02]  /*0240*/  IMAD.SHL.U32 R22, R21, 0x2, RZ ;  /* 0x0000000215167824 */ /* 0x000fe400078e00ff */
[----:B------:R-:W-:Y:S02]  /*0250*/  IMAD.SHL.U32 R16, R20, 0x2, RZ ;  /* 0x0000000214107824 */ /* 0x000fe400078e00ff */
[----:B------:R-:W-:Y:S01]  /*0260*/  IMAD.SHL.U32 R10, R10, 0x2, RZ ;  /* 0x000000020a0a7824 */ /* 0x000fe200078e00ff */
[----:B0----5:R-:W-:Y:S01]  /*0270*/  SHF.R.U32.HI R7, RZ, UR5, R6 ;  /* 0x00000005ff077c19 */ /* 0x021fe20008011606 */
        /* <DEDUP_REMOVED lines=91> */
.L_x_1187:
        /* <DEDUP_REMOVED lines=11> */
[----:B------:R-:W-:Y:S01]  /*08e0*/  IADD3 R7, PT, PT, -R5, UR5, RZ ;  /* 0x0000000505077c10 */ /* 0x000fe2000fffe1ff */
[----:B------:R-:W-:-:S03]  /*08f0*/  IMAD.MOV.U32 R16, RZ, RZ, RZ ;  /* 0x000000ffff107224 */ /* 0x000fc600078e00ff */
[C---:B------:R-:W-:Y:S02]  /*0900*/  ISETP.GE.U32.AND P1, PT, R7.reuse, 0x2, PT ;  /* 0x000000020700780c */ /* 0x040fe40003f26070 */
[----:B------:R-:W-:-:S04]  /*0910*/  VIMNMX.U32 R6, PT, PT, R7, 0x1, !PT ;  /* 0x0000000107067848 */ /* 0x000fc80007fe0000 */
[----:B------:R-:W-:-:S04]  /*0920*/  LOP3.LUT R14, R6, 0x1, RZ, 0xc0, !PT ;  /* 0x00000001060e7812 */ /* 0x000fc800078ec0ff */
[----:B------:R-:W-:-:S03]  /*0930*/  ISETP.NE.U32.AND P0, PT, R14, 0x1, PT ;  /* 0x000000010e00780c */ /* 0x000fc60003f05070 */
[----:B------:R-:W-:Y:S10]  /*0940*/  @!P1 BRA `(.L_x_1191) ;  /* 0x0000000400649947 */ /* 0x000ff40003800000 */
[----:B------:R-:W-:Y:S01]  /*0950*/  LOP3.LUT R16, R6, 0xfffffffe, RZ, 0xc0, !PT ;  /* 0xfffffffe06107812 */ /* 0x000fe200078ec0ff */
[----:B------:R-:W-:-:S06]  /*0960*/  UMOV UR4, URZ ;  /* 0x000000ff00047c82 */ /* 0x000fcc0008000000 */
.L_x_1192:
[----:B------:R-:W-:Y:S01]  /*0970*/  USHF.L.U32 UR6, UR4, 0x1, URZ ;  /* 0x0000000104067899 */ /* 0x000fe200080006ff */
[----:B------:R-:W-:Y:S02]  /*0980*/  IMAD.SHL.U32 R15, R21, 0x2, RZ ;  /* 0x00000002150f7824 */ /* 0x000fe400078e00ff */
[----:B------:R-:W-:Y:S02]  /*0990*/  IMAD.SHL.U32 R23, R20, 0x2, RZ ;  /* 0x0000000214177824 */ /* 0x000fe400078e00ff */
[----:B------:R-:W-:Y:S01]  /*09a0*/  IMAD.SHL.U32 R25, R19, 0x2, RZ ;  /* 0x0000000213197824 */ /* 0x000fe200078e00ff */
[----:B-----5:R-:W-:Y:S01]  /*09b0*/  SHF.R.U32.HI R6, RZ, UR6, R17 ;  /* 0x00000006ff067c19 */ /* 0x020fe20008011611 */
[----:B------:R-:W-:Y:S01]  /*09c0*/  UIADD3 UR6, UPT, UPT, UR6, 0x2, URZ ;  /* 0x0000000206067890 */ /* 0x000fe2000fffe0ff */
[----:B------:R-:W-:-:S03]  /*09d0*/  IMAD.SHL.U32 R26, R18, 0x2, RZ ;  /* 0x00000002121a7824 */ /* 0x000fc600078e00ff */
[----:B------:R-:W-:Y:S01]  /*09e0*/  IMAD.SHL.U32 R6, R6, 0x4, RZ ;  /* 0x0000000406067824 */ /* 0x000fe200078e00ff */
[----:B------:R-:W-:Y:S02]  /*09f0*/  UIADD3 UR4, UPT, UPT, UR6, -UR4, URZ ;  /* 0x8000000406047290 */ /* 0x000fe4000fffe0ff */
[----:B------:R-:W-:Y:S02]  /*0a00*/  SHF.R.U32.HI R7, RZ, UR6, R17 ;  /* 0x00000006ff077c19 */ /* 0x000fe40008011611 */
[----:B------:R-:W-:-:S03]  /*0a10*/  LOP3.LUT R6, R6, 0xc, RZ, 0xc0, !PT ;  /* 0x0000000c06067812 */ /* 0x000fc600078ec0ff */
[----:B------:R-:W-:Y:S01]  /*0a20*/  IMAD.SHL.U32 R7, R7, 0x4, RZ ;  /* 0x0000000407077824 */ /* 0x000fe200078e00ff */
[----:B------:R-:W-:Y:S02]  /*0a30*/  ISETP.NE.AND P1, PT, R16, UR4, PT ;  /* 0x0000000410007c0c */ /* 0x000fe4000bf25270 */
        /* <DEDUP_REMOVED lines=74> */
.L_x_1191:
[----:B------:R-:W-:Y:S05]  /*0ee0*/  @P0 BRA `(.L_x_1190) ;  /* 0x0000000000c80947 */ /* 0x000fea0003800000 */
[C---:B------:R-:W-:Y:S02]  /*0ef0*/  IMAD.SHL.U32 R6, R16.reuse, 0x2, RZ ;  /* 0x0000000210067824 */ /* 0x040fe400078e00ff */
[----:B------:R-:W-:Y:S02]  /*0f00*/  IMAD.SHL.U32 R7, R21, 0x2, RZ ;  /* 0x0000000215077824 */ /* 0x000fe400078e00ff */
[----:B------:R-:W-:Y:S01]  /*0f10*/  VIADD R16, R16, 0x1 ;  /* 0x0000000110107836 */ /* 0x000fe20000000000 */
[----:B-----5:R-:W-:-:S05]  /*0f20*/  SHF.R.U32.HI R6, RZ, R6, R17 ;  /* 0x00000006ff067219 */ /* 0x020fca0000011611 */
        /* <DEDUP_REMOVED lines=46> */
.L_x_1190:
[----:B------:R-:W-:Y:S01]  /*1210*/  ISETP.GT.U32.AND P0, PT, R16, 0xf, PT ;  /* 0x0000000f1000780c */ /* 0x000fe20003f04070 */
[----:B------:R-:W0:Y:S01]  /*1220*/  LDCU UR7, c[0x3][0x58] ;  /* 0x00c00b00ff0777ac */ /* 0x000e220008000800 */
[----:B------:R-:W1:Y:S01]  /*1230*/  LDCU UR10, c[0x3][0x8] ;  /* 0x00c00100ff0a77ac */ /* 0x000e620008000800 */
[----:B------:R-:W2:Y:S10]  /*1240*/  LDCU UR6, c[0x3][0x48] ;  /* 0x00c00900ff0677ac */ /* 0x000eb40008000800 */
[----:B------:R-:W-:Y:S05]  /*1250*/  @P0 BRA `(.L_x_1193) ;  /* 0x0000000400380947 */ /* 0x000fea0003800000 */
.L_x_1196:
[----:B--2---:R-:W-:Y:S01]  /*1260*/  IMAD.SHL.U32 R6, R16, 0x2, RZ ;  /* 0x0000000210067824 */ /* 0x004fe200078e00ff */
[----:B------:R-:W-:Y:S01]  /*1270*/  BSSY.RECONVERGENT B0, `(.L_x_1194) ;  /* 0x0000049000007945 */ /* 0x000fe20003800200 */
[----:B------:R-:W-:Y:S02]  /*1280*/  IMAD.SHL.U32 R15, R20, 0x2, RZ ;  /* 0x00000002140f7824 */ /* 0x000fe400078e00ff */
[----:B------:R-:W-:Y:S01]  /*1290*/  IMAD.SHL.U32 R10, R10, 0x2, RZ ;  /* 0x000000020a0a7824 */ /* 0x000fe200078e00ff */
[----:B-----5:R-:W-:-:S05]  /*12a0*/  SHF.R.U32.HI R6, RZ, R6, R17 ;  /* 0x00000006ff067219 */ /* 0x020fca0000011611 */
[----:B------:R-:W-:-:S05]  /*12b0*/  IMAD.SHL.U32 R6, R6, 0x4, RZ ;  /* 0x0000000406067824 */ /* 0x000fca00078e00ff */
[----:B------:R-:W-:Y:S01]  /*12c0*/  LOP3.LUT R7, R6, 0xc, RZ, 0xc0, !PT ;  /* 0x0000000c06077812 */ /* 0x000fe200078ec0ff */
[----:B------:R-:W-:-:S05]  /*12d0*/  IMAD.SHL.U32 R6, R21, 0x2, RZ ;  /* 0x0000000215067824 */ /* 0x000fca00078e00ff */
        /* <DEDUP_REMOVED lines=66> */
.L_x_1195:
[----:B01----:R-:W-:Y:S05]  /*1700*/  BSYNC.RECONVERGENT B0 ;  /* 0x0000000000007941 */ /* 0x003fea0003800200 */
.L_x_1194:
[----:B------:R-:W-:-:S05]  /*1710*/  VIADD R16, R16, 0x1 ;  /* 0x0000000110107836 */ /* 0x000fca0000000000 */
[----:B------:R-:W-:-:S13]  /*1720*/  ISETP.NE.AND P0, PT, R16, 0x10, PT ;  /* 0x000000101000780c */ /* 0x000fda0003f05270 */
[----:B------:R-:W-:Y:S05]  /*1730*/  @P0 BRA `(.L_x_1196) ;  /* 0xfffffff800c80947 */ /* 0x000fea000383ffff */
.L_x_1193:
        /* <DEDUP_REMOVED lines=11> */
[----:B--2---:R-:W-:Y:S01]  /*17f0*/  IMAD R17, R7, 0x80, R8 ;  /* 0x0000008007117824 */ /* 0x004fe200078e0208 */
[----:B------:R-:W2:Y:S03]  /*1800*/  LDCU UR6, c[0x3][0x48] ;  /* 0x00c00900ff0677ac */ /* 0x000ea60008000800 */
[----:B---3--:R-:W-:-:S05]  /*1810*/  IMAD.WIDE.U32 R14, R17, 0x4, R14 ;  /* 0x00000004110e7825 */ /* 0x008fca00078e000e */
[----:B------:R3:W4:Y:S01]  /*1820*/  LDG.E R6, desc[UR8][R14.64] ;  /* 0x000000080e067981 */ /* 0x000722000c1e1900 */
[----:B------:R-:W-:Y:S01]  /*1830*/  IMAD.SHL.U32 R24, R21, 0x2, RZ ;  /* 0x0000000215187824 */ /* 0x000fe200078e00ff */
[----:B------:R-:W-:Y:S01]  /*1840*/  BSSY.RECONVERGENT B0, `(.L_x_1198) ;  /* 0x0000042000007945 */ /* 0x000fe20003800200 */
[----:B------:R-:W-:Y:S02]  /*1850*/  IMAD.SHL.U32 R17, R20, 0x2, RZ ;  /* 0x0000000214117824 */ /* 0x000fe400078e00ff */
[----:B------:R-:W-:Y:S02]  /*1860*/  IMAD.SHL.U32 R10, R10, 0x2, RZ ;  /* 0x000000020a0a7824 */ /* 0x000fe400078e00ff */
[----:B---3--:R-:W-:Y:S02]  /*1870*/  IMAD.SHL.U32 R15, R19, 0x2, RZ ;  /* 0x00000002130f7824 */ /* 0x008fe400078e00ff */
[----:B----4-:R-:W-:-:S05]  /*1880*/  IMAD.SHL.U32 R16, R6, 0x4, RZ ;  /* 0x0000000406107824 */ /* 0x010fca00078e00ff */
[----:B------:R-:W-:-:S06]  /*1890*/  LOP3.LUT R25, R16, 0xc, RZ, 0xc0, !PT ;  /* 0x0000000c10197812 */ /* 0x000fcc00078ec0ff */
[----:B------:R-:W3:Y:S02]  /*18a0*/  LDC R25, c[0x3][R25+0x14] ;  /* 0x00c0050019197b82 */ /* 0x000ee40000000800 */
[----:B---3--:R-:W-:-:S04]  /*18b0*/  LOP3.LUT R24, R24, R25, RZ, 0xfc, !PT ;  /* 0x0000001918187212 */ /* 0x008fc800078efcff */
        /* <DEDUP_REMOVED lines=58> */
.L_x_1199:
[----:B01----:R-:W-:Y:S05]  /*1c60*/  BSYNC.RECONVERGENT B0 ;  /* 0x0000000000007941 */ /* 0x003fea0003800200 */
.L_x_1198:
[----:B------:R-:W-:Y:S01]  /*1c70*/  LOP3.LUT R10, R6, 0xc, RZ, 0xc0, !PT ;  /* 0x0000000c060a7812 */ /* 0x000fe200078ec0ff */
[----:B------:R-:W-:Y:S01]  /*1c80*/  IMAD.SHL.U32 R21, R24, 0x2, RZ ;  /* 0x0000000218157824 */ /* 0x000fe200078e00ff */
[----:B------:R-:W-:Y:S01]  /*1c90*/  BSSY.RECONVERGENT B0, `(.L_x_1200) ;  /* 0x0000041000007945 */ /* 0x000fe20003800200 */
[----:B------:R-:W-:Y:S02]  /*1ca0*/  IMAD.SHL.U32 R11, R23, 0x2, RZ ;  /* 0x00000002170b7824 */ /* 0x000fe400078e00ff */
[----:B------:R-:W-:Y:S01]  /*1cb0*/  IMAD.SHL.U32 R25, R25, 0x2, RZ ;  /* 0x0000000219197824 */ /* 0x000fe200078e00ff */
[----:B------:R-:W0:Y:S02]  /*1cc0*/  LDC R10, c[0x3][R10+0x14] ;  /* 0x00c005000a0a7b82 */ /* 0x000e240000000800 */
[----:B0-----:R-:W-:-:S04]  /*1cd0*/  LOP3.LUT R21, R21, R10, RZ, 0xfc, !PT ;  /* 0x0000000a15157212 */ /* 0x001fc800078efcff */
[----:B--2---:R-:W-:-:S05]  /*1ce0*/  LOP3.LUT R14, R24, R21, RZ, 0xc0, !PT ;  /* 0x00000015180e7212 */ /* 0x004fca00078ec0ff */
        /* <DEDUP_REMOVED lines=59> */
.L_x_1201:
[----:B------:R-:W-:Y:S05]  /*20a0*/  BSYNC.RECONVERGENT B0 ;  /* 0x0000000000007941 */ /* 0x000fea0003800200 */
.L_x_1200:
[----:B------:R-:W-:Y:S01]  /*20b0*/  SHF.R.U32.HI R12, RZ, 0x2, R6 ;  /* 0x00000002ff0c7819 */ /* 0x000fe20000011606 */
[----:B------:R-:W-:Y:S01]  /*20c0*/  IMAD.SHL.U32 R22, R21, 0x2, RZ ;  /* 0x0000000215167824 */ /* 0x000fe200078e00ff */
[----:B------:R-:W-:Y:S01]  /*20d0*/  BSSY.RECONVERGENT B0, `(.L_x_1202) ;  /* 0x0000041000007945 */ /* 0x000fe20003800200 */
[----:B------:R-:W-:Y:S01]  /*20e0*/  IMAD.SHL.U32 R10, R10, 0x2, RZ ;  /* 0x000000020a0a7824 */ /* 0x000fe200078e00ff */
[----:B------:R-:W-:Y:S01]  /*20f0*/  LOP3.LUT R13, R12, 0xc, RZ, 0xc0, !PT ;  /* 0x0000000c0c0d7812 */ /* 0x000fe200078ec0ff */
[----:B------:R-:W-:-:S05]  /*2100*/  IMAD.SHL.U32 R12, R20, 0x2, RZ ;  /* 0x00000002140c7824 */ /* 0x000fca00078e00ff */
[----:B------:R-:W1:Y:S02]  /*2110*/  LDC R13, c[0x3][R13+0x14] ;  /* 0x00c005000d0d7b82 */ /* 0x000e640000000800 */
[----:B-1----:R-:W-:-:S04]  /*2120*/  LOP3.LUT R22, R22, R13, RZ, 0xfc, !PT ;  /* 0x0000000d16167212 */ /* 0x002fc800078efcff */
[----:B0-----:R-:W-:-:S05]  /*2130*/  LOP3.LUT R14, R21, R22, RZ, 0xc0, !PT ;  /* 0x00000016150e7212 */ /* 0x001fca00078ec0ff */
        /* <DEDUP_REMOVED lines=58> */
.L_x_1203:
[----:B------:R-:W-:Y:S05]  /*24e0*/  BSYNC.RECONVERGENT B0 ;  /* 0x0000000000007941 */ /* 0x000fea0003800200 */
.L_x_1202:
        /* <DEDUP_REMOVED lines=67> */
.L_x_1205:
[----:B------:R-:W-:Y:S05]  /*2920*/  BSYNC.RECONVERGENT B0 ;  /* 0x0000000000007941 */ /* 0x000fea0003800200 */
.L_x_1204:
        /* <DEDUP_REMOVED lines=67> */
.L_x_1207:
[----:B------:R-:W-:Y:S05]  /*2d60*/  BSYNC.RECONVERGENT B0 ;  /* 0x0000000000007941 */ /* 0x000fea0003800200 */
.L_x_1206:
        /* <DEDUP_REMOVED lines=67> */
.L_x_1209:
[----:B------:R-:W-:Y:S05]  /*31a0*/  BSYNC.RECONVERGENT B0 ;  /* 0x0000000000007941 */ /* 0x000fea0003800200 */
.L_x_1208:
        /* <DEDUP_REMOVED lines=67> */
.L_x_1211:
[----:B------:R-:W-:Y:S05]  /*35e0*/  BSYNC.RECONVERGENT B0 ;  /* 0x0000000000007941 */ /* 0x000fea0003800200 */
.L_x_1210:
[----:B0-----:R-:W-:Y:S01]  /*35f0*/  SHF.R.U32.HI R11, RZ, 0xc, R6 ;  /* 0x0000000cff0b7819 */ /* 0x001fe20000011606 */
[----:B------:R-:W-:Y:S01]  /*3600*/  IMAD.SHL.U32 R13, R21, 0x2, RZ ;  /* 0x00000002150d7824 */ /* 0x000fe200078e00ff */
[----:B------:R-:W-:Y:S02]  /*3610*/  BSSY.RECONVERGENT B0, `(.L_x_1212) ;  /* 0x0000041000007945 */ /* 0x000fe40003800200 */
        /* <DEDUP_REMOVED lines=64> */
.L_x_1213:
[----:B------:R-:W-:Y:S05]  /*3a20*/  BSYNC.RECONVERGENT B0 ;  /* 0x0000000000007941 */ /* 0x000fea0003800200 */
.L_x_1212:
        /* <DEDUP_REMOVED lines=67> */
.L_x_1215:
[----:B------:R-:W-:Y:S05]  /*3e60*/  BSYNC.RECONVERGENT B0 ;  /* 0x0000000000007941 */ /* 0x000fea0003800200 */
.L_x_1214:
        /* <DEDUP_REMOVED lines=67> */
.L_x_1217:
[----:B------:R-:W-:Y:S05]  /*42a0*/  BSYNC.RECONVERGENT B0 ;  /* 0x0000000000007941 */ /* 0x000fea0003800200 */
.L_x_1216:
        /* <DEDUP_REMOVED lines=67> */
.L_x_1219:
[----:B------:R-:W-:Y:S05]  /*46e0*/  BSYNC.RECONVERGENT B0 ;  /* 0x0000000000007941 */ /* 0x000fea0003800200 */
.L_x_1218:
        /* <DEDUP_REMOVED lines=67> */
.L_x_1221:
[----:B------:R-:W-:Y:S05]  /*4b20*/  BSYNC.RECONVERGENT B0 ;  /* 0x0000000000007941 */ /* 0x000fea0003800200 */
.L_x_1220:
        /* <DEDUP_REMOVED lines=67> */
.L_x_1223:
[----:B------:R-:W-:Y:S05]  /*4f60*/  BSYNC.RECONVERGENT B0 ;  /* 0x0000000000007941 */ /* 0x000fea0003800200 */
.L_x_1222:
        /* <DEDUP_REMOVED lines=67> */
.L_x_1225:
[----:B------:R-:W-:Y:S05]  /*53a0*/  BSYNC.RECONVERGENT B0 ;  /* 0x0000000000007941 */ /* 0x000fea0003800200 */
.L_x_1224:
        /* <DEDUP_REMOVED lines=67> */
.L_x_1227:
[----:B------:R-:W-:Y:S05]  /*57e0*/  BSYNC.RECONVERGENT B0 ;  /* 0x0000000000007941 */ /* 0x000fea0003800200 */
.L_x_1226:
[----:B------:R-:W-:Y:S01]  /*57f0*/  SHF.R.U32.HI R6, RZ, 0x1e, R6 ;  /* 0x0000001eff067819 */ /* 0x000fe20000011606 */
[----:B------:R-:W-:Y:S01]  /*5800*/  UMOV UR4, 0x14 ;  /* 0x0000001400047882 */ /* 0x000fe20000000000 */
[----:B0-----:R-:W-:Y:S01]  /*5810*/  IMAD.SHL.U32 R21, R20, 0x2, RZ ;  /* 0x0000000214157824 */ /* 0x001fe200078e00ff */
[----:B------:R-:W-:Y:S01]  /*5820*/  BSSY.RECONVERGENT B0, `(.L_x_1228) ;  /* 0x0000041000007945 */ /* 0x000fe20003800200 */
[----:B------:R-:W-:Y:S01]  /*5830*/  LEA R6, R6, UR4, 0x2 ;  /* 0x0000000406067c11 */ /* 0x000fe2000f8e10ff */
        /* <DEDUP_REMOVED lines=63> */
.L_x_1229:
[----:B------:R-:W-:Y:S05]  /*5c30*/  BSYNC.RECONVERGENT B0 ;  /* 0x0000000000007941 */ /* 0x000fea0003800200 */
.L_x_1228:
[----:B------:R-:W-:-:S05]  /*5c40*/  VIADD R9, R9, 0x2 ;  /* 0x0000000209097836 */ /* 0x000fca0000000000 */
[----:B------:R-:W-:-:S13]  /*5c50*/  ISETP.NE.AND P0, PT, R9, 0x100, PT ;  /* 0x000001000900780c */ /* 0x000fda0003f05270 */
[----:B------:R-:W-:Y:S05]  /*5c60*/  @!P0 BRA `(.L_x_1197) ;  /* 0x0000004000ac8947 */ /* 0x000fea0003800000 */
[----:B------:R-:W1:Y:S01]  /*5c70*/  LDCU UR7, c[0x3][0x58] ;  /* 0x00c00b00ff0777ac */ /* 0x000e620008000800 */
[----:B------:R-:W2:Y:S01]  /*5c80*/  LDCU UR10, c[0x3][0x8] ;  /* 0x00c00100ff0a77ac */ /* 0x000ea20008000800 */
[----:B------:R-:W3:Y:S02]  /*5c90*/  LDCU UR6, c[0x3][0x48] ;  /* 0x00c00900ff0677ac */ /* 0x000ee40008000800 */
.L_x_1262:
[----:B0-----:R-:W0:Y:S01]  /*5ca0*/  LDC.64 R6, c[0x3][RZ] ;  /* 0x00c00000ff067b82 */ /* 0x001e220000000a00 */
[----:B------:R-:W-:-:S04]  /*5cb0*/  IMAD R15, R9, 0x80, R8 ;  /* 0x00000080090f7824 */ /* 0x000fc800078e0208 */
[----:B0-----:R-:W-:-:S06]  /*5cc0*/  IMAD.WIDE.U32 R6, R15, 0x4, R6 ;  /* 0x000000040f067825 */ /* 0x001fcc00078e0006 */
[----:B------:R-:W4:Y:S01]  /*5cd0*/  LDG.E R6, desc[UR8][R6.64] ;  /* 0x0000000806067981 */ /* 0x000f22000c1e1900 */
[----:B------:R-:W-:Y:S01]  /*5ce0*/  IMAD.SHL.U32 R16, R21, 0x2, RZ ;  /* 0x0000000215107824 */ /* 0x000fe200078e00ff */
[----:B------:R-:W-:Y:S01]  /*5cf0*/  BSSY.RECONVERGENT B0, `(.L_x_1230) ;  /* 0x0000040000007945 */ /* 0x000fe20003800200 */
[----:B------:R-:W-:Y:S02]  /*5d00*/  IMAD.SHL.U32 R17, R20, 0x2, RZ ;  /* 0x0000000214117824 */ /* 0x000fe400078e00ff */
[----:B------:R-:W-:Y:S02]  /*5d10*/  IMAD.SHL.U32 R10, R10, 0x2, RZ ;  /* 0x000000020a0a7824 */ /* 0x000fe400078e00ff */
[----:B----4-:R-:W-:-:S05]  /*5d20*/  IMAD.SHL.U32 R14, R6, 0x4, RZ ;  /* 0x00000004060e7824 */ /* 0x010fca00078e00ff */
        /* <DEDUP_REMOVED lines=60> */
.L_x_1231:
[----:B-12---:R-:W-:Y:S05]  /*60f0*/  BSYNC.RECONVERGENT B0 ;  /* 0x0000000000007941 */ /* 0x006fea0003800200 */
.L_x_1230:
[----:B------:R-:W-:Y:S01]  /*6100*/  LOP3.LUT R10, R6, 0xc, RZ, 0xc0, !PT ;  /* 0x0000000c060a7812 */ /* 0x000fe200078ec0ff */
[----:B------:R-:W-:Y:S01]  /*6110*/  IMAD.SHL.U32 R23, R16, 0x2, RZ ;  /* 0x0000000210177824 */ /* 0x000fe200078e00ff */
[----:B------:R-:W-:Y:S01]  /*6120*/  BSSY.RECONVERGENT B0, `(.L_x_1232) ;  /* 0x000003f000007945 */ /* 0x000fe20003800200 */
[----:B------:R-:W-:-:S03]  /*6130*/  IMAD.SHL.U32 R11, R21, 0x2, RZ ;  /* 0x00000002150b7824 */ /* 0x000fc600078e00ff */
        /* <DEDUP_REMOVED lines=61> */
.L_x_1233:
[----:B------:R-:W-:Y:S05]  /*6510*/  BSYNC.RECONVERGENT B0 ;  /* 0x0000000000007941 */ /* 0x000fea0003800200 */
.L_x_1232:
[----:B0-----:R-:W-:Y:S01]  /*6520*/  SHF.R.U32.HI R7, RZ, 0x2, R6 ;  /* 0x00000002ff077819 */ /* 0x001fe20000011606 */
[----:B------:R-:W-:Y:S01]  /*6530*/  IMAD.SHL.U32 R21, R21, 0x2, RZ ;  /* 0x0000000215157824 */ /* 0x000fe200078e00ff */
[----:B------:R-:W-:Y:S02]  /*6540*/  BSSY.RECONVERGENT B0, `(.L_x_1234) ;  /* 0x000003f000007945 */ /* 0x000fe40003800200 */
[----:B------:R-:W-:Y:S01]  /*6550*/  LOP3.LUT R10, R7, 0xc, RZ, 0xc0, !PT ;  /* 0x0000000c070a7812 */ /* 0x000fe200078ec0ff */
        /* <DEDUP_REMOVED lines=61> */
.L_x_1235:
[----:B------:R-:W-:Y:S05]  /*6930*/  BSYNC.RECONVERGENT B0 ;  /* 0x0000000000007941 */ /* 0x000fea0003800200 */
.L_x_1234:
        /* <DEDUP_REMOVED lines=65> */
.L_x_1237:
[----:B------:R-:W-:Y:S05]  /*6d50*/  BSYNC.RECONVERGENT B0 ;  /* 0x0000000000007941 */ /* 0x000fea0003800200 */
.L_x_1236:
        /* <DEDUP_REMOVED lines=65> */
.L_x_1239:
[----:B------:R-:W-:Y:S05]  /*7170*/  BSYNC.RECONVERGENT B0 ;  /* 0x0000000000007941 */ /* 0x000fea0003800200 */
.L_x_1238:
        /* <DEDUP_REMOVED lines=65> */
.L_x_1241:
[----:B------:R-:W-:Y:S05]  /*7590*/  BSYNC.RECONVERGENT B0 ;  /* 0x0000000000007941 */ /* 0x000fea0003800200 */
.L_x_1240:
        /* <DEDUP_REMOVED lines=65> */
.L_x_1243:
[----:B------:R-:W-:Y:S05]  /*79b0*/  BSYNC.RECONVERGENT B0 ;  /* 0x0000000000007941 */ /* 0x000fea0003800200 */
.L_x_1242:
        /* <DEDUP_REMOVED lines=65> */
.L_x_1245:
[----:B------:R-:W-:Y:S05]  /*7dd0*/  BSYNC.RECONVERGENT B0 ;  /* 0x0000000000007941 */ /* 0x000fea0003800200 */
.L_x_1244:
        /* <DEDUP_REMOVED lines=65> */
.L_x_1247:
[----:B------:R-:W-:Y:S05]  /*81f0*/  BSYNC.RECONVERGENT B0 ;  /* 0x0000000000007941 */ /* 0x000fea0003800200 */
.L_x_1246:
        /* <DEDUP_REMOVED lines=65> */
.L_x_1249:
[----:B------:R-:W-:Y:S05]  /*8610*/  BSYNC.RECONVERGENT B0 ;  /* 0x0000000000007941 */ /* 0x000fea0003800200 */
.L_x_1248:
        /* <DEDUP_REMOVED lines=65> */
.L_x_1251:
[----:B------:R-:W-:Y:S05]  /*8a30*/  BSYNC.RECONVERGENT B0 ;  /* 0x0000000000007941 */ /* 0x000fea0003800200 */
.L_x_1250:
        /* <DEDUP_REMOVED lines=65> */
.L_x_1253:
[----:B------:R-:W-:Y:S05]  /*8e50*/  BSYNC.RECONVERGENT B0 ;  /* 0x0000000000007941 */ /* 0x000fea0003800200 */
.L_x_1252:
        /* <DEDUP_REMOVED lines=65> */
.L_x_1255:
[----:B------:R-:W-:Y:S05]  /*9270*/  BSYNC.RECONVERGENT B0 ;  /* 0x0000000000007941 */ /* 0x000fea0003800200 */
.L_x_1254:
        /* <DEDUP_REMOVED lines=65> */
.L_x_1257:
[----:B------:R-:W-:Y:S05]  /*9690*/  BSYNC.RECONVERGENT B0 ;  /* 0x0000000000007941 */ /* 0x000fea0003800200 */
.L_x_1256:
        /* <DEDUP_REMOVED lines=65> */
.L_x_1259:
[----:B------:R-:W-:Y:S05]  /*9ab0*/  BSYNC.RECONVERGENT B0 ;  /* 0x0000000000007941 */ /* 0x000fea0003800200 */
.L_x_1258:
[----:B------:R-:W-:Y:S01]  /*9ac0*/  SHF.R.U32.HI R6, RZ, 0x1e, R6 ;  /* 0x0000001eff067819 */ /* 0x000fe20000011606 */
[----:B------:R-:W-:Y:S01]  /*9ad0*/  UMOV UR4, 0x14 ;  /* 0x0000001400047882 */ /* 0x000fe20000000000 */
[----:B0-----:R-:W-:Y:S01]  /*9ae0*/  IMAD.SHL.U32 R21, R20, 0x2, RZ ;  /* 0x0000000214157824 */ /* 0x001fe200078e00ff */
[----:B------:R-:W-:Y:S01]  /*9af0*/  BSSY.RECONVERGENT B0, `(.L_x_1260) ;  /* 0x000003f000007945 */ /* 0x000fe20003800200 */
[----:B------:R-:W-:Y:S01]  /*9b00*/  LEA R6, R6, UR4, 0x2 ;  /* 0x0000000406067c11 */ /* 0x000fe2000f8e10ff */
        /* <DEDUP_REMOVED lines=61> */
.L_x_1261:
[----:B------:R-:W-:Y:S05]  /*9ee0*/  BSYNC.RECONVERGENT B0 ;  /* 0x0000000000007941 */ /* 0x000fea0003800200 */
.L_x_1260:
[----:B------:R-:W-:-:S05]  /*9ef0*/  VIADD R9, R9, 0x1 ;  /* 0x0000000109097836 */ /* 0x000fca0000000000 */
[----:B------:R-:W-:-:S13]  /*9f00*/  ISETP.NE.AND P0, PT, R9, 0x100, PT ;  /* 0x000001000900780c */ /* 0x000fda0003f05270 */
[----:B------:R-:W-:Y:S05]  /*9f10*/  @P0 BRA `(.L_x_1262) ;  /* 0xffffffbc00600947 */ /* 0x000fea000383ffff */
.L_x_1197:
[----:B------:R-:W3:Y:S01]  /*9f20*/  LDCU UR4, c[0x3][0x10] ;  /* 0x00c00200ff0477ac */ /* 0x000ee20008000800 */
[----:B0-----:R-:W-:Y:S01]  /*9f30*/  IMAD.MOV.U32 R7, RZ, RZ, RZ ;  /* 0x000000ffff077224 */ /* 0x001fe200078e00ff */
[----:B---3--:R-:W-:-:S09]  /*9f40*/  UISETP.NE.AND UP0, UPT, UR4, 0x1, UPT ;  /* 0x000000010400788c */ /* 0x008fd2000bf05270 */
[----:B------:R-:W-:Y:S05]  /*9f50*/  BRA.U !UP0, `(.L_x_1263) ;  /* 0x0000000908907547 */ /* 0x000fea000b800000 */
[----:B------:R-:W-:Y:S01]  /*9f60*/  UIADD3 UR4, UPT, UPT, UR4, -0x1, URZ ;  /* 0xffffffff04047890 */ /* 0x000fe2000fffe0ff */
[----:B--2---:R-:W-:-:S05]  /*9f70*/  IMAD.MOV.U32 R6, RZ, RZ, RZ ;  /* 0x000000ffff067224 */ /* 0x004fca00078e00ff */
[----:B------:R-:W-:-:S07]  /*9f80*/  IMAD.U32 R7, RZ, RZ, UR4 ;  /* 0x00000004ff077e24 */ /* 0x000fce000f8e00ff */
.L_x_1269:
[----:B0-----:R-:W0:Y:S01]  /*9f90*/  LDCU UR4, c[0x0][0x360] ;  /* 0x00006c00ff0477ac */ /* 0x001e220008000800 */
[----:B------:R-:W2:Y:S01]  /*9fa0*/  LDCU UR11, c[0x3][0x58] ;  /* 0x00c00b00ff0b77ac */ /* 0x000ea20008000800 */
[----:B------:R-:W3:Y:S01]  /*9fb0*/  LDCU UR12, c[0x3][0x8] ;  /* 0x00c00100ff0c77ac */ /* 0x000ee20008000800 */
[----:B-1----:R-:W1:Y:S01]  /*9fc0*/  LDCU UR10, c[0x3][0x48] ;  /* 0x00c00900ff0a77ac */ /* 0x002e620008000800 */
[----:B0-----:R-:W-:-:S06]  /*9fd0*/  UIADD3 UR4, UPT, UPT, UR4, -0x1, URZ ;  /* 0xffffffff04047890 */ /* 0x001fcc000fffe0ff */
[----:B------:R-:W-:-:S13]  /*9fe0*/  ISETP.NE.AND P0, PT, R3, UR4, PT ;  /* 0x0000000403007c0c */ /* 0x000fda000bf05270 */
[----:B------:R-:W0:Y:S01]  /*9ff0*/  @!P0 LDC.64 R8, c[0x3][RZ] ;  /* 0x00c00000ff088b82 */ /* 0x000e220000000a00 */
[----:B------:R-:W-:-:S04]  /*a000*/  @!P0 IMAD R14, R6, 0x80, R2 ;  /* 0x00000080060e8824 */ /* 0x000fc800078e0202 */
[----:B------:R-:W-:-:S04]  /*a010*/  @!P0 VIADD R15, R14, 0x8000 ;  /* 0x000080000e0f8836 */ /* 0x000fc80000000000 */
        /* <DEDUP_REMOVED lines=13> */
.L_x_1268:
[----:B0---45:R-:W-:Y:S01]  /*a0f0*/  SHF.R.U32.HI R14, RZ, UR4, R8 ;  /* 0x00000004ff0e7c19 */ /* 0x031fe20008011608 */
        /* <DEDUP_REMOVED lines=62> */
.L_x_1265:
[----:B------:R-:W-:Y:S05]  /*a4e0*/  BSYNC.RECONVERGENT B0 ;  /* 0x0000000000007941 */ /* 0x000fea0003800200 */
.L_x_1264:
[----:B------:R-:W-:Y:S01]  /*a4f0*/  UIADD3 UR7, UPT, UPT, UR4, 0x2, URZ ;  /* 0x0000000204077890 */ /* 0x000fe2000fffe0ff */
[----:B------:R-:W-:Y:S01]  /*a500*/  IMAD.SHL.U32 R21, R14, 0x2, RZ ;  /* 0x000000020e157824 */ /* 0x000fe200078e00ff */
[----:B------:R-:W-:Y:S01]  /*a510*/  UIADD3 UR6, UPT, UPT, UR6, 0x2, URZ ;  /* 0x0000000206067890 */ /* 0x000fe2000fffe0ff */
[----:B------:R-:W-:Y:S01]  /*a520*/  IMAD.SHL.U32 R11, R15, 0x2, RZ ;  /* 0x000000020f0b7824 */ /* 0x000fe200078e00ff */
[----:B------:R-:W-:Y:S01]  /*a530*/  BSSY.RECONVERGENT B0, `(.L_x_1266) ;  /* 0x0000040000007945 */ /* 0x000fe20003800200 */
[----:B------:R-:W-:Y:S01]  /*a540*/  IMAD.SHL.U32 R25, R25, 0x2, RZ ;  /* 0x0000000219197824 */ /* 0x000fe200078e00ff */
[----:B------:R-:W-:Y:S01]  /*a550*/  SHF.R.U32.HI R10, RZ, UR7, R8 ;  /* 0x00000007ff0a7c19 */ /* 0x000fe20008011608 */
[----:B------:R-:W-:-:S04]  /*a560*/  UISETP.NE.AND UP0, UPT, UR6, 0x1010, UPT ;  /* 0x000010100600788c */ /* 0x000fc8000bf05270 */
[----:B------:R-:W-:-:S05]  /*a570*/  IMAD.SHL.U32 R10, R10, 0x4, RZ ;  /* 0x000000040a0a7824 */ /* 0x000fca00078e00ff */
[----:B------:R-:W-:-:S06]  /*a580*/  LOP3.LUT R10, R10, 0xc, RZ, 0xc0, !PT ;  /* 0x0000000c0a0a7812 */ /* 0x000fcc00078ec0ff */
        /* <DEDUP_REMOVED lines=58> */
.L_x_1267:
[----:B------:R-:W-:Y:S05]  /*a930*/  BSYNC.RECONVERGENT B0 ;  /* 0x0000000000007941 */ /* 0x000fea0003800200 */
.L_x_1266:
[----:B------:R-:W-:Y:S01]  /*a940*/  VIADD R9, R9, 0x2 ;  /* 0x0000000209097836 */ /* 0x000fe20000000000 */
[----:B------:R-:W-:Y:S01]  /*a950*/  UIADD3 UR4, UPT, UPT, UR4, 0x4, URZ ;  /* 0x0000000404047890 */ /* 0x000fe2000fffe0ff */
[----:B------:R-:W-:Y:S11]  /*a960*/  BRA.U UP0, `(.L_x_1268) ;  /* 0xfffffff500e07547 */ /* 0x000ff6000b83ffff */
[----:B------:R-:W-:-:S05]  /*a970*/  VIADD R6, R6, 0x1 ;  /* 0x0000000106067836 */ /* 0x000fca0000000000 */
[----:B------:R-:W-:-:S13]  /*a980*/  ISETP.NE.AND P0, PT, R6, R7, PT ;  /* 0x000000070600720c */ /* 0x000fda0003f05270 */
[----:B------:R-:W-:Y:S05]  /*a990*/  @P0 BRA `(.L_x_1269) ;  /* 0xfffffff4007c0947 */ /* 0x000fea000383ffff */
.L_x_1263:
[----:B------:R-:W3:Y:S01]  /*a9a0*/  LDCU UR4, c[0x0][0x360] ;  /* 0x00006c00ff0477ac */ /* 0x000ee20008000800 */
[----:B------:R-:W-:Y:S01]  /*a9b0*/  BSSY.RECONVERGENT B0, `(.L_x_1270) ;  /* 0x0000010000007945 */ /* 0x000fe20003800200 */
[----:B---3--:R-:W-:-:S06]  /*a9c0*/  UIADD3 UR4, UPT, UPT, UR4, -0x1, URZ ;  /* 0xffffffff04047890 */ /* 0x008fcc000fffe0ff */
[----:B------:R-:W-:-:S13]  /*a9d0*/  ISETP.NE.AND P0, PT, R3, UR4, PT ;  /* 0x0000000403007c0c */ /* 0x000fda000bf05270 */
[----:B------:R-:W-:Y:S05]  /*a9e0*/  @P0 BRA `(.L_x_1271) ;  /* 0x0000000000180947 */ /* 0x000fea0003800000 */
[----:B------:R-:W3:Y:S01]  /*a9f0*/  LDC.64 R8, c[0x3][RZ] ;  /* 0x00c00000ff087b82 */ /* 0x000ee20000000a00 */
[----:B------:R-:W-:-:S04]  /*aa00*/  IMAD R2, R7, 0x80, R2 ;  /* 0x0000008007027824 */ /* 0x000fc800078e0202 */
[----:B------:R-:W-:-:S04]  /*aa10*/  VIADD R15, R2, 0x8000 ;  /* 0x00008000020f7836 */ /* 0x000fc80000000000 */
[----:B---3--:R-:W-:-:S06]  /*aa20*/  IMAD.WIDE.U32 R8, R15, 0x4, R8 ;  /* 0x000000040f087825 */ /* 0x008fcc00078e0008 */
[----:B------:R3:W5:Y:S01]  /*aa30*/  LDG.E R8, desc[UR8][R8.64] ;  /* 0x0000000808087981 */ /* 0x000762000c1e1900 */
[----:B------:R-:W-:Y:S05]  /*aa40*/  BRA `(.L_x_1272) ;  /* 0x0000000000187947 */ /* 0x000fea0003800000 */
.L_x_1271:
[----:B------:R-:W3:Y:S01]  /*aa50*/  S2R R9, SR_CgaCtaId ;  /* 0x0000000000097919 */ /* 0x000ee20000008800 */
[----:B------:R-:W-:-:S04]  /*aa60*/  MOV R2, 0x400 ;  /* 0x0000040000027802 */ /* 0x000fc80000000f00 */
[----:B---3--:R-:W-:-:S05]  /*aa70*/  LEA R2, R9, R2, 0x18 ;  /* 0x0000000209027211 */ /* 0x008fca00078ec0ff */
[----:B------:R-:W-:-:S04]  /*aa80*/  IMAD R2, R7, 0x200, R2 ;  /* 0x0000020007027824 */ /* 0x000fc800078e0202 */
[----:B------:R-:W-:-:S05]  /*aa90*/  IMAD R2, R3, 0x4, R2 ;  /* 0x0000000403027824 */ /* 0x000fca00078e0202 */
[----:B------:R3:W4:Y:S02]  /*aaa0*/  LDS R8, [R2+0x4] ;  /* 0x0000040002087984 */ /* 0x0007240000000800 */
.L_x_1272:
[----:B-1----:R-:W-:Y:S05]  /*aab0*/  BSYNC.RECONVERGENT B0 ;  /* 0x0000000000007941 */ /* 0x002fea0003800200 */
.L_x_1270:
[----:B------:R-:W-:-:S13]  /*aac0*/  ISETP.NE.AND P0, PT, R5, UR5, PT ;  /* 0x0000000505007c0c */ /* 0x000fda000bf05270 */
[----:B------:R-:W-:Y:S05]  /*aad0*/  @!P0 EXIT ;  /* 0x000000000000894d */ /* 0x000fea0003800000 */
[----:B------:R-:W-:Y:S01]  /*aae0*/  IADD3 R5, PT, PT, -R5, UR5, RZ ;  /* 0x0000000505057c10 */ /* 0x000fe2000fffe1ff */
[----:B------:R-:W-:Y:S01]  /*aaf0*/  IMAD.MOV.U32 R14, RZ, RZ, RZ ;  /* 0x000000ffff0e7224 */ /* 0x000fe200078e00ff */
[----:B------:R-:W-:Y:S02]  /*ab00*/  IADD3 R15, PT, PT, R4, 0x100, R7 ;  /* 0x00000100040f7810 */ /* 0x000fe40007ffe007 */
[C---:B------:R-:W-:Y:S02]  /*ab10*/  ISETP.GE.U32.AND P0, PT, R5.reuse, 0x2, PT ;  /* 0x000000020500780c */ /* 0x040fe40003f06070 */
[----:B---3--:R-:W-:-:S11]  /*ab20*/  VIMNMX.U32 R9, PT, PT, R5, 0x1, !PT ;  /* 0x0000000105097848 */ /* 0x008fd60007fe0000 */
[----:B------:R-:W-:Y:S05]  /*ab30*/  @!P0 BRA `(.L_x_1273) ;  /* 0x0000000800408947 */ /* 0x000fea0003800000 */
[----:B------:R-:W1:Y:S01]  /*ab40*/  LDC.64 R4, c[0x3][0x60] ;  /* 0x00c01800ff047b82 */ /* 0x000e620000000a00 */
[----:B------:R-:W-:Y:S01]  /*ab50*/  IMAD R0, R0, 0x80, R3 ;  /* 0x0000008000007824 */ /* 0x000fe200078e0203 */
[----:B------:R-:W-:Y:S01]  /*ab60*/  LOP3.LUT R14, R9, 0xfffffffe, RZ, 0xc0, !PT ;  /* 0xfffffffe090e7812 */ /* 0x000fe200078ec0ff */
[----:B------:R-:W3:Y:S02]  /*ab70*/  LDCU UR7, c[0x3][0x58] ;  /* 0x00c00b00ff0777ac */ /* 0x000ee40008000800 */
[----:B------:R-:W-:Y:S02]  /*ab80*/  IMAD R0, R0, 0x100, R7 ;  /* 0x0000010000007824 */ /* 0x000fe400078e0207 */
[----:B------:R-:W-:Y:S01]  /*ab90*/  IMAD.MOV R25, RZ, RZ, -R14 ;  /* 0x000000ffff197224 */ /* 0x000fe200078e0a0e */
[----:B------:R-:W0:Y:S02]  /*aba0*/  LDCU UR10, c[0x3][0x8] ;  /* 0x00c00100ff0a77ac */ /* 0x000e240008000800 */
[----:B------:R-:W-:Y:S01]  /*abb0*/  LEA R0, R0, 0x1000, 0x4 ;  /* 0x0000100000007811 */ /* 0x000fe200078e20ff */
[----:B------:R-:W0:Y:S01]  /*abc0*/  LDCU UR6, c[0x3][0x48] ;  /* 0x00c00900ff0677ac */ /* 0x000e220008000800 */
[----:B------:R-:W-:-:S05]  /*abd0*/  UMOV UR4, URZ ;  /* 0x000000ff00047c82 */ /* 0x000fca0008000000 */
.L_x_1278:
[----:B----45:R-:W-:Y:S01]  /*abe0*/  SHF.R.U32.HI R2, RZ, UR4, R8 ;  /* 0x00000004ff027c19 */ /* 0x030fe20008011608 */
[----:B------:R-:W-:Y:S01]  /*abf0*/  IMAD.SHL.U32 R3, R21, 0x2, RZ ;  /* 0x0000000215037824 */ /* 0x000fe200078e00ff */
[----:B------:R-:W-:Y:S01]  /*ac00*/  BSSY.RECONVERGENT B0, `(.L_x_1274) ;  /* 0x000003c000007945 */ /* 0x000fe20003800200 */
[----:B0-2---:R-:W-:Y:S02]  /*ac10*/  IMAD.SHL.U32 R6, R20, 0x2, RZ ;  /* 0x0000000214067824 */ /* 0x005fe400078e00ff */
[----:B------:R-:W-:Y:S02]  /*ac20*/  IMAD.SHL.U32 R2, R2, 0x4, RZ ;  /* 0x0000000402027824 */ /* 0x000fe400078e00ff */
[----:B------:R-:W-:-:S03]  /*ac30*/  IMAD.SHL.U32 R10, R10, 0x2, RZ ;  /* 0x000000020a0a7824 */ /* 0x000fc600078e00ff */
        /* <DEDUP_REMOVED lines=39> */
[----:B0-----:R-:W3:Y:S01]  /*aeb0*/  LDG.E.STRONG.SYS R6, desc[UR8][R2.64] ;  /* 0x0000000802067981 */ /* 0x001ee2000c1f5900 */
[----:B------:R-:W-:-:S04]  /*aec0*/  ISETP.GT.U32.AND P0, PT, R0, UR10, PT ;  /* 0x0000000a00007c0c */ /* 0x000fc8000bf04070 */
[----:B---3--:R-:W-:-:S13]  /*aed0*/  ISETP.GE.U32.OR P0, PT, R6, UR7, P0 ;  /* 0x0000000706007c0c */ /* 0x008fda0008706470 */
        /* <DEDUP_REMOVED lines=14> */
.L_x_1275:
[----:B---3--:R-:W-:Y:S05]  /*afc0*/  BSYNC.RECONVERGENT B0 ;  /* 0x0000000000007941 */ /* 0x008fea0003800200 */
.L_x_1274:
[----:B------:R-:W-:Y:S01]  /*afd0*/  UIADD3 UR5, UPT, UPT, UR4, 0x2, URZ ;  /* 0x0000000204057890 */ /* 0x000fe2000fffe0ff */
[----:B------:R-:W-:Y:S01]  /*afe0*/  IMAD.SHL.U32 R21, R16, 0x2, RZ ;  /* 0x0000000210157824 */ /* 0x000fe200078e00ff */
[----:B------:R-:W-:Y:S01]  /*aff0*/  BSSY.RECONVERGENT B0, `(.L_x_1276) ;  /* 0x0000041000007945 */ /* 0x000fe20003800200 */
[----:B------:R-:W-:Y:S02]  /*b000*/  IMAD.SHL.U32 R3, R17, 0x2, RZ ;  /* 0x0000000211037824 */ /* 0x000fe400078e00ff */
[----:B------:R-:W-:Y:S01]  /*b010*/  VIADD R25, R25, 0x2 ;  /* 0x0000000219197836 */ /* 0x000fe20000000000 */
[----:B------:R-:W-:-:S04]  /*b020*/  SHF.R.U32.HI R2, RZ, UR5, R8 ;  /* 0x00000005ff027c19 */ /* 0x000fc80008011608 */
[----:B------:R-:W-:Y:S01]  /*b030*/  ISETP.NE.AND P0, PT, R25, RZ, PT ;  /* 0x000000ff1900720c */ /* 0x000fe20003f05270 */
[----:B------:R-:W-:-:S05]  /*b040*/  IMAD.SHL.U32 R2, R2, 0x4, RZ ;  /* 0x0000000402027824 */ /* 0x000fca00078e00ff */
[----:B------:R-:W-:-:S06]  /*b050*/  LOP3.LUT R2, R2, 0xc, RZ, 0xc0, !PT ;  /* 0x0000000c02027812 */ /* 0x000fcc00078ec0ff */
[----:B------:R-:W2:Y:S02]  /*b060*/  LDC R2, c[0x3][R2+0x14] ;  /* 0x00c0050002027b82 */ /* 0x000ea40000000800 */
[----:B--2---:R-:W-:-:S04]  /*b070*/  LOP3.LUT R21, R21, R2, RZ, 0xfc, !PT ;  /* 0x0000000215157212 */ /* 0x004fc800078efcff */
        /* <DEDUP_REMOVED lines=56> */
.L_x_1277:
[----:B------:R-:W-:Y:S05]  /*b400*/  BSYNC.RECONVERGENT B0 ;  /* 0x0000000000007941 */ /* 0x000fea0003800200 */
.L_x_1276:
[----:B------:R-:W-:Y:S01]  /*b410*/  UIADD3 UR4, UPT, UPT, UR4, 0x4, URZ ;  /* 0x0000000404047890 */ /* 0x000fe2000fffe0ff */
[----:B------:R-:W-:Y:S01]  /*b420*/  VIADD R0, R0, 0x2 ;  /* 0x0000000200007836 */ /* 0x000fe20000000000 */
[----:B------:R-:W-:Y:S10]  /*b430*/  @P0 BRA `(.L_x_1278) ;  /* 0xfffffff400e80947 */ /* 0x000ff4000383ffff */
.L_x_1273:
[----:B------:R-:W-:-:S04]  /*b440*/  LOP3.LUT R9, R9, 0x1, RZ, 0xc0, !PT ;  /* 0x0000000109097812 */ /* 0x000fc800078ec0ff */
[----:B------:R-:W-:-:S13]  /*b450*/  ISETP.NE.U32.AND P0, PT, R9, 0x1, PT ;  /* 0x000000010900780c */ /* 0x000fda0003f05070 */
[----:B------:R-:W-:Y:S05]  /*b460*/  @P0 EXIT ;  /* 0x000000000000094d */ /* 0x000fea0003800000 */
[----:B------:R-:W-:Y:S01]  /*b470*/  IMAD.SHL.U32 R3, R14, 0x2, RZ ;  /* 0x000000020e037824 */ /* 0x000fe200078e00ff */
[----:B------:R-:W3:Y:S01]  /*b480*/  LDCU UR4, c[0x3][0x48] ;  /* 0x00c00900ff0477ac */ /* 0x000ee20008000800 */
[----:B------:R-:W-:-:S03]  /*b490*/  IMAD.SHL.U32 R2, R21, 0x2, RZ ;  /* 0x0000000215027824 */ /* 0x000fc600078e00ff */
[----:B----45:R-:W-:-:S05]  /*b4a0*/  SHF.R.U32.HI R3, RZ, R3, R8 ;  /* 0x00000003ff037219 */ /* 0x030fca0000011608 */
[----:B------:R-:W-:-:S05]  /*b4b0*/  IMAD.SHL.U32 R3, R3, 0x4, RZ ;  /* 0x0000000403037824 */ /* 0x000fca00078e00ff */
[----:B------:R-:W-:Y:S01]  /*b4c0*/  LOP3.LUT R0, R3, 0xc, RZ, 0xc0, !PT ;  /* 0x0000000c03007812 */ /* 0x000fe200078ec0ff */
[----:B------:R-:W-:-:S05]  /*b4d0*/  IMAD.SHL.U32 R3, R20, 0x2, RZ ;  /* 0x0000000214037824 */ /* 0x000fca00078e00ff */
[----:B------:R-:W4:Y:S02]  /*b4e0*/  LDC R0, c[0x3][R0+0x14] ;  /* 0x00c0050000007b82 */ /* 0x000f240000000800 */
[----:B----4-:R-:W-:-:S05]  /*b4f0*/  LOP3.LUT R2, R21, R2, R0, 0xe0, !PT ;  /* 0x0000000215027212 */ /* 0x010fca00078ee000 */
[----:B------:R-:W-:-:S05]  /*b500*/  IMAD.SHL.U32 R2, R2, 0x2, RZ ;  /* 0x0000000202027824 */ /* 0x000fca00078e00ff */
[----:B------:R-:W-:Y:S01]  /*b510*/  LOP3.LUT R2, R2, R3, R0, 0xe0, !PT ;  /* 0x0000000302027212 */ /* 0x000fe200078ee000 */
[----:B------:R-:W-:-:S03]  /*b520*/  IMAD.SHL.U32 R3, R19, 0x2, RZ ;  /* 0x0000000213037824 */ /* 0x000fc600078e00ff */
[----:B------:R-:W-:-:S05]  /*b530*/  LOP3.LUT R2, R20, R2, R21, 0x80, !PT ;  /* 0x0000000214027212 */ /* 0x000fca00078e8015 */
        /* <DEDUP_REMOVED lines=21> */
[----:B------:R-:W-:-:S04]  /*b690*/  LOP3.LUT R2, R2, R3, R0, 0xe0, !PT ;  /* 0x0000000302027212 */ /* 0x000fc800078ee000 */
[----:B---3--:R-:W-:-:S13]  /*b6a0*/  LOP3.LUT P0, RZ, R2, UR4, R11, 0x80, !PT ;  /* 0x0000000402ff7c12 */ /* 0x008fda000f80800b */
[----:B------:R-:W-:Y:S05]  /*b6b0*/  @P0 EXIT ;  /* 0x000000000000094d */ /* 0x000fea0003800000 */
[----:B-1----:R-:W1:Y:S01]  /*b6c0*/  LDC.64 R4, c[0x4][RZ] ;  /* 0x01000000ff047b82 */ /* 0x002e620000000a00 */
[----:B------:R-:W3:Y:S01]  /*b6d0*/  LDCU UR4, c[0x3][0x58] ;  /* 0x00c00b00ff0477ac */ /* 0x000ee20008000800 */
[----:B-1----:R-:W3:Y:S02]  /*b6e0*/  LDG.E.STRONG.SYS R0, desc[UR8][R4.64] ;  /* 0x0000000804007981 */ /* 0x002ee4000c1f5900 */
[----:B---3--:R-:W-:-:S13]  /*b6f0*/  ISETP.GE.U32.AND P0, PT, R0, UR4, PT ;  /* 0x0000000400007c0c */ /* 0x008fda000bf06070 */
        /* <DEDUP_REMOVED lines=8> */
[----:B------:R-:W3:Y:S01]  /*b780*/  POPC R9, UR4 ;  /* 0x0000000400097d09 */ /* 0x000ee20008000000 */
[----:B-1----:R-:W-:Y:S01]  /*b790*/  ISETP.EQ.U32.AND P0, PT, R0, R3, PT ;  /* 0x000000030000720c */ /* 0x002fe20003f02070 */
[----:B0-2---:R-:W0:Y:S01]  /*b7a0*/  S2R R6, SR_LTMASK ;  /* 0x0000000000067919 */ /* 0x005e220000003900 */
[----:B------:R-:W1:Y:S11]  /*b7b0*/  LDC.64 R2, c[0x3][0x60] ;  /* 0x00c01800ff027b82 */ /* 0x000e760000000a00 */
[----:B---3--:R-:W2:Y:S01]  /*b7c0*/  @P0 ATOMG.E.ADD.STRONG.GPU PT, R9, desc[UR8][R4.64], R9 ;  /* 0x80000009040909a8 */ /* 0x008ea200081ef108 */
[----:B0-----:R-:W-:-:S06]  /*b7d0*/  LOP3.LUT R6, R6, UR4, RZ, 0xc0, !PT ;  /* 0x0000000406067c12 */ /* 0x001fcc000f8ec0ff */
[----:B------:R-:W0:Y:S01]  /*b7e0*/  POPC R6, R6 ;  /* 0x0000000600067309 */ /* 0x000e220000000000 */
[----:B--2---:R-:W0:Y:S02]  /*b7f0*/  SHFL.IDX PT, R7, R9, R0, 0x1f ;  /* 0x00001f0009077589 */ /* 0x004e2400000e0000 */
[----:B0-----:R-:W-:-:S04]  /*b800*/  IMAD.IADD R7, R7, 0x1, R6 ;  /* 0x0000000107077824 */ /* 0x001fc800078e0206 */
[----:B-1----:R-:W-:-:S05]  /*b810*/  IMAD.WIDE.U32 R2, R7, 0x4, R2 ;  /* 0x0000000407027825 */ /* 0x002fca00078e0002 */
[----:B------:R-:W-:Y:S01]  /*b820*/  STG.E desc[UR8][R2.64], R15 ;  /* 0x0000000f02007986 */ /* 0x000fe2000c101908 */
[----:B------:R-:W-:Y:S05]  /*b830*/  EXIT ;  /* 0x000000000000794d */ /* 0x000fea0003800000 */
.L_x_1279:
        /* <DEDUP_REMOVED lines=12> */
.L_x_2058:


//--------------------- .text._Z13agrepKernel32ILj6EEvv --------------------------
	.section	.text._Z13agrepKernel32ILj6EEvv,"ax",@progbits
	.align	128
        .global         _Z13agrepKernel32ILj6EEvv
        .type           _Z13agrepKernel32ILj6EEvv,@function
        .size           _Z13agrepKernel32ILj6EEvv,(.L_x_2059 - _Z13agrepKernel32ILj6EEvv)
        .other          _Z13agrepKernel32ILj6EEvv,@"STO_CUDA_ENTRY STV_DEFAULT"
_Z13agrepKernel32ILj6EEvv:
.text._Z13agrepKernel32ILj6EEvv:
        /* <DEDUP_REMOVED lines=27> */
[----:B------:R-:W-:-:S07]  /*01b0*/  IMAD.U32 R6, RZ, RZ, UR4 ;  /* 0x00000004ff067e24 */ /* 0x000fce000f8e00ff */
.L_x_1282:
[----:B------:R-:W0:Y:S01]  /*01c0*/  LDC.64 R2, c[0x3][RZ] ;  /* 0x00c00000ff027b82 */ /* 0x000e220000000a00 */
[----:B------:R-:W-:-:S04]  /*01d0*/  IMAD R7, R5, 0x80, R10 ;  /* 0x0000008005077824 */ /* 0x000fc800078e020a */
[----:B0-----:R-:W-:-:S05]  /*01e0*/  IMAD.WIDE.U32 R2, R7, 0x4, R2 ;  /* 0x0000000407027825 */ /* 0x001fca00078e0002 */
[----:B------:R0:W5:Y:S01]  /*01f0*/  LDG.E R4, desc[UR8][R2.64] ;  /* 0x0000000802047981 */ /* 0x000162000c1e1900 */
[----:B------:R-:W-:-:S05]  /*0200*/  UMOV UR4, URZ ;  /* 0x000000ff00047c82 */ /* 0x000fca0008000000 */
.L_x_1281:
[----:B------:R-:W-:Y:S01]  /*0210*/  USHF.L.U32 UR5, UR4, 0x1, URZ ;  /* 0x0000000104057899 */ /* 0x000fe200080006ff */
[----:B------:R-:W-:Y:S02]  /*0220*/  IMAD.SHL.U32 R12, R15, 0x2, RZ ;  /* 0x000000020f0c7824 */ /* 0x000fe400078e00ff */
[----:B------:R-:W-:Y:S01]  /*0230*/  IMAD.SHL.U32 R20, R16, 0x2, RZ ;  /* 0x0000000210147824 */ /* 0x000fe200078e00ff */
[----:B------:R-:W-:Y:S02]  /*0240*/  UIADD3 UR6, UPT, UPT, UR5, 0x2, URZ ;  /* 0x0000000205067890 */ /* 0x000fe4000fffe0ff */
[----:B0----5:R-:W-:-:S04]  /*0250*/  SHF.R.U32.HI R2, RZ, UR5, R4 ;  /* 0x00000005ff027c19 */ /* 0x021fc80008011604 */
[--C-:B------:R-:W-:Y:S01]  /*0260*/  SHF.R.U32.HI R3, RZ, UR6, R4.reuse ;  /* 0x00000006ff037c19 */ /* 0x100fe20008011604 */
[----:B------:R-:W-:Y:S01]  /*0270*/  IMAD.SHL.U32 R2, R2, 0x4, RZ ;  /* 0x0000000402027824 */ /* 0x000fe200078e00ff */
[----:B------:R-:W-:Y:S02]  /*0280*/  UIADD3 UR6, UPT, UPT, UR5, 0x4, URZ ;  /* 0x0000000405067890 */ /* 0x000fe4000fffe0ff */
[----:B------:R-:W-:Y:S01]  /*0290*/  UIADD3 UR5, UPT, UPT, UR5, 0x6, URZ ;  /* 0x0000000605057890 */ /* 0x000fe2000fffe0ff */
[----:B------:R-:W-:Y:S01]  /*02a0*/  IMAD.SHL.U32 R3, R3, 0x4, RZ ;  /* 0x0000000403037824 */ /* 0x000fe200078e00ff */
[----:B------:R-:W-:Y:S01]  /*02b0*/  LOP3.LUT R21, R2, 0xc, RZ, 0xc0, !PT ;  /* 0x0000000c02157812 */ /* 0x000fe200078ec0ff */
[----:B------:R-:W-:Y:S01]  /*02c0*/  IMAD.SHL.U32 R2, R14, 0x2, RZ ;  /* 0x000000020e027824 */ /* 0x000fe200078e00ff */
[----:B------:R-:W-:Y:S01]  /*02d0*/  SHF.R.U32.HI R7, RZ, UR6, R4 ;  /* 0x00000006ff077c19 */ /* 0x000fe20008011604 */
[----:B------:R-:W-:-:S03]  /*02e0*/  UIADD3 UR4, UPT, UPT, UR6, -UR4, URZ ;  /* 0x8000000406047290 */ /* 0x000fc6000fffe0ff */
[----:B------:R-:W0:Y:S01]  /*02f0*/  LDC R21, c[0x3][R21+0x14] ;  /* 0x00c0050015157b82 */ /* 0x000e220000000800 */
[----:B------:R-:W-:Y:S01]  /*0300*/  IMAD.SHL.U32 R7, R7, 0x4, RZ ;  /* 0x0000000407077824 */ /* 0x000fe200078e00ff */
[----:B------:R-:W-:Y:S01]  /*0310*/  UISETP.NE.AND UP0, UPT, UR4, 0x10, UPT ;  /* 0x000000100400788c */ /* 0x000fe2000bf05270 */
[----:B0-----:R-:W-:Y:S02]  /*0320*/  LOP3.LUT R23, R2, R21, RZ, 0xfc, !PT ;  /* 0x0000001502177212 */ /* 0x001fe400078efcff */
[----:B------:R-:W-:Y:S02]  /*0330*/  LOP3.LUT R2, R3, 0xc, RZ, 0xc0, !PT ;  /* 0x0000000c03027812 */ /* 0x000fe400078ec0ff */
[----:B------:R-:W-:-:S04]  /*0340*/  LOP3.LUT R3, R14, R23, RZ, 0xc0, !PT ;  /* 0x000000170e037212 */ /* 0x000fc800078ec0ff */
[----:B------:R-:W0:Y:S01]  /*0350*/  LDC R2, c[0x3][R2+0x14] ;  /* 0x00c0050002027b82 */ /* 0x000e220000000800 */
[----:B------:R-:W-:-:S05]  /*0360*/  IMAD.SHL.U32 R3, R3, 0x2, RZ ;  /* 0x0000000203037824 */ /* 0x000fca00078e00ff */
[----:B------:R-:W-:Y:S02]  /*0370*/  LOP3.LUT R3, R3, R12, R21, 0xe0, !PT ;  /* 0x0000000c03037212 */ /* 0x000fe400078ee015 */
[----:B------:R-:W-:Y:S02]  /*0380*/  LOP3.LUT R12, R7, 0xc, RZ, 0xc0, !PT ;  /* 0x0000000c070c7812 */ /* 0x000fe400078ec0ff */
[----:B------:R-:W-:Y:S02]  /*0390*/  LOP3.LUT R14, R3, R14, RZ, 0xc0, !PT ;  /* 0x0000000e030e7212 */ /* 0x000fe400078ec0ff */
[----:B------:R-:W-:Y:S02]  /*03a0*/  SHF.R.U32.HI R7, RZ, UR5, R4 ;  /* 0x00000005ff077c19 */ /* 0x000fe40008011604 */
[----:B------:R-:W-:Y:S01]  /*03b0*/  LOP3.LUT R3, R15, R14, RZ, 0xc0, !PT ;  /* 0x0000000e0f037212 */ /* 0x000fe200078ec0ff */
[----:B------:R-:W1:Y:S01]  /*03c0*/  LDC R12, c[0x3][R12+0x14] ;  /* 0x00c005000c0c7b82 */ /* 0x000e620000000800 */
[----:B------:R-:W-:-:S03]  /*03d0*/  IMAD.SHL.U32 R25, R14, 0x2, RZ ;  /* 0x000000020e197824 */ /* 0x000fc600078e00ff */
[----:B------:R-:W-:-:S05]  /*03e0*/  IMAD.SHL.U32 R3, R3, 0x2, RZ ;  /* 0x0000000203037824 */ /* 0x000fca00078e00ff */
[----:B------:R-:W-:-:S04]  /*03f0*/  LOP3.LUT R20, R3, R20, R21, 0xe0, !PT ;  /* 0x0000001403147212 */ /* 0x000fc800078ee015 */
[----:B------:R-:W-:Y:S01]  /*0400*/  LOP3.LUT R15, R20, R15, RZ, 0xc0, !PT ;  /* 0x0000000f140f7212 */ /* 0x000fe200078ec0ff */
[----:B------:R-:W-:-:S03]  /*0410*/  IMAD.SHL.U32 R20, R17, 0x2, RZ ;  /* 0x0000000211147824 */ /* 0x000fc600078e00ff */
[----:B------:R-:W-:-:S05]  /*0420*/  LOP3.LUT R3, R16, R15, RZ, 0xc0, !PT ;  /* 0x0000000f10037212 */ /* 0x000fca00078ec0ff */
[----:B------:R-:W-:-:S05]  /*0430*/  IMAD.SHL.U32 R3, R3, 0x2, RZ ;  /* 0x0000000203037824 */ /* 0x000fca00078e00ff */
[----:B------:R-:W-:Y:S01]  /*0440*/  LOP3.LUT R3, R3, R20, R21, 0xe0, !PT ;  /* 0x0000001403037212 */ /* 0x000fe200078ee015 */
[----:B------:R-:W-:Y:S02]  /*0450*/  IMAD.SHL.U32 R20, R7, 0x4, RZ ;  /* 0x0000000407147824 */ /* 0x000fe400078e00ff */
[----:B------:R-:W-:Y:S01]  /*0460*/  IMAD.SHL.U32 R7, R23, 0x2, RZ ;  /* 0x0000000217077824 */ /* 0x000fe200078e00ff */
[----:B------:R-:W-:Y:S02]  /*0470*/  LOP3.LUT R16, R3, R16, RZ, 0xc0, !PT ;  /* 0x0000001003107212 */ /* 0x000fe400078ec0ff */
[----:B------:R-:W-:Y:S01]  /*0480*/  LOP3.LUT R27, R20, 0xc, RZ, 0xc0, !PT ;  /* 0x0000000c141b7812 */ /* 0x000fe200078ec0ff */
[----:B------:R-:W-:Y:S01]  /*0490*/  IMAD.SHL.U32 R20, R18, 0x2, RZ ;  /* 0x0000000212147824 */ /* 0x000fe200078e00ff */
[----:B------:R-:W-:Y:S02]  /*04a0*/  LOP3.LUT R3, R17, R16, RZ, 0xc0, !PT ;  /* 0x0000001011037212 */ /* 0x000fe400078ec0ff */
[----:B0-----:R-:W-:-:S02]  /*04b0*/  LOP3.LUT R22, R7, R2, RZ, 0xfc, !PT ;  /* 0x0000000207167212 */ /* 0x001fc400078efcff */
[----:B------:R0:W2:Y:S01]  /*04c0*/  LDC R7, c[0x3][R27+0x14] ;  /* 0x00c005001b077b82 */ /* 0x0000a20000000800 */
[----:B------:R-:W-:Y:S01]  /*04d0*/  IMAD.SHL.U32 R3, R3, 0x2, RZ ;  /* 0x0000000203037824 */ /* 0x000fe200078e00ff */
[----:B------:R-:W-:-:S04]  /*04e0*/  LOP3.LUT R24, R23, R22, RZ, 0xc0, !PT ;  /* 0x0000001617187212 */ /* 0x000fc800078ec0ff */
[----:B------:R-:W-:Y:S01]  /*04f0*/  LOP3.LUT R20, R3, R20, R21, 0xe0, !PT ;  /* 0x0000001403147212 */ /* 0x000fe200078ee015 */
[----:B------:R-:W-:-:S03]  /*0500*/  IMAD.SHL.U32 R24, R24, 0x2, RZ ;  /* 0x0000000218187824 */ /* 0x000fc600078e00ff */
[----:B------:R-:W-:Y:S01]  /*0510*/  LOP3.LUT R3, R20, R17, RZ, 0xc0, !PT ;  /* 0x0000001114037212 */ /* 0x000fe200078ec0ff */
[----:B------:R-:W-:Y:S01]  /*0520*/  IMAD.SHL.U32 R20, R13, 0x2, RZ ;  /* 0x000000020d147824 */ /* 0x000fe200078e00ff */
[----:B------:R-:W-:Y:S01]  /*0530*/  LOP3.LUT R24, R24, R25, R2, 0xe0, !PT ;  /* 0x0000001918187212 */ /* 0x000fe200078ee002 */
[----:B------:R-:W-:Y:S01]  /*0540*/  IMAD.SHL.U32 R25, R22, 0x2, RZ ;  /* 0x0000000216197824 */ /* 0x000fe200078e00ff */
[----:B------:R-:W-:Y:S02]  /*0550*/  LOP3.LUT R17, R18, R3, RZ, 0xc0, !PT ;  /* 0x0000000312117212 */ /* 0x000fe400078ec0ff */
[----:B------:R-:W-:-:S03]  /*0560*/  LOP3.LUT R23, R24, R23, RZ, 0xc0, !PT ;  /* 0x0000001718177212 */ /* 0x000fc600078ec0ff */
[----:B------:R-:W-:Y:S01]  /*0570*/  IMAD.SHL.U32 R24, R17, 0x2, RZ ;  /* 0x0000000211187824 */ /* 0x000fe200078e00ff */
[----:B-1----:R-:W-:Y:S01]  /*0580*/  LOP3.LUT R17, R25, R12, RZ, 0xfc, !PT ;  /* 0x0000000c19117212 */ /* 0x002fe200078efcff */
[----:B0-----:R-:W-:-:S03]  /*0590*/  IMAD.SHL.U32 R27, R23, 0x2, RZ ;  /* 0x00000002171b7824 */ /* 0x001fc600078e00ff */
[----:B------:R-:W-:Y:S02]  /*05a0*/  LOP3.LUT R25, R24, R20, R21, 0xe0, !PT ;  /* 0x0000001418197212 */ /* 0x000fe400078ee015 */
[----:B------:R-:W-:Y:S02]  /*05b0*/  LOP3.LUT R24, R14, R23, RZ, 0xc0, !PT ;  /* 0x000000170e187212 */ /* 0x000fe400078ec0ff */
[----:B------:R-:W-:Y:S02]  /*05c0*/  LOP3.LUT R26, R22, R17, RZ, 0xc0, !PT ;  /* 0x00000011161a7212 */ /* 0x000fe400078ec0ff */
[----:B------:R-:W-:Y:S01]  /*05d0*/  LOP3.LUT R20, R25, R18, RZ, 0xc0, !PT ;  /* 0x0000001219147212 */ /* 0x000fe200078ec0ff */
[----:B------:R-:W-:Y:S02]  /*05e0*/  IMAD.SHL.U32 R24, R24, 0x2, RZ ;  /* 0x0000000218187824 */ /* 0x000fe400078e00ff */
[----:B------:R-:W-:Y:S02]  /*05f0*/  IMAD.SHL.U32 R25, R15, 0x2, RZ ;  /* 0x000000020f197824 */ /* 0x000fe400078e00ff */
[----:B------:R-:W-:-:S02]  /*0600*/  IMAD.SHL.U32 R26, R26, 0x2, RZ ;  /* 0x000000021a1a7824 */ /* 0x000fc400078e00ff */
[----:B------:R-:W-:Y:S01]  /*0610*/  IMAD.SHL.U32 R18, R19, 0x2, RZ ;  /* 0x0000000213127824 */ /* 0x000fe200078e00ff */
[----:B------:R-:W-:Y:S02]  /*0620*/  LOP3.LUT R25, R24, R25, R2, 0xe0, !PT ;  /* 0x0000001918197212 */ /* 0x000fe400078ee002 */
[----:B------:R-:W-:Y:S02]  /*0630*/  LOP3.LUT R24, R13, R20, RZ, 0xc0, !PT ;  /* 0x000000140d187212 */ /* 0x000fe400078ec0ff */
[----:B------:R-:W-:-:S03]  /*0640*/  LOP3.LUT R27, R26, R27, R12, 0xe0, !PT ;  /* 0x0000001b1a1b7212 */ /* 0x000fc600078ee00c */
[----:B------:R-:W-:Y:S01]  /*0650*/  IMAD.SHL.U32 R19, R24, 0x2, RZ ;  /* 0x0000000218137824 */ /* 0x000fe200078e00ff */
[----:B------:R-:W-:Y:S02]  /*0660*/  LOP3.LUT R22, R27, R22, RZ, 0xc0, !PT ;  /* 0x000000161b167212 */ /* 0x000fe400078ec0ff */
[----:B------:R-:W-:Y:S01]  /*0670*/  LOP3.LUT R24, R25, R14, RZ, 0xc0, !PT ;  /* 0x0000000e19187212 */ /* 0x000fe200078ec0ff */
[----:B------:R-:W-:Y:S01]  /*0680*/  IMAD.SHL.U32 R14, R17, 0x2, RZ ;  /* 0x00000002110e7824 */ /* 0x000fe200078e00ff */
[----:B------:R-:W-:Y:S02]  /*0690*/  LOP3.LUT R18, R19, R18, R21, 0xe0, !PT ;  /* 0x0000001213127212 */ /* 0x000fe400078ee015 */
[----:B------:R-:W-:Y:S01]  /*06a0*/  LOP3.LUT R21, R23, R22, RZ, 0xc0, !PT ;  /* 0x0000001617157212 */ /* 0x000fe200078ec0ff */
[----:B------:R-:W-:Y:S01]  /*06b0*/  IMAD.SHL.U32 R25, R24, 0x2, RZ ;  /* 0x0000000218197824 */ /* 0x000fe200078e00ff */
[----:B------:R-:W-:Y:S02]  /*06c0*/  LOP3.LUT R19, R15, R24, RZ, 0xc0, !PT ;  /* 0x000000180f137212 */ /* 0x000fe400078ec0ff */
[----:B--2---:R-:W-:Y:S01]  /*06d0*/  LOP3.LUT R14, R14, R7, RZ, 0xfc, !PT ;  /* 0x000000070e0e7212 */ /* 0x004fe200078efcff */
[----:B------:R-:W-:Y:S01]  /*06e0*/  IMAD.SHL.U32 R26, R21, 0x2, RZ ;  /* 0x00000002151a7824 */ /* 0x000fe200078e00ff */
[----:B------:R-:W-:Y:S01]  /*06f0*/  LOP3.LUT R18, R18, R13, RZ, 0xc0, !PT ;  /* 0x0000000d12127212 */ /* 0x000fe200078ec0ff */
[----:B------:R-:W-:-:S02]  /*0700*/  IMAD.SHL.U32 R21, R19, 0x2, RZ ;  /* 0x0000000213157824 */ /* 0x000fc400078e00ff */
[----:B------:R-:W-:Y:S01]  /*0710*/  IMAD.SHL.U32 R19, R16, 0x2, RZ ;  /* 0x0000000210137824 */ /* 0x000fe200078e00ff */
[----:B------:R-:W-:-:S04]  /*0720*/  LOP3.LUT R28, R26, R25, R12, 0xe0, !PT ;  /* 0x000000191a1c7212 */ /* 0x000fc800078ee00c */
[----:B------:R-:W-:Y:S02]  /*0730*/  LOP3.LUT R26, R21, R19, R2, 0xe0, !PT ;  /* 0x00000013151a7212 */ /* 0x000fe400078ee002 */
[----:B------:R-:W-:Y:S02]  /*0740*/  LOP3.LUT R21, R17, R14, RZ, 0xc0, !PT ;  /* 0x0000000e11157212 */ /* 0x000fe400078ec0ff */
[----:B------:R-:W-:Y:S02]  /*0750*/  LOP3.LUT R23, R28, R23, RZ, 0xc0, !PT ;  /* 0x000000171c177212 */ /* 0x000fe400078ec0ff */
[----:B------:R-:W-:Y:S01]  /*0760*/  LOP3.LUT R19, R26, R15, RZ, 0xc0, !PT ;  /* 0x0000000f1a137212 */ /* 0x000fe200078ec0ff */
[----:B------:R-:W-:Y:S01]  /*0770*/  IMAD.SHL.U32 R21, R21, 0x2, RZ ;  /* 0x0000000215157824 */ /* 0x000fe200078e00ff */
[----:B------:R-:W-:Y:S01]  /*0780*/  LOP3.LUT R15, R24, R23, RZ, 0xc0, !PT ;  /* 0x00000017180f7212 */ /* 0x000fe200078ec0ff */
[----:B------:R-:W-:-:S05]  /*0790*/  IMAD.SHL.U32 R26, R22, 0x2, RZ ;  /* 0x00000002161a7824 */ /* 0x000fca00078e00ff */
[----:B------:R-:W-:Y:S01]  /*07a0*/  LOP3.LUT R26, R21, R26, R7, 0xe0, !PT ;  /* 0x0000001a151a7212 */ /* 0x000fe200078ee007 */
[----:B------:R-:W-:Y:S02]  /*07b0*/  IMAD.SHL.U32 R21, R15, 0x2, RZ ;  /* 0x000000020f157824 */ /* 0x000fe400078e00ff */
[----:B------:R-:W-:-:S05]  /*07c0*/  IMAD.SHL.U32 R15, R19, 0x2, RZ ;  /* 0x00000002130f7824 */ /* 0x000fca00078e00ff */
[----:B------:R-:W-:Y:S02]  /*07d0*/  LOP3.LUT R25, R21, R15, R12, 0xe0, !PT ;  /* 0x0000000f15197212 */ /* 0x000fe400078ee00c */
[----:B------:R-:W-:Y:S01]  /*07e0*/  LOP3.LUT R15, R26, R17, RZ, 0xc0, !PT ;  /* 0x000000111a0f7212 */ /* 0x000fe200078ec0ff */
[----:B------:R-:W-:Y:S01]  /*07f0*/  IMAD.SHL.U32 R17, R3, 0x2, RZ ;  /* 0x0000000203117824 */ /* 0x000fe200078e00ff */
[----:B------:R-:W-:Y:S01]  /*0800*/  LOP3.LUT R21, R16, R19, RZ, 0xc0, !PT ;  /* 0x0000001310157212 */ /* 0x000fe200078ec0ff */
[----:B------:R-:W-:Y:S01]  /*0810*/  IMAD.SHL.U32 R26, R23, 0x2, RZ ;  /* 0x00000002171a7824 */ /* 0x000fe200078e00ff */
[----:B------:R-:W-:Y:S02]  /*0820*/  LOP3.LUT R24, R25, R24, RZ, 0xc0, !PT ;  /* 0x0000001819187212 */ /* 0x000fe400078ec0ff */
[----:B------:R-:W-:Y:S01]  /*0830*/  LOP3.LUT R25, R22, R15, RZ, 0xc0, !PT ;  /* 0x0000000f16197212 */ /* 0x000fe200078ec0ff */
[----:B------:R-:W-:Y:S02]  /*0840*/  IMAD.SHL.U32 R21, R21, 0x2, RZ ;  /* 0x0000000215157824 */ /* 0x000fe400078e00ff */
[----:B------:R-:W-:-:S02]  /*0850*/  IMAD.SHL.U32 R28, R24, 0x2, RZ ;  /* 0x00000002181c7824 */ /* 0x000fc400078e00ff */
[----:B------:R-:W-:Y:S01]  /*0860*/  IMAD.SHL.U32 R25, R25, 0x2, RZ ;  /* 0x0000000219197824 */ /* 0x000fe200078e00ff */
[----:B------:R-:W-:Y:S02]  /*0870*/  LOP3.LUT R17, R21, R17, R2, 0xe0, !PT ;  /* 0x0000001115117212 */ /* 0x000fe400078ee002 */
[----:B------:R-:W-:Y:S02]  /*0880*/  LOP3.LUT R21, R19, R24, RZ, 0xc0, !PT ;  /* 0x0000001813157212 */ /* 0x000fe400078ec0ff */
[----:B------:R-:W-:Y:S02]  /*0890*/  LOP3.LUT R25, R25, R26, R7, 0xe0, !PT ;  /* 0x0000001a19197212 */ /* 0x000fe400078ee007 */
[----:B------:R-:W-:Y:S01]  /*08a0*/  LOP3.LUT R26, R17, R16, RZ, 0xc0, !PT ;  /* 0x00000010111a7212 */ /* 0x000fe200078ec0ff */
[----:B------:R-:W-:Y:S01]  /*08b0*/  IMAD.SHL.U32 R21, R21, 0x2, RZ ;  /* 0x0000000215157824 */ /* 0x000fe200078e00ff */
[----:B------:R-:W-:-:S03]  /*08c0*/  LOP3.LUT R16, R25, R22, RZ, 0xc0, !PT ;  /* 0x0000001619107212 */ /* 0x000fc600078ec0ff */
[----:B------:R-:W-:Y:S01]  /*08d0*/  IMAD.SHL.U32 R17, R26, 0x2, RZ ;  /* 0x000000021a117824 */ /* 0x000fe200078e00ff */
[----:B------:R-:W-:-:S04]  /*08e0*/  LOP3.LUT R25, R23, R16, RZ, 0xc0, !PT ;  /* 0x0000001017197212 */ /* 0x000fc800078ec0ff */
[----:B------:R-:W-:Y:S01]  /*08f0*/  LOP3.LUT R22, R21, R17, R12, 0xe0, !PT ;  /* 0x0000001115167212 */ /* 0x000fe200078ee00c */
[----:B------:R-:W-:Y:S02]  /*0900*/  IMAD.SHL.U32 R25, R25, 0x2, RZ ;  /* 0x0000000219197824 */ /* 0x000fe400078e00ff */
[----:B------:R-:W-:Y:S01]  /*0910*/  IMAD.SHL.U32 R21, R20, 0x2, RZ ;  /* 0x0000000214157824 */ /* 0x000fe200078e00ff */
[----:B------:R-:W-:Y:S02]  /*0920*/  LOP3.LUT R19, R22, R19, RZ, 0xc0, !PT ;  /* 0x0000001316137212 */ /* 0x000fe400078ec0ff */
[----:B------:R-:W-:Y:S02]  /*0930*/  LOP3.LUT R28, R25, R28, R7, 0xe0, !PT ;  /* 0x0000001c191c7212 */ /* 0x000fe400078ee007 */
[----:B------:R-:W-:Y:S02]  /*0940*/  LOP3.LUT R22, R3, R26, RZ, 0xc0, !PT ;  /* 0x0000001a03167212 */ /* 0x000fe400078ec0ff */
[----:B------:R-:W-:Y:S01]  /*0950*/  LOP3.LUT R17, R28, R23, RZ, 0xc0, !PT ;  /* 0x000000171c117212 */ /* 0x000fe200078ec0ff */
[----:B------:R-:W-:Y:S01]  /*0960*/  IMAD.SHL.U32 R28, R19, 0x2, RZ ;  /* 0x00000002131c7824 */ /* 0x000fe200078e00ff */
[----:B------:R-:W-:Y:S01]  /*0970*/  LOP3.LUT R13, R26, R19, RZ, 0xc0, !PT ;  /* 0x000000131a0d7212 */ /* 0x000fe200078ec0ff */
        /* <DEDUP_REMOVED lines=8> */
[----:B------:R-:W-:Y:S01]  /*0a00*/  LOP3.LUT R21, R20, R3, RZ, 0xc0, !PT ;  /* 0x0000000314157212 */ /* 0x000fe200078ec0ff */
[----:B------:R-:W-:Y:S01]  /*0a10*/  IMAD.SHL.U32 R23, R3, 0x2, RZ ;  /* 0x0000000203177824 */ /* 0x000fe200078e00ff */
[----:B------:R-:W-:-:S03]  /*0a20*/  LOP3.LUT R18, R25, R24, RZ, 0xc0, !PT ;  /* 0x0000001819127212 */ /* 0x000fc600078ec0ff */
        /* <DEDUP_REMOVED lines=8> */
[----:B------:R-:W-:Y:S02]  /*0ab0*/  IMAD.SHL.U32 R21, R21, 0x2, RZ ;  /* 0x0000000215157824 */ /* 0x000fe400078e00ff */
[----:B------:R-:W-:-:S02]  /*0ac0*/  IMAD.SHL.U32 R13, R13, 0x2, RZ ;  /* 0x000000020d0d7824 */ /* 0x000fc400078e00ff */
[----:B------:R-:W-:Y:S01]  /*0ad0*/  IMAD.SHL.U32 R2, R2, 0x2, RZ ;  /* 0x0000000202027824 */ /* 0x000fe200078e00ff */
[----:B------:R-:W-:-:S04]  /*0ae0*/  LOP3.LUT R20, R21, R20, R7, 0xe0, !PT ;  /* 0x0000001415147212 */ /* 0x000fc800078ee007 */
[----:B------:R-:W-:Y:S02]  /*0af0*/  LOP3.LUT R2, R2, R13, R12, 0xe0, !PT ;  /* 0x0000000d02027212 */ /* 0x000fe400078ee00c */
[----:B------:R-:W-:Y:S02]  /*0b00*/  LOP3.LUT R13, R20, R19, RZ, 0xc0, !PT ;  /* 0x00000013140d7212 */ /* 0x000fe400078ec0ff */
[----:B------:R-:W-:Y:S02]  /*0b10*/  LOP3.LUT R2, R2, R3, RZ, 0xc0, !PT ;  /* 0x0000000302027212 */ /* 0x000fe400078ec0ff */
[----:B------:R-:W-:-:S03]  /*0b20*/  LOP3.LUT R3, R26, R13, RZ, 0xc0, !PT ;  /* 0x0000000d1a037212 */ /* 0x000fc600078ec0ff */
[----:B------:R-:W-:Y:S02]  /*0b30*/  IMAD.SHL.U32 R2, R2, 0x2, RZ ;  /* 0x0000000202027824 */ /* 0x000fe400078e00ff */
        /* <DEDUP_REMOVED lines=13> */
.L_x_1280:
[----:B------:R-:W0:Y:S01]  /*0c10*/  LDC.64 R2, c[0x3][RZ] ;  /* 0x00c00000ff027b82 */ /* 0x000e220000000a00 */
[----:B------:R-:W-:Y:S01]  /*0c20*/  IMAD R5, R6, 0x80, R10 ;  /* 0x0000008006057824 */ /* 0x000fe200078e020a */
[----:B------:R-:W1:Y:S06]  /*0c30*/  LDCU UR5, c[0x3][0xc] ;  /* 0x00c00180ff0577ac */ /* 0x000e6c0008000800 */
[----:B------:R-:W2:Y:S01]  /*0c40*/  LDC R12, c[0x3][0x10] ;  /* 0x00c00400ff0c7b82 */ /* 0x000ea20000000800 */
[----:B0-----:R-:W-:-:S05]  /*0c50*/  IMAD.WIDE.U32 R2, R5, 0x4, R2 ;  /* 0x0000000405027825 */ /* 0x001fca00078e0002 */
[----:B------:R0:W5:Y:S01]  /*0c60*/  LDG.E R7, desc[UR8][R2.64] ;  /* 0x0000000802077981 */ /* 0x000162000c1e1900 */
[----:B-1----:R-:W-:Y:S01]  /*0c70*/  UIADD3 UR5, UPT, UPT, UR5, 0x10, URZ ;  /* 0x0000001005057890 */ /* 0x002fe2000fffe0ff */
[----:B------:R-:W-:Y:S02]  /*0c80*/  IMAD.MOV.U32 R20, RZ, RZ, RZ ;  /* 0x000000ffff147224 */ /* 0x000fe400078e00ff */
[----:B--2---:R-:W-:-:S05]  /*0c90*/  IMAD.SHL.U32 R12, R12, 0x10, RZ ;  /* 0x000000100c0c7824 */ /* 0x004fca00078e00ff */
[----:B------:R-:W-:-:S13]  /*0ca0*/  ISETP.NE.AND P0, PT, R12, UR5, PT ;  /* 0x000000050c007c0c */ /* 0x000fda000bf05270 */
[----:B0-----:R-:W-:Y:S05]  /*0cb0*/  @!P0 BRA `(.L_x_1283) ;  /* 0x0000000c005c8947 */ /* 0x001fea0003800000 */
[----:B------:R-:W-:Y:S01]  /*0cc0*/  IADD3 R3, PT, PT, -R12, UR5, RZ ;  /* 0x000000050c037c10 */ /* 0x000fe2000fffe1ff */
        /* <DEDUP_REMOVED lines=8> */
.L_x_1285:
[----:B------:R-:W-:Y:S01]  /*0d50*/  USHF.L.U32 UR6, UR4, 0x1, URZ ;  /* 0x0000000104067899 */ /* 0x000fe200080006ff */
[----:B------:R-:W-:Y:S02]  /*0d60*/  IMAD.SHL.U32 R4, R14, 0x2, RZ ;  /* 0x000000020e047824 */ /* 0x000fe400078e00ff */
[----:B------:R-:W-:Y:S01]  /*0d70*/  IMAD.SHL.U32 R21, R16, 0x2, RZ ;  /* 0x0000000210157824 */ /* 0x000fe200078e00ff */
[----:B------:R-:W-:Y:S01]  /*0d80*/  UIADD3 UR7, UPT, UPT, UR6, 0x2, URZ ;  /* 0x0000000206077890 */ /* 0x000fe2000fffe0ff */
[----:B------:R-:W-:Y:S01]  /*0d90*/  IMAD.SHL.U32 R24, R17, 0x2, RZ ;  /* 0x0000000211187824 */ /* 0x000fe200078e00ff */
[----:B-----5:R-:W-:Y:S01]  /*0da0*/  SHF.R.U32.HI R2, RZ, UR6, R7 ;  /* 0x00000006ff027c19 */ /* 0x020fe20008011607 */
[----:B------:R-:W-:-:S04]  /*0db0*/  IMAD.SHL.U32 R19, R19, 0x2, RZ ;  /* 0x0000000213137824 */ /* 0x000fc800078e00ff */
[----:B------:R-:W-:-:S05]  /*0dc0*/  IMAD.SHL.U32 R2, R2, 0x4, RZ ;  /* 0x0000000402027824 */ /* 0x000fca00078e00ff */
[----:B------:R-:W-:Y:S02]  /*0dd0*/  LOP3.LUT R5, R2, 0xc, RZ, 0xc0, !PT ;  /* 0x0000000c02057812 */ /* 0x000fe400078ec0ff */
[----:B------:R-:W-:Y:S01]  /*0de0*/  SHF.R.U32.HI R2, RZ, UR7, R7 ;  /* 0x00000007ff027c19 */ /* 0x000fe20008011607 */
[----:B------:R-:W-:Y:S02]  /*0df0*/  UIADD3 UR7, UPT, UPT, UR6, 0x4, URZ ;  /* 0x0000000406077890 */ /* 0x000fe4000fffe0ff */
[----:B------:R-:W-:Y:S01]  /*0e00*/  UIADD3 UR6, UPT, UPT, UR6, 0x6, URZ ;  /* 0x0000000606067890 */ /* 0x000fe2000fffe0ff */
[----:B------:R-:W0:Y:S01]  /*0e10*/  LDC R5, c[0x3][R5+0x14] ;  /* 0x00c0050005057b82 */ /* 0x000e220000000800 */
[----:B------:R-:W-:Y:S01]  /*0e20*/  IMAD.SHL.U32 R3, R2, 0x4, RZ ;  /* 0x0000000402037824 */ /* 0x000fe200078e00ff */
[----:B------:R-:W-:-:S04]  /*0e30*/  UIADD3 UR4, UPT, UPT, UR7, -UR4, URZ ;  /* 0x8000000407047290 */ /* 0x000fc8000fffe0ff */
[----:B------:R-:W-:Y:S01]  /*0e40*/  LOP3.LUT R22, R3, 0xc, RZ, 0xc0, !PT ;  /* 0x0000000c03167812 */ /* 0x000fe200078ec0ff */
[----:B------:R-:W-:Y:S01]  /*0e50*/  IMAD.SHL.U32 R3, R15, 0x2, RZ ;  /* 0x000000020f037824 */ /* 0x000fe200078e00ff */
[----:B------:R-:W-:Y:S02]  /*0e60*/  ISETP.NE.AND P1, PT, R20, UR4, PT ;  /* 0x0000000414007c0c */ /* 0x000fe4000bf25270 */
[----:B0-----:R-:W-:-:S04]  /*0e70*/  LOP3.LUT R25, R4, R5, RZ, 0xfc, !PT ;  /* 0x0000000504197212 */ /* 0x001fc800078efcff */
[----:B------:R-:W-:-:S05]  /*0e80*/  LOP3.LUT R2, R14, R25, RZ, 0xc0, !PT ;  /* 0x000000190e027212 */ /* 0x000fca00078ec0ff */
[----:B------:R-:W-:Y:S02]  /*0e90*/  IMAD.SHL.U32 R4, R2, 0x2, RZ ;  /* 0x0000000202047824 */ /* 0x000fe400078e00ff */
[----:B------:R-:W0:Y:S03]  /*0ea0*/  LDC R2, c[0x3][R22+0x14] ;  /* 0x00c0050016027b82 */ /* 0x000e260000000800 */
[----:B------:R-:W-:-:S04]  /*0eb0*/  LOP3.LUT R3, R4, R3, R5, 0xe0, !PT ;  /* 0x0000000304037212 */ /* 0x000fc800078ee005 */
[----:B------:R-:W-:-:S04]  /*0ec0*/  LOP3.LUT R14, R3, R14, RZ, 0xc0, !PT ;  /* 0x0000000e030e7212 */ /* 0x000fc800078ec0ff */
[----:B------:R-:W-:-:S05]  /*0ed0*/  LOP3.LUT R3, R15, R14, RZ, 0xc0, !PT ;  /* 0x0000000e0f037212 */ /* 0x000fca00078ec0ff */
[----:B------:R-:W-:-:S05]  /*0ee0*/  IMAD.SHL.U32 R4, R3, 0x2, RZ ;  /* 0x0000000203047824 */ /* 0x000fca00078e00ff */
[----:B------:R-:W-:-:S04]  /*0ef0*/  LOP3.LUT R4, R4, R21, R5, 0xe0, !PT ;  /* 0x0000001504047212 */ /* 0x000fc800078ee005 */
[----:B------:R-:W-:Y:S02]  /*0f00*/  LOP3.LUT R21, R4, R15, RZ, 0xc0, !PT ;  /* 0x0000000f04157212 */ /* 0x000fe400078ec0ff */
[----:B------:R-:W-:Y:S02]  /*0f10*/  SHF.R.U32.HI R4, RZ, UR7, R7 ;  /* 0x00000007ff047c19 */ /* 0x000fe40008011607 */
[----:B------:R-:W-:Y:S01]  /*0f20*/  LOP3.LUT R3, R16, R21, RZ, 0xc0, !PT ;  /* 0x0000001510037212 */ /* 0x000fe200078ec0ff */
[----:B------:R-:W-:Y:S02]  /*0f30*/  IMAD.SHL.U32 R27, R21, 0x2, RZ ;  /* 0x00000002151b7824 */ /* 0x000fe400078e00ff */
[----:B------:R-:W-:Y:S02]  /*0f40*/  IMAD.SHL.U32 R15, R4, 0x4, RZ ;  /* 0x00000004040f7824 */ /* 0x000fe400078e00ff */
[----:B------:R-:W-:-:S03]  /*0f50*/  IMAD.SHL.U32 R4, R3, 0x2, RZ ;  /* 0x0000000203047824 */ /* 0x000fc600078e00ff */
[----:B------:R-:W-:Y:S02]  /*0f60*/  LOP3.LUT R3, R15, 0xc, RZ, 0xc0, !PT ;  /* 0x0000000c0f037812 */ /* 0x000fe400078ec0ff */
[----:B------:R-:W-:Y:S01]  /*0f70*/  LOP3.LUT R15, R4, R24, R5, 0xe0, !PT ;  /* 0x00000018040f7212 */ /* 0x000fe200078ee005 */
[----:B------:R-:W-:-:S03]  /*0f80*/  IMAD.SHL.U32 R24, R18, 0x2, RZ ;  /* 0x0000000212187824 */ /* 0x000fc600078e00ff */
[----:B------:R-:W1:Y:S01]  /*0f90*/  LDC R3, c[0x3][R3+0x14] ;  /* 0x00c0050003037b82 */ /* 0x000e620000000800 */
[----:B------:R-:W-:Y:S01]  /*0fa0*/  LOP3.LUT R16, R15, R16, RZ, 0xc0, !PT ;  /* 0x000000100f107212 */ /* 0x000fe200078ec0ff */
[----:B------:R-:W-:-:S03]  /*0fb0*/  IMAD.SHL.U32 R15, R25, 0x2, RZ ;  /* 0x00000002190f7824 */ /* 0x000fc600078e00ff */
[----:B------:R-:W-:Y:S02]  /*0fc0*/  LOP3.LUT R4, R17, R16, RZ, 0xc0, !PT ;  /* 0x0000001011047212 */ /* 0x000fe400078ec0ff */
[----:B0-----:R-:W-:-:S03]  /*0fd0*/  LOP3.LUT R22, R15, R2, RZ, 0xfc, !PT ;  /* 0x000000020f167212 */ /* 0x001fc600078efcff */
[----:B------:R-:W-:Y:S01]  /*0fe0*/  IMAD.SHL.U32 R4, R4, 0x2, RZ ;  /* 0x0000000204047824 */ /* 0x000fe200078e00ff */
[----:B------:R-:W-:-:S04]  /*0ff0*/  LOP3.LUT R15, R25, R22, RZ, 0xc0, !PT ;  /* 0x00000016190f7212 */ /* 0x000fc800078ec0ff */
[----:B------:R-:W-:Y:S01]  /*1000*/  LOP3.LUT R4, R4, R24, R5, 0xe0, !PT ;  /* 0x0000001804047212 */ /* 0x000fe200078ee005 */
[----:B------:R-:W-:Y:S02]  /*1010*/  IMAD.SHL.U32 R24, R15, 0x2, RZ ;  /* 0x000000020f187824 */ /* 0x000fe400078e00ff */
[----:B------:R-:W-:Y:S01]  /*1020*/  IMAD.SHL.U32 R15, R14, 0x2, RZ ;  /* 0x000000020e0f7824 */ /* 0x000fe200078e00ff */
[----:B------:R-:W-:-:S04]  /*1030*/  LOP3.LUT R17, R4, R17, RZ, 0xc0, !PT ;  /* 0x0000001104117212 */ /* 0x000fc800078ec0ff */
[----:B------:R-:W-:Y:S02]  /*1040*/  LOP3.LUT R4, R18, R17, RZ, 0xc0, !PT ;  /* 0x0000001112047212 */ /* 0x000fe400078ec0ff */
[----:B------:R-:W-:Y:S01]  /*1050*/  LOP3.LUT R24, R24, R15, R2, 0xe0, !PT ;  /* 0x0000000f18187212 */ /* 0x000fe200078ee002 */
[----:B------:R-:W-:Y:S02]  /*1060*/  IMAD.SHL.U32 R15, R13, 0x2, RZ ;  /* 0x000000020d0f7824 */ /* 0x000fe400078e00ff */
[----:B------:R-:W-:Y:S01]  /*1070*/  IMAD.SHL.U32 R4, R4, 0x2, RZ ;  /* 0x0000000204047824 */ /* 0x000fe200078e00ff */
[----:B------:R-:W-:-:S04]  /*1080*/  LOP3.LUT R25, R24, R25, RZ, 0xc0, !PT ;  /* 0x0000001918197212 */ /* 0x000fc800078ec0ff */
[----:B------:R-:W-:Y:S02]  /*1090*/  LOP3.LUT R15, R4, R15, R5, 0xe0, !PT ;  /* 0x0000000f040f7212 */ /* 0x000fe400078ee005 */
[----:B------:R-:W-:Y:S02]  /*10a0*/  LOP3.LUT R24, R14, R25, RZ, 0xc0, !PT ;  /* 0x000000190e187212 */ /* 0x000fe400078ec0ff */
[----:B------:R-:W-:Y:S01]  /*10b0*/  LOP3.LUT R4, R15, R18, RZ, 0xc0, !PT ;  /* 0x000000120f047212 */ /* 0x000fe200078ec0ff */
[----:B------:R-:W-:Y:S02]  /*10c0*/  IMAD.SHL.U32 R18, R22, 0x2, RZ ;  /* 0x0000000216127824 */ /* 0x000fe400078e00ff */
[----:B------:R-:W-:Y:S01]  /*10d0*/  IMAD.SHL.U32 R24, R24, 0x2, RZ ;  /* 0x0000000218187824 */ /* 0x000fe200078e00ff */
[----:B------:R-:W-:-:S04]  /*10e0*/  LOP3.LUT R15, R13, R4, RZ, 0xc0, !PT ;  /* 0x000000040d0f7212 */ /* 0x000fc800078ec0ff */
[----:B------:R-:W-:Y:S01]  /*10f0*/  LOP3.LUT R27, R24, R27, R2, 0xe0, !PT ;  /* 0x0000001b181b7212 */ /* 0x000fe200078ee002 */
[----:B------:R-:W-:Y:S01]  /*1100*/  IMAD.SHL.U32 R26, R15, 0x2, RZ ;  /* 0x000000020f1a7824 */ /* 0x000fe200078e00ff */
[----:B-1----:R-:W-:Y:S01]  /*1110*/  LOP3.LUT R15, R18, R3, RZ, 0xfc, !PT ;  /* 0x00000003120f7212 */ /* 0x002fe200078efcff */
[----:B------:R-:W-:Y:S01]  /*1120*/  IMAD.SHL.U32 R18, R25, 0x2, RZ ;  /* 0x0000000219127824 */ /* 0x000fe200078e00ff */
[----:B------:R-:W-:Y:S02]  /*1130*/  LOP3.LUT R14, R27, R14, RZ, 0xc0, !PT ;  /* 0x0000000e1b0e7212 */ /* 0x000fe400078ec0ff */
[----:B------:R-:W-:Y:S02]  /*1140*/  LOP3.LUT R26, R26, R19, R5, 0xe0, !PT ;  /* 0x000000131a1a7212 */ /* 0x000fe400078ee005 */
[----:B------:R-:W-:Y:S02]  /*1150*/  SHF.R.U32.HI R19, RZ, UR6, R7 ;  /* 0x00000006ff137c19 */ /* 0x000fe40008011607 */
[----:B------:R-:W-:-:S02]  /*1160*/  LOP3.LUT R5, R22, R15, RZ, 0xc0, !PT ;  /* 0x0000000f16057212 */ /* 0x000fc400078ec0ff */
[----:B------:R-:W-:Y:S01]  /*1170*/  LOP3.LUT R26, R26, R13, RZ, 0xc0, !PT ;  /* 0x0000000d1a1a7212 */ /* 0x000fe200078ec0ff */
[----:B------:R-:W-:Y:S02]  /*1180*/  IMAD.SHL.U32 R19, R19, 0x4, RZ ;  /* 0x0000000413137824 */ /* 0x000fe400078e00ff */
[----:B------:R-:W-:-:S03]  /*1190*/  IMAD.SHL.U32 R5, R5, 0x2, RZ ;  /* 0x0000000205057824 */ /* 0x000fc600078e00ff */
[----:B------:R-:W-:Y:S02]  /*11a0*/  LOP3.LUT R28, R19, 0xc, RZ, 0xc0, !PT ;  /* 0x0000000c131c7812 */ /* 0x000fe400078ec0ff */
[----:B------:R-:W-:Y:S02]  /*11b0*/  LOP3.LUT R5, R5, R18, R3, 0xe0, !PT ;  /* 0x0000001205057212 */ /* 0x000fe400078ee003 */
[----:B------:R-:W-:Y:S02]  /*11c0*/  LOP3.LUT R19, R21, R14, RZ, 0xc0, !PT ;  /* 0x0000000e15137212 */ /* 0x000fe400078ec0ff */
[----:B------:R-:W-:Y:S02]  /*11d0*/  LOP3.LUT R18, R5, R22, RZ, 0xc0, !PT ;  /* 0x0000001605127212 */ /* 0x000fe400078ec0ff */
[----:B------:R0:W1:Y:S01]  /*11e0*/  LDC R5, c[0x3][R28+0x14] ;  /* 0x00c005001c057b82 */ /* 0x0000620000000800 */
[----:B------:R-:W-:Y:S02]  /*11f0*/  IMAD.SHL.U32 R22, R19, 0x2, RZ ;  /* 0x0000000213167824 */ /* 0x000fe400078e00ff */
[----:B------:R-:W-:-:S05]  /*1200*/  IMAD.SHL.U32 R19, R16, 0x2, RZ ;  /* 0x0000000210137824 */ /* 0x000fca00078e00ff */
[----:B------:R-:W-:Y:S02]  /*1210*/  LOP3.LUT R22, R22, R19, R2, 0xe0, !PT ;  /* 0x0000001316167212 */ /* 0x000fe400078ee002 */
[----:B------:R-:W-:Y:S02]  /*1220*/  LOP3.LUT R19, R25, R18, RZ, 0xc0, !PT ;  /* 0x0000001219137212 */ /* 0x000fe400078ec0ff */
[----:B------:R-:W-:Y:S01]  /*1230*/  LOP3.LUT R21, R22, R21, RZ, 0xc0, !PT ;  /* 0x0000001516157212 */ /* 0x000fe200078ec0ff */
[----:B------:R-:W-:Y:S02]  /*1240*/  IMAD.SHL.U32 R22, R14, 0x2, RZ ;  /* 0x000000020e167824 */ /* 0x000fe400078e00ff */
[----:B------:R-:W-:-:S05]  /*1250*/  IMAD.SHL.U32 R19, R19, 0x2, RZ ;  /* 0x0000000213137824 */ /* 0x000fca00078e00ff */
[----:B------:R-:W-:Y:S02]  /*1260*/  LOP3.LUT R24, R19, R22, R3, 0xe0, !PT ;  /* 0x0000001613187212 */ /* 0x000fe400078ee003 */
[----:B------:R-:W-:Y:S02]  /*1270*/  LOP3.LUT R22, R16, R21, RZ, 0xc0, !PT ;  /* 0x0000001510167212 */ /* 0x000fe400078ec0ff */
[----:B------:R-:W-:Y:S01]  /*1280*/  LOP3.LUT R19, R24, R25, RZ, 0xc0, !PT ;  /* 0x0000001918137212 */ /* 0x000fe200078ec0ff */
[----:B------:R-:W-:Y:S02]  /*1290*/  IMAD.SHL.U32 R25, R17, 0x2, RZ ;  /* 0x0000000211197824 */ /* 0x000fe400078e00ff */
[----:B------:R-:W-:Y:S01]  /*12a0*/  IMAD.SHL.U32 R22, R22, 0x2, RZ ;  /* 0x0000000216167824 */ /* 0x000fe200078e00ff */
[----:B------:R-:W-:-:S04]  /*12b0*/  LOP3.LUT R24, R14, R19, RZ, 0xc0, !PT ;  /* 0x000000130e187212 */ /* 0x000fc800078ec0ff */
[----:B------:R-:W-:-:S04]  /*12c0*/  LOP3.LUT R25, R22, R25, R2, 0xe0, !PT ;  /* 0x0000001916197212 */ /* 0x000fc800078ee002 */
[----:B------:R-:W-:Y:S01]  /*12d0*/  LOP3.LUT R22, R25, R16, RZ, 0xc0, !PT ;  /* 0x0000001019167212 */ /* 0x000fe200078ec0ff */
[----:B------:R-:W-:Y:S02]  /*12e0*/  IMAD.SHL.U32 R25, R24, 0x2, RZ ;  /* 0x0000000218197824 */ /* 0x000fe400078e00ff */
[----:B------:R-:W-:Y:S01]  /*12f0*/  IMAD.SHL.U32 R24, R21, 0x2, RZ ;  /* 0x0000000215187824 */ /* 0x000fe200078e00ff */
[----:B------:R-:W-:Y:S01]  /*1300*/  LOP3.LUT R16, R17, R22, RZ, 0xc0, !PT ;  /* 0x0000001611107212 */ /* 0x000fe200078ec0ff */
[----:B0-----:R-:W-:-:S03]  /*1310*/  IMAD.SHL.U32 R28, R22, 0x2, RZ ;  /* 0x00000002161c7824 */ /* 0x001fc600078e00ff */
[----:B------:R-:W-:Y:S01]  /*1320*/  LOP3.LUT R27, R25, R24, R3, 0xe0, !PT ;  /* 0x00000018191b7212 */ /* 0x000fe200078ee003 */
[----:B------:R-:W-:Y:S02]  /*1330*/  IMAD.SHL.U32 R16, R16, 0x2, RZ ;  /* 0x0000000210107824 */ /* 0x000fe400078e00ff */
[----:B------:R-:W-:Y:S01]  /*1340*/  IMAD.SHL.U32 R25, R4, 0x2, RZ ;  /* 0x0000000204197824 */ /* 0x000fe200078e00ff */
[----:B------:R-:W-:Y:S01]  /*1350*/  LOP3.LUT R24, R27, R14, RZ, 0xc0, !PT ;  /* 0x0000000e1b187212 */ /* 0x000fe200078ec0ff */
[----:B------:R-:W-:-:S03]  /*1360*/  IMAD.SHL.U32 R14, R15, 0x2, RZ ;  /* 0x000000020f0e7824 */ /* 0x000fc600078e00ff */
[----:B------:R-:W-:Y:S02]  /*1370*/  LOP3.LUT R13, R21, R24, RZ, 0xc0, !PT ;  /* 0x00000018150d7212 */ /* 0x000fe400078ec0ff */
[----:B------:R-:W-:Y:S02]  /*1380*/  LOP3.LUT R16, R16, R25, R2, 0xe0, !PT ;  /* 0x0000001910107212 */ /* 0x000fe400078ee002 */
[----:B-1----:R-:W-:Y:S01]  /*1390*/  LOP3.LUT R14, R14, R5, RZ, 0xfc, !PT ;  /* 0x000000050e0e7212 */ /* 0x002fe200078efcff */
[----:B------:R-:W-:Y:S01]  /*13a0*/  IMAD.SHL.U32 R13, R13, 0x2, RZ ;  /* 0x000000020d0d7824 */ /* 0x000fe200078e00ff */
[----:B------:R-:W-:Y:S02]  /*13b0*/  LOP3.LUT R25, R16, R17, RZ, 0xc0, !PT ;  /* 0x0000001110197212 */ /* 0x000fe400078ec0ff */
[----:B------:R-:W-:Y:S02]  /*13c0*/  LOP3.LUT R16, R15, R14, RZ, 0xc0, !PT ;  /* 0x0000000e0f107212 */ /* 0x000fe400078ec0ff */
[----:B------:R-:W-:-:S03]  /*13d0*/  LOP3.LUT R28, R13, R28, R3, 0xe0, !PT ;  /* 0x0000001c0d1c7212 */ /* 0x000fc600078ee003 */
[----:B------:R-:W-:Y:S02]  /*13e0*/  IMAD.SHL.U32 R13, R16, 0x2, RZ ;  /* 0x00000002100d7824 */ /* 0x000fe400078e00ff */
        /* <DEDUP_REMOVED lines=19> */
[----:B------:R-:W-:Y:S01]  /*1520*/  IMAD.SHL.U32 R18, R13, 0x2, RZ ;  /* 0x000000020d127824 */ /* 0x000fe200078e00ff */
[----:B------:R-:W-:Y:S01]  /*1530*/  LOP3.LUT R2, R22, R13, RZ, 0xc0, !PT ;  /* 0x0000000d16027212 */ /* 0x000fe200078ec0ff */
[----:B------:R-:W-:Y:S01]  /*1540*/  IMAD.SHL.U32 R21, R21, 0x2, RZ ;  /* 0x0000000215157824 */ /* 0x000fe200078e00ff */
[----:B------:R-:W-:-:S04]  /*1550*/  LOP3.LUT R19, R19, R4, RZ, 0xc0, !PT ;  /* 0x0000000413137212 */ /* 0x000fc800078ec0ff */
[----:B------:R-:W-:Y:S01]  /*1560*/  LOP3.LUT R27, R21, R18, R5, 0xe0, !PT ;  /* 0x00000012151b7212 */ /* 0x000fe200078ee005 */
[----:B------:R-:W-:Y:S02]  /*1570*/  IMAD.SHL.U32 R18, R2, 0x2, RZ ;  /* 0x0000000202127824 */ /* 0x000fe400078e00ff */
[----:B------:R-:W-:-:S05]  /*1580*/  IMAD.SHL.U32 R2, R25, 0x2, RZ ;  /* 0x0000000219027824 */ /* 0x000fca00078e00ff */
[----:B------:R-:W-:Y:S02]  /*1590*/  LOP3.LUT R21, R18, R2, R3, 0xe0, !PT ;  /* 0x0000000212157212 */ /* 0x000fe400078ee003 */
[----:B------:R-:W-:Y:S02]  /*15a0*/  LOP3.LUT R18, R27, R24, RZ, 0xc0, !PT ;  /* 0x000000181b127212 */ /* 0x000fe400078ec0ff */
[----:B------:R-:W-:Y:S02]  /*15b0*/  LOP3.LUT R22, R21, R22, RZ, 0xc0, !PT ;  /* 0x0000001615167212 */ /* 0x000fe400078ec0ff */
[----:B------:R-:W-:Y:S02]  /*15c0*/  LOP3.LUT R2, R13, R18, RZ, 0xc0, !PT ;  /* 0x000000120d027212 */ /* 0x000fe400078ec0ff */
[----:B------:R-:W-:Y:S01]  /*15d0*/  LOP3.LUT R4, R25, R22, RZ, 0xc0, !PT ;  /* 0x0000001619047212 */ /* 0x000fe200078ec0ff */
[----:B------:R-:W-:Y:S02]  /*15e0*/  IMAD.SHL.U32 R24, R22, 0x2, RZ ;  /* 0x0000000216187824 */ /* 0x000fe400078e00ff */
[----:B------:R-:W-:-:S02]  /*15f0*/  IMAD.SHL.U32 R21, R2, 0x2, RZ ;  /* 0x0000000202157824 */ /* 0x000fc400078e00ff */
[----:B------:R-:W-:Y:S02]  /*1600*/  IMAD.SHL.U32 R2, R19, 0x2, RZ ;  /* 0x0000000213027824 */ /* 0x000fe400078e00ff */
        /* <DEDUP_REMOVED lines=10> */
[----:B------:R-:W-:Y:S06]  /*16b0*/  @P1 BRA `(.L_x_1285) ;  /* 0xfffffff400a41947 */ /* 0x000fec000383ffff */
.L_x_1284:
[----:B------:R-:W-:Y:S05]  /*16c0*/  @!P0 BRA `(.L_x_1283) ;  /* 0x0000000000d88947 */ /* 0x000fea0003800000 */
[----:B------:R-:W-:-:S05]  /*16d0*/  UMOV UR4, URZ ;  /* 0x000000ff00047c82 */ /* 0x000fca0008000000 */
.L_x_1286:
[----:B------:R-:W-:Y:S01]  /*16e0*/  IMAD.SHL.U32 R2, R20, 0x2, RZ ;  /* 0x0000000214027824 */ /* 0x000fe200078e00ff */
[----:B------:R-:W-:Y:S01]  /*16f0*/  UIADD3 UR4, UPT, UPT, UR4, 0x1, URZ ;  /* 0x0000000104047890 */ /* 0x000fe2000fffe0ff */
[----:B------:R-:W-:Y:S02]  /*1700*/  IMAD.SHL.U32 R3, R14, 0x2, RZ ;  /* 0x000000020e037824 */ /* 0x000fe400078e00ff */
[----:B------:R-:W-:Y:S01]  /*1710*/  IMAD.SHL.U32 R5, R15, 0x2, RZ ;  /* 0x000000020f057824 */ /* 0x000fe200078e00ff */
[----:B-----5:R-:W-:Y:S01]  /*1720*/  SHF.R.U32.HI R2, RZ, R2, R7 ;  /* 0x00000002ff027219 */ /* 0x020fe20000011607 */
[----:B------:R-:W-:Y:S01]  /*1730*/  IMAD.SHL.U32 R19, R19, 0x2, RZ ;  /* 0x0000000213137824 */ /* 0x000fe200078e00ff */
[----:B------:R-:W-:Y:S01]  /*1740*/  ISETP.NE.AND P0, PT, R23, UR4, PT ;  /* 0x0000000417007c0c */ /* 0x000fe2000bf05270 */
[----:B------:R-:W-:Y:S02]  /*1750*/  VIADD R20, R20, 0x1 ;  /* 0x0000000114147836 */ /* 0x000fe40000000000 */
        /* <DEDUP_REMOVED lines=22> */
[----:B------:R-:W-:Y:S01]  /*18c0*/  LOP3.LUT R14, R14, R15, R2, 0xe0, !PT ;  /* 0x0000000f0e0e7212 */ /* 0x000fe200078ee002 */
[----:B------:R-:W-:-:S03]  /*18d0*/  IMAD.SHL.U32 R15, R13, 0x2, RZ ;  /* 0x000000020d0f7824 */ /* 0x000fc600078e00ff */
[----:B------:R-:W-:Y:S01]  /*18e0*/  LOP3.LUT R21, R14, R17, RZ, 0xc0, !PT ;  /* 0x000000110e157212 */ /* 0x000fe200078ec0ff */
[----:B------:R-:W-:-:S03]  /*18f0*/  IMAD.MOV.U32 R17, RZ, RZ, R22 ;  /* 0x000000ffff117224 */ /* 0x000fc600078e0016 */
[----:B------:R-:W-:-:S05]  /*1900*/  LOP3.LUT R14, R18, R21, RZ, 0xc0, !PT ;  /* 0x00000015120e7212 */ /* 0x000fca00078ec0ff */
[----:B------:R-:W-:-:S05]  /*1910*/  IMAD.SHL.U32 R14, R14, 0x2, RZ ;  /* 0x000000020e0e7824 */ /* 0x000fca00078e00ff */
[----:B------:R-:W-:-:S04]  /*1920*/  LOP3.LUT R15, R14, R15, R2, 0xe0, !PT ;  /* 0x0000000f0e0f7212 */ /* 0x000fc800078ee002 */
[----:B------:R-:W-:Y:S01]  /*1930*/  LOP3.LUT R24, R15, R18, RZ, 0xc0, !PT ;  /* 0x000000120f187212 */ /* 0x000fe200078ec0ff */
[----:B------:R-:W-:-:S03]  /*1940*/  IMAD.MOV.U32 R18, RZ, RZ, R21 ;  /* 0x000000ffff127224 */ /* 0x000fc600078e0015 */
[----:B------:R-:W-:-:S05]  /*1950*/  LOP3.LUT R14, R13, R24, RZ, 0xc0, !PT ;  /* 0x000000180d0e7212 */ /* 0x000fca00078ec0ff */
[----:B------:R-:W-:Y:S02]  /*1960*/  IMAD.SHL.U32 R15, R14, 0x2, RZ ;  /* 0x000000020e0f7824 */ /* 0x000fe400078e00ff */
[----:B------:R-:W-:-:S03]  /*1970*/  IMAD.MOV.U32 R14, RZ, RZ, R3 ;  /* 0x000000ffff0e7224 */ /* 0x000fc600078e0003 */
[----:B------:R-:W-:Y:S01]  /*1980*/  LOP3.LUT R2, R15, R19, R2, 0xe0, !PT ;  /* 0x000000130f027212 */ /* 0x000fe200078ee002 */
[----:B------:R-:W-:-:S03]  /*1990*/  IMAD.MOV.U32 R15, RZ, RZ, R4 ;  /* 0x000000ffff0f7224 */ /* 0x000fc600078e0004 */
        /* <DEDUP_REMOVED lines=8> */
[----:B------:R-:W-:-:S07]  /*1a20*/  IMAD.MOV.U32 R13, RZ, RZ, R24 ;  /* 0x000000ffff0d7224 */ /* 0x000fce00078e0018 */
.L_x_1283:
[----:B------:R-:W-:-:S13]  /*1a30*/  ISETP.GT.U32.AND P0, PT, R20, 0xf, PT ;  /* 0x0000000f1400780c */ /* 0x000fda0003f04070 */
[----:B------:R-:W-:Y:S05]  /*1a40*/  @P0 BRA `(.L_x_1287) ;  /* 0x00000004002c0947 */ /* 0x000fea0003800000 */
[----:B------:R-:W-:Y:S01]  /*1a50*/  IMAD.IADD R21, R11, 0x1, R6 ;  /* 0x000000010b157824 */ /* 0x000fe200078e0206 */
[----:B------:R-:W0:Y:S01]  /*1a60*/  LDCU UR7, c[0x3][0x58] ;  /* 0x00c00b00ff0777ac */ /* 0x000e220008000800 */
[----:B------:R-:W1:Y:S01]  /*1a70*/  LDCU UR10, c[0x3][0x8] ;  /* 0x00c00100ff0a77ac */ /* 0x000e620008000800 */
[----:B------:R-:W2:Y:S04]  /*1a80*/  LDCU UR6, c[0x3][0x48] ;  /* 0x00c00900ff0677ac */ /* 0x000ea80008000800 */
.L_x_1290:
[----:B--2---:R-:W-:Y:S01]  /*1a90*/  IMAD.SHL.U32 R2, R20, 0x2, RZ ;  /* 0x0000000214027824 */ /* 0x004fe200078e00ff */
[----:B------:R-:W-:Y:S01]  /*1aa0*/  BSSY.RECONVERGENT B0, `(.L_x_1288) ;  /* 0x0000042000007945 */ /* 0x000fe20003800200 */
[----:B------:R-:W-:Y:S02]  /*1ab0*/  IMAD.SHL.U32 R3, R14, 0x2, RZ ;  /* 0x000000020e037824 */ /* 0x000fe400078e00ff */
        /* <DEDUP_REMOVED lines=30> */
[----:B------:R-:W-:Y:S01]  /*1ca0*/  LOP3.LUT R15, R15, R16, R2, 0xe0, !PT ;  /* 0x000000100f0f7212 */ /* 0x000fe200078ee002 */
[----:B------:R-:W-:-:S03]  /*1cb0*/  IMAD.MOV.U32 R16, RZ, RZ, R5 ;  /* 0x000000ffff107224 */ /* 0x000fc600078e0005 */
        /* <DEDUP_REMOVED lines=32> */
.L_x_1289:
[----:B01----:R-:W-:Y:S05]  /*1ec0*/  BSYNC.RECONVERGENT B0 ;  /* 0x0000000000007941 */ /* 0x003fea0003800200 */
.L_x_1288:
[----:B------:R-:W-:-:S05]  /*1ed0*/  VIADD R20, R20, 0x1 ;  /* 0x0000000114147836 */ /* 0x000fca0000000000 */
[----:B------:R-:W-:-:S13]  /*1ee0*/  ISETP.NE.AND P0, PT, R20, 0x10, PT ;  /* 0x000000101400780c */ /* 0x000fda0003f05270 */
[----:B------:R-:W-:Y:S05]  /*1ef0*/  @P0 BRA `(.L_x_1290) ;  /* 0xfffffff800e40947 */ /* 0x000fea000383ffff */
.L_x_1287:
        /* <DEDUP_REMOVED lines=11> */
[----:B------:R-:W-:Y:S01]  /*1fb0*/  IMAD R5, R4, 0x80, R10 ;  /* 0x0000008004057824 */ /* 0x000fe200078e020a */
[----:B------:R-:W1:Y:S03]  /*1fc0*/  LDCU UR6, c[0x3][0x48] ;  /* 0x00c00900ff0677ac */ /* 0x000e660008000800 */
[----:B0-----:R-:W-:-:S06]  /*1fd0*/  IMAD.WIDE.U32 R2, R5, 0x4, R2 ;  /* 0x0000000405027825 */ /* 0x001fcc00078e0002 */
[----:B------:R-:W2:Y:S01]  /*1fe0*/  LDG.E R2, desc[UR8][R2.64] ;  /* 0x0000000802027981 */ /* 0x000ea2000c1e1900 */
[----:B------:R-:W-:Y:S01]  /*1ff0*/  IMAD.SHL.U32 R20, R14, 0x2, RZ ;  /* 0x000000020e147824 */ /* 0x000fe200078e00ff */
[----:B------:R-:W-:Y:S01]  /*2000*/  BSSY.RECONVERGENT B0, `(.L_x_1292) ;  /* 0x000003d000007945 */ /* 0x000fe20003800200 */
[----:B--2---:R-:W-:-:S05]  /*2010*/  IMAD.SHL.U32 R5, R2, 0x4, RZ ;  /* 0x0000000402057824 */ /* 0x004fca00078e00ff */
        /* <DEDUP_REMOVED lines=33> */
[----:B-1----:R-:W-:-:S13]  /*2230*/  LOP3.LUT P0, RZ, R13, UR6, RZ, 0xc0, !PT ;  /* 0x000000060dff7c12 */ /* 0x002fda000f80c0ff */
        /* <DEDUP_REMOVED lines=25> */
.L_x_1293:
[----:B------:R-:W-:Y:S05]  /*23d0*/  BSYNC.RECONVERGENT B0 ;  /* 0x0000000000007941 */ /* 0x000fea0003800200 */
.L_x_1292:
[----:B------:R-:W-:Y:S01]  /*23e0*/  LOP3.LUT R14, R2, 0xc, RZ, 0xc0, !PT ;  /* 0x0000000c020e7812 */ /* 0x000fe200078ec0ff */
[----:B------:R-:W-:Y:S01]  /*23f0*/  IMAD.SHL.U32 R15, R7, 0x2, RZ ;  /* 0x00000002070f7824 */ /* 0x000fe200078e00ff */
[----:B------:R-:W-:Y:S01]  /*2400*/  BSSY.RECONVERGENT B0, `(.L_x_1294) ;  /* 0x000003c000007945 */ /* 0x000fe20003800200 */
[----:B------:R-:W-:-:S03]  /*2410*/  IMAD.SHL.U32 R13, R13, 0x2, RZ ;  /* 0x000000020d0d7824 */ /* 0x000fc600078e00ff */
        /* <DEDUP_REMOVED lines=52> */
[----:B0-----:R-:W-:-:S04]  /*2760*/  LOP3.LUT R25, R25, UR4, RZ, 0xc0, !PT ;  /* 0x0000000419197c12 */ /* 0x001fc8000f8ec0ff */
[----:B------:R-:W0:Y:S01]  /*2770*/  POPC R26, R25 ;  /* 0x00000019001a7309 */ /* 0x000e220000000000 */
[----:B---3--:R-:W0:Y:S02]  /*2780*/  SHFL.IDX PT, R21, R23, R18, 0x1f ;  /* 0x00001f1217157589 */ /* 0x008e2400000e0000 */
[----:B0-----:R-:W-:-:S04]  /*2790*/  IMAD.IADD R21, R21, 0x1, R26 ;  /* 0x0000000115157824 */ /* 0x001fc800078e021a */
[----:B--2---:R-:W-:-:S05]  /*27a0*/  IMAD.WIDE.U32 R16, R21, 0x4, R16 ;  /* 0x0000000415107825 */ /* 0x004fca00078e0010 */
[----:B------:R0:W-:Y:S02]  /*27b0*/  STG.E desc[UR8][R16.64], R13 ;  /* 0x0000000d10007986 */ /* 0x0001e4000c101908 */
.L_x_1295:
[----:B------:R-:W-:Y:S05]  /*27c0*/  BSYNC.RECONVERGENT B0 ;  /* 0x0000000000007941 */ /* 0x000fea0003800200 */
.L_x_1294:
        /* <DEDUP_REMOVED lines=62> */
.L_x_1297:
[----:B------:R-:W-:Y:S05]  /*2bb0*/  BSYNC.RECONVERGENT B0 ;  /* 0x0000000000007941 */ /* 0x000fea0003800200 */
.L_x_1296:
        /* <DEDUP_REMOVED lines=62> */
.L_x_1299:
[----:B------:R-:W-:Y:S05]  /*2fa0*/  BSYNC.RECONVERGENT B0 ;  /* 0x0000000000007941 */ /* 0x000fea0003800200 */
.L_x_1298:
        /* <DEDUP_REMOVED lines=62> */
.L_x_1301:
[----:B------:R-:W-:Y:S05]  /*3390*/  BSYNC.RECONVERGENT B0 ;  /* 0x0000000000007941 */ /* 0x000fea0003800200 */
.L_x_1300:
        /* <DEDUP_REMOVED lines=62> */
.L_x_1303:
[----:B------:R-:W-:Y:S05]  /*3780*/  BSYNC.RECONVERGENT B0 ;  /* 0x0000000000007941 */ /* 0x000fea0003800200 */
.L_x_1302:
        /* <DEDUP_REMOVED lines=62> */
.L_x_1305:
[----:B------:R-:W-:Y:S05]  /*3b70*/  BSYNC.RECONVERGENT B0 ;  /* 0x0000000000007941 */ /* 0x000fea0003800200 */
.L_x_1304:
        /* <DEDUP_REMOVED lines=62> */
.L_x_1307:
[----:B------:R-:W-:Y:S05]  /*3f60*/  BSYNC.RECONVERGENT B0 ;  /* 0x0000000000007941 */ /* 0x000fea0003800200 */
.L_x_1306:
        /* <DEDUP_REMOVED lines=62> */
.L_x_1309:
[----:B------:R-:W-:Y:S05]  /*4350*/  BSYNC.RECONVERGENT B0 ;  /* 0x0000000000007941 */ /* 0x000fea0003800200 */
.L_x_1308:
        /* <DEDUP_REMOVED lines=62> */
.L_x_1311:
[----:B------:R-:W-:Y:S05]  /*4740*/  BSYNC.RECONVERGENT B0 ;  /* 0x0000000000007941 */ /* 0x000fea0003800200 */
.L_x_1310:
        /* <DEDUP_REMOVED lines=62> */
.L_x_1313:
[----:B------:R-:W-:Y:S05]  /*4b30*/  BSYNC.RECONVERGENT B0 ;  /* 0x0000000000007941 */ /* 0x000fea0003800200 */
.L_x_1312:
        /* <DEDUP_REMOVED lines=62> */
.L_x_1315:
[----:B------:R-:W-:Y:S05]  /*4f20*/  BSYNC.RECONVERGENT B0 ;  /* 0x0000000000007941 */ /* 0x000fea0003800200 */
.L_x_1314:
        /* <DEDUP_REMOVED lines=62> */
.L_x_1317:
[----:B------:R-:W-:Y:S05]  /*5310*/  BSYNC.RECONVERGENT B0 ;  /* 0x0000000000007941 */ /* 0x000fea0003800200 */
.L_x_1316:
        /* <DEDUP_REMOVED lines=62> */
.L_x_1319:
[----:B------:R-:W-:Y:S05]  /*5700*/  BSYNC.RECONVERGENT B0 ;  /* 0x0000000000007941 */ /* 0x000fea0003800200 */
.L_x_1318:
        /* <DEDUP_REMOVED lines=62> */
.L_x_1321:
[----:B------:R-:W-:Y:S05]  /*5af0*/  BSYNC.RECONVERGENT B0 ;  /* 0x0000000000007941 */ /* 0x000fea0003800200 */
.L_x_1320:
[----:B------:R-:W-:Y:S01]  /*5b00*/  SHF.R.U32.HI R2, RZ, 0x1e, R2 ;  /* 0x0000001eff027819 */ /* 0x000fe20000011602 */
[----:B------:R-:W-:Y:S01]  /*5b10*/  UMOV UR4, 0x14 ;  /* 0x0000001400047882 */ /* 0x000fe20000000000 */
[----:B0-----:R-:W-:Y:S01]  /*5b20*/  IMAD.SHL.U32 R5, R21, 0x2, RZ ;  /* 0x0000000215057824 */ /* 0x001fe200078e00ff */
[----:B------:R-:W-:Y:S01]  /*5b30*/  BSSY.RECONVERGENT B0, `(.L_x_1322) ;  /* 0x000003c000007945 */ /* 0x000fe20003800200 */
[----:B------:R-:W-:Y:S01]  /*5b40*/  LEA R2, R2, UR4, 0x2 ;  /* 0x0000000402027c11 */ /* 0x000fe2000f8e10ff */
        /* <DEDUP_REMOVED lines=58> */
.L_x_1323:
[----:B------:R-:W-:Y:S05]  /*5ef0*/  BSYNC.RECONVERGENT B0 ;  /* 0x0000000000007941 */ /* 0x000fea0003800200 */
.L_x_1322:
[----:B------:R-:W-:-:S05]  /*5f00*/  VIADD R20, R6, 0x2 ;  /* 0x0000000206147836 */ /* 0x000fca0000000000 */
[----:B------:R-:W-:-:S13]  /*5f10*/  ISETP.NE.AND P0, PT, R20, 0x100, PT ;  /* 0x000001001400780c */ /* 0x000fda0003f05270 */
[----:B------:R-:W-:Y:S05]  /*5f20*/  @!P0 BRA `(.L_x_1291) ;  /* 0x0000003c00308947 */ /* 0x000fea0003800000 */
[----:B------:R-:W1:Y:S01]  /*5f30*/  LDC.64 R2, c[0x3][0x60] ;  /* 0x00c01800ff027b82 */ /* 0x000e620000000a00 */
[----:B------:R-:W2:Y:S01]  /*5f40*/  LDCU UR7, c[0x3][0x58] ;  /* 0x00c00b00ff0777ac */ /* 0x000ea20008000800 */
[----:B------:R-:W3:Y:S01]  /*5f50*/  LDCU UR10, c[0x3][0x8] ;  /* 0x00c00100ff0a77ac */ /* 0x000ee20008000800 */
[----:B------:R-:W4:Y:S02]  /*5f60*/  LDCU UR6, c[0x3][0x48] ;  /* 0x00c00900ff0677ac */ /* 0x000f240008000800 */
.L_x_1356:
[----:B0-----:R-:W0:Y:S01]  /*5f70*/  LDC.64 R4, c[0x3][RZ] ;  /* 0x00c00000ff047b82 */ /* 0x001e220000000a00 */
[----:B------:R-:W-:-:S04]  /*5f80*/  IMAD R7, R20, 0x80, R10 ;  /* 0x0000008014077824 */ /* 0x000fc800078e020a */
[----:B0-----:R-:W-:-:S06]  /*5f90*/  IMAD.WIDE.U32 R4, R7, 0x4, R4 ;  /* 0x0000000407047825 */ /* 0x001fcc00078e0004 */
[----:B------:R-:W5:Y:S01]  /*5fa0*/  LDG.E R4, desc[UR8][R4.64] ;  /* 0x0000000804047981 */ /* 0x000f62000c1e1900 */
[----:B------:R-:W-:Y:S01]  /*5fb0*/  IMAD.SHL.U32 R21, R14, 0x2, RZ ;  /* 0x000000020e157824 */ /* 0x000fe200078e00ff */
[----:B------:R-:W-:Y:S01]  /*5fc0*/  BSSY.RECONVERGENT B0, `(.L_x_1324) ;  /* 0x000003a000007945 */ /* 0x000fe20003800200 */
[----:B------:R-:W-:Y:S02]  /*5fd0*/  IMAD.SHL.U32 R22, R15, 0x2, RZ ;  /* 0x000000020f167824 */ /* 0x000fe400078e00ff */
[----:B------:R-:W-:Y:S02]  /*5fe0*/  IMAD.SHL.U32 R19, R19, 0x2, RZ ;  /* 0x0000000213137824 */ /* 0x000fe400078e00ff */
[----:B-----5:R-:W-:-:S05]  /*5ff0*/  IMAD.SHL.U32 R6, R4, 0x4, RZ ;  /* 0x0000000404067824 */ /* 0x020fca00078e00ff */
        /* <DEDUP_REMOVED lines=54> */
.L_x_1325:
[----:B--23--:R-:W-:Y:S05]  /*6360*/  BSYNC.RECONVERGENT B0 ;  /* 0x0000000000007941 */ /* 0x00cfea0003800200 */
.L_x_1324:
[----:B------:R-:W-:Y:S01]  /*6370*/  LOP3.LUT R6, R4, 0xc, RZ, 0xc0, !PT ;  /* 0x0000000c04067812 */ /* 0x000fe200078ec0ff */
[----:B------:R-:W-:Y:S01]  /*6380*/  IMAD.SHL.U32 R7, R21, 0x2, RZ ;  /* 0x0000000215077824 */ /* 0x000fe200078e00ff */
[----:B------:R-:W-:Y:S01]  /*6390*/  BSSY.RECONVERGENT B0, `(.L_x_1326) ;  /* 0x0000039000007945 */ /* 0x000fe20003800200 */
[----:B------:R-:W-:-:S03]  /*63a0*/  IMAD.SHL.U32 R13, R13, 0x2, RZ ;  /* 0x000000020d0d7824 */ /* 0x000fc600078e00ff */
[----:B------:R-:W2:Y:S02]  /*63b0*/  LDC R6, c[0x3][R6+0x14] ;  /* 0x00c0050006067b82 */ /* 0x000ea40000000800 */
[----:B--2---:R-:W-:Y:S01]  /*63c0*/  LOP3.LUT R22, R7, R6, RZ, 0xfc, !PT ;  /* 0x0000000607167212 */ /* 0x004fe200078efcff */
        /* <DEDUP_REMOVED lines=53> */
.L_x_1327:
[----:B------:R-:W-:Y:S05]  /*6720*/  BSYNC.RECONVERGENT B0 ;  /* 0x0000000000007941 */ /* 0x000fea0003800200 */
.L_x_1326:
        /* <DEDUP_REMOVED lines=59> */
.L_x_1329:
[----:B------:R-:W-:Y:S05]  /*6ae0*/  BSYNC.RECONVERGENT B0 ;  /* 0x0000000000007941 */ /* 0x000fea0003800200 */
.L_x_1328:
        /* <DEDUP_REMOVED lines=59> */
.L_x_1331:
[----:B------:R-:W-:Y:S05]  /*6ea0*/  BSYNC.RECONVERGENT B0 ;  /* 0x0000000000007941 */ /* 0x000fea0003800200 */
.L_x_1330:
        /* <DEDUP_REMOVED lines=59> */
.L_x_1333:
[----:B------:R-:W-:Y:S05]  /*7260*/  BSYNC.RECONVERGENT B0 ;  /* 0x0000000000007941 */ /* 0x000fea0003800200 */
.L_x_1332:
        /* <DEDUP_REMOVED lines=59> */
.L_x_1335:
[----:B------:R-:W-:Y:S05]  /*7620*/  BSYNC.RECONVERGENT B0 ;  /* 0x0000000000007941 */ /* 0x000fea0003800200 */
.L_x_1334:
        /* <DEDUP_REMOVED lines=59> */
.L_x_1337:
[----:B------:R-:W-:Y:S05]  /*79e0*/  BSYNC.RECONVERGENT B0 ;  /* 0x0000000000007941 */ /* 0x000fea0003800200 */
.L_x_1336:
        /* <DEDUP_REMOVED lines=59> */
.L_x_1339:
[----:B------:R-:W-:Y:S05]  /*7da0*/  BSYNC.RECONVERGENT B0 ;  /* 0x0000000000007941 */ /* 0x000fea0003800200 */
.L_x_1338:
        /* <DEDUP_REMOVED lines=59> */
.L_x_1341:
[----:B------:R-:W-:Y:S05]  /*8160*/  BSYNC.RECONVERGENT B0 ;  /* 0x0000000000007941 */ /* 0x000fea0003800200 */
.L_x_1340:
        /* <DEDUP_REMOVED lines=59> */
.L_x_1343:
[----:B------:R-:W-:Y:S05]  /*8520*/  BSYNC.RECONVERGENT B0 ;  /* 0x0000000000007941 */ /* 0x000fea0003800200 */
.L_x_1342:
        /* <DEDUP_REMOVED lines=59> */
.L_x_1345:
[----:B------:R-:W-:Y:S05]  /*88e0*/  BSYNC.RECONVERGENT B0 ;  /* 0x0000000000007941 */ /* 0x000fea0003800200 */
.L_x_1344:
        /* <DEDUP_REMOVED lines=59> */
.L_x_1347:
[----:B------:R-:W-:Y:S05]  /*8ca0*/  BSYNC.RECONVERGENT B0 ;  /* 0x0000000000007941 */ /* 0x000fea0003800200 */
.L_x_1346:
        /* <DEDUP_REMOVED lines=59> */
.L_x_1349:
[----:B------:R-:W-:Y:S05]  /*9060*/  BSYNC.RECONVERGENT B0 ;  /* 0x0000000000007941 */ /* 0x000fea0003800200 */
.L_x_1348:
        /* <DEDUP_REMOVED lines=59> */
.L_x_1351:
[----:B------:R-:W-:Y:S05]  /*9420*/  BSYNC.RECONVERGENT B0 ;  /* 0x0000000000007941 */ /* 0x000fea0003800200 */
.L_x_1350:
        /* <DEDUP_REMOVED lines=59> */
.L_x_1353:
[----:B------:R-:W-:Y:S05]  /*97e0*/  BSYNC.RECONVERGENT B0 ;  /* 0x0000000000007941 */ /* 0x000fea0003800200 */
.L_x_1352:
[----:B------:R-:W-:Y:S01]  /*97f0*/  SHF.R.U32.HI R4, RZ, 0x1e, R4 ;  /* 0x0000001eff047819 */ /* 0x000fe20000011604 */
[----:B------:R-:W-:Y:S01]  /*9800*/  UMOV UR4, 0x14 ;  /* 0x0000001400047882 */ /* 0x000fe20000000000 */
[----:B------:R-:W-:Y:S01]  /*9810*/  IMAD.SHL.U32 R7, R5, 0x2, RZ ;  /* 0x0000000205077824 */ /* 0x000fe200078e00ff */
        /* <DEDUP_REMOVED lines=57> */
.L_x_1355:
[----:B------:R-:W-:Y:S05]  /*9bb0*/  BSYNC.RECONVERGENT B0 ;  /* 0x0000000000007941 */ /* 0x000fea0003800200 */
.L_x_1354:
[----:B------:R-:W-:-:S05]  /*9bc0*/  VIADD R20, R20, 0x1 ;  /* 0x0000000114147836 */ /* 0x000fca0000000000 */
[----:B------:R-:W-:-:S13]  /*9bd0*/  ISETP.NE.AND P0, PT, R20, 0x100, PT ;  /* 0x000001001400780c */ /* 0x000fda0003f05270 */
[----:B------:R-:W-:Y:S05]  /*9be0*/  @P0 BRA `(.L_x_1356) ;  /* 0xffffffc000e00947 */ /* 0x000fea000383ffff */
.L_x_1291:
[----:B------:R-:W2:Y:S01]  /*9bf0*/  LDCU UR6, c[0x3][0x10] ;  /* 0x00c00200ff0677ac */ /* 0x000ea20008000800 */
[----:B0-----:R-:W-:Y:S01]  /*9c00*/  IMAD.MOV.U32 R6, RZ, RZ, RZ ;  /* 0x000000ffff067224 */ /* 0x001fe200078e00ff */
[----:B--2---:R-:W-:-:S09]  /*9c10*/  UISETP.NE.AND UP0, UPT, UR6, 0x1, UPT ;  /* 0x000000010600788c */ /* 0x004fd2000bf05270 */
[----:B------:R-:W-:Y:S05]  /*9c20*/  BRA.U !UP0, `(.L_x_1357) ;  /* 0x0000000908687547 */ /* 0x000fea000b800000 */
[----:B------:R-:W0:Y:S01]  /*9c30*/  LDCU UR4, c[0x0][0x360] ;  /* 0x00006c00ff0477ac */ /* 0x000e220008000800 */
[----:B------:R-:W-:Y:S01]  /*9c40*/  IMAD.MOV.U32 R7, RZ, RZ, RZ ;  /* 0x000000ffff077224 */ /* 0x000fe200078e00ff */
[----:B------:R-:W-:-:S06]  /*9c50*/  UIADD3 UR6, UPT, UPT, UR6, -0x1, URZ ;  /* 0xffffffff06067890 */ /* 0x000fcc000fffe0ff */
[----:B------:R-:W-:Y:S01]  /*9c60*/  IMAD.U32 R6, RZ, RZ, UR6 ;  /* 0x00000006ff067e24 */ /* 0x000fe2000f8e00ff */
[----:B0-----:R-:W-:-:S06]  /*9c70*/  UIADD3 UR4, UPT, UPT, UR4, -0x1, URZ ;  /* 0xffffffff04047890 */ /* 0x001fcc000fffe0ff */
[----:B------:R-:W-:-:S13]  /*9c80*/  ISETP.NE.AND P1, PT, R9, UR4, PT ;  /* 0x0000000409007c0c */ /* 0x000fda000bf25270 */
.L_x_1363:
[----:B01----:R-:W0:Y:S01]  /*9c90*/  @!P1 LDC.64 R2, c[0x3][RZ] ;  /* 0x00c00000ff029b82 */ /* 0x003e220000000a00 */
[----:B------:R-:W-:Y:S01]  /*9ca0*/  @!P1 IMAD R4, R7, 0x80, R8 ;  /* 0x0000008007049824 */ /* 0x000fe200078e0208 */
[----:B------:R-:W1:Y:S03]  /*9cb0*/  LDCU UR11, c[0x3][0x58] ;  /* 0x00c00b00ff0b77ac */ /* 0x000e660008000800 */
[----:B------:R-:W-:Y:S01]  /*9cc0*/  @!P1 VIADD R5, R4, 0x8000 ;  /* 0x0000800004059836 */ /* 0x000fe20000000000 */
[----:B------:R-:W2:Y:S01]  /*9cd0*/  LDCU UR12, c[0x3][0x8] ;  /* 0x00c00100ff0c77ac */ /* 0x000ea20008000800 */
[----:B------:R-:W3:Y:S02]  /*9ce0*/  LDCU UR10, c[0x3][0x48] ;  /* 0x00c00900ff0a77ac */ /* 0x000ee40008000800 */
[----:B0-----:R-:W-:-:S05]  /*9cf0*/  @!P1 IMAD.WIDE.U32 R2, R5, 0x4, R2 ;  /* 0x0000000405029825 */ /* 0x001fca00078e0002 */
[----:B------:R0:W5:Y:S01]  /*9d00*/  @!P1 LDG.E R20, desc[UR8][R2.64] ;  /* 0x0000000802149981 */ /* 0x000162000c1e1900 */
[----:B------:R-:W-:Y:S01]  /*9d10*/  @P1 MOV R4, 0x400 ;  /* 0x0000040000041802 */ /* 0x000fe20000000f00 */
[----:B------:R-:W-:Y:S01]  /*9d20*/  IMAD R10, R0, 0x80, R9 ;  /* 0x00000080000a7824 */ /* 0x000fe200078e0209 */
[----:B------:R-:W-:Y:S01]  /*9d30*/  UMOV UR6, 0x1000 ;  /* 0x0000100000067882 */ /* 0x000fe20000000000 */
[----:B------:R-:W4:Y:S01]  /*9d40*/  @P1 S2R R5, SR_CgaCtaId ;  /* 0x0000000000051919 */ /* 0x000f220000008800 */
[----:B------:R-:W-:Y:S01]  /*9d50*/  UMOV UR4, URZ ;  /* 0x000000ff00047c82 */ /* 0x000fe20008000000 */
[----:B------:R-:W-:-:S05]  /*9d60*/  IMAD R10, R10, 0x100, R7 ;  /* 0x000001000a0a7824 */ /* 0x000fca00078e0207 */
[----:B------:R-:W-:Y:S02]  /*9d70*/  LEA R10, R10, 0x1000, 0x4 ;  /* 0x000010000a0a7811 */ /* 0x000fe400078e20ff */
[----:B----4-:R-:W-:-:S05]  /*9d80*/  @P1 LEA R4, R5, R4, 0x18 ;  /* 0x0000000405041211 */ /* 0x010fca00078ec0ff */
[----:B------:R-:W-:-:S04]  /*9d90*/  @P1 IMAD R4, R9, 0x4, R4 ;  /* 0x0000000409041824 */ /* 0x000fc800078e0204 */
[----:B------:R-:W-:-:S05]  /*9da0*/  @P1 IMAD R4, R7, 0x200, R4 ;  /* 0x0000020007041824 */ /* 0x000fca00078e0204 */
[----:B-123--:R0:W4:Y:S02]  /*9db0*/  @P1 LDS R20, [R4+0x4] ;  /* 0x0000040004141984 */ /* 0x00e1240000000800 */
.L_x_1362:
[----:B0---45:R-:W-:Y:S01]  /*9dc0*/  SHF.R.U32.HI R2, RZ, UR4, R20 ;  /* 0x00000004ff027c19 */ /* 0x031fe20008011614 */
[----:B------:R-:W-:Y:S01]  /*9dd0*/  IMAD.SHL.U32 R25, R14, 0x2, RZ ;  /* 0x000000020e197824 */ /* 0x000fe200078e00ff */
[----:B------:R-:W-:Y:S01]  /*9de0*/  BSSY.RECONVERGENT B0, `(.L_x_1358) ;  /* 0x0000038000007945 */ /* 0x000fe20003800200 */
[----:B------:R-:W-:Y:S02]  /*9df0*/  IMAD.SHL.U32 R4, R15, 0x2, RZ ;  /* 0x000000020f047824 */ /* 0x000fe400078e00ff */
[----:B------:R-:W-:Y:S02]  /*9e00*/  IMAD.SHL.U32 R2, R2, 0x4, RZ ;  /* 0x0000000402027824 */ /* 0x000fe400078e00ff */
[----:B------:R-:W-:-:S03]  /*9e10*/  IMAD.SHL.U32 R19, R19, 0x2, RZ ;  /* 0x0000000213137824 */ /* 0x000fc600078e00ff */
        /* <DEDUP_REMOVED lines=52> */
.L_x_1359:
[----:B------:R-:W-:Y:S05]  /*a160*/  BSYNC.RECONVERGENT B0 ;  /* 0x0000000000007941 */ /* 0x000fea0003800200 */
.L_x_1358:
[----:B------:R-:W-:Y:S01]  /*a170*/  UIADD3 UR7, UPT, UPT, UR4, 0x2, URZ ;  /* 0x0000000204077890 */ /* 0x000fe2000fffe0ff */
[----:B------:R-:W-:Y:S01]  /*a180*/  IMAD.SHL.U32 R3, R25, 0x2, RZ ;  /* 0x0000000219037824 */ /* 0x000fe200078e00ff */
[----:B------:R-:W-:Y:S01]  /*a190*/  UIADD3 UR6, UPT, UPT, UR6, 0x2, URZ ;  /* 0x0000000206067890 */ /* 0x000fe2000fffe0ff */
[----:B------:R-:W-:Y:S01]  /*a1a0*/  IMAD.SHL.U32 R19, R19, 0x2, RZ ;  /* 0x0000000213137824 */ /* 0x000fe200078e00ff */
[----:B------:R-:W-:Y:S02]  /*a1b0*/  BSSY.RECONVERGENT B0, `(.L_x_1360) ;  /* 0x000003b000007945 */ /* 0x000fe40003800200 */
[----:B------:R-:W-:Y:S01]  /*a1c0*/  SHF.R.U32.HI R2, RZ, UR7, R20 ;  /* 0x00000007ff027c19 */ /* 0x000fe20008011614 */
[----:B------:R-:W-:-:S04]  /*a1d0*/  UISETP.NE.AND UP0, UPT, UR6, 0x1010, UPT ;  /* 0x000010100600788c */ /* 0x000fc8000bf05270 */
[----:B------:R-:W-:-:S05]  /*a1e0*/  IMAD.SHL.U32 R2, R2, 0x4, RZ ;  /* 0x0000000402027824 */ /* 0x000fca00078e00ff */
        /* <DEDUP_REMOVED lines=55> */
.L_x_1361:
[----:B------:R-:W-:Y:S05]  /*a560*/  BSYNC.RECONVERGENT B0 ;  /* 0x0000000000007941 */ /* 0x000fea0003800200 */
.L_x_1360:
[----:B------:R-:W-:Y:S01]  /*a570*/  VIADD R10, R10, 0x2 ;  /* 0x000000020a0a7836 */ /* 0x000fe20000000000 */
[----:B------:R-:W-:Y:S01]  /*a580*/  UIADD3 UR4, UPT, UPT, UR4, 0x4, URZ ;  /* 0x0000000404047890 */ /* 0x000fe2000fffe0ff */
[----:B------:R-:W-:Y:S11]  /*a590*/  BRA.U UP0, `(.L_x_1362) ;  /* 0xfffffff900087547 */ /* 0x000ff6000b83ffff */
[----:B------:R-:W-:-:S05]  /*a5a0*/  VIADD R7, R7, 0x1 ;  /* 0x0000000107077836 */ /* 0x000fca0000000000 */
[----:B------:R-:W-:-:S13]  /*a5b0*/  ISETP.NE.AND P0, PT, R7, R6, PT ;  /* 0x000000060700720c */ /* 0x000fda0003f05270 */
[----:B------:R-:W-:Y:S05]  /*a5c0*/  @P0 BRA `(.L_x_1363) ;  /* 0xfffffff400b00947 */ /* 0x000fea000383ffff */
.L_x_1357:
[----:B------:R-:W2:Y:S01]  /*a5d0*/  LDCU UR4, c[0x0][0x360] ;  /* 0x00006c00ff0477ac */ /* 0x000ea20008000800 */
[----:B------:R-:W-:Y:S01]  /*a5e0*/  BSSY.RECONVERGENT B0, `(.L_x_1364) ;  /* 0x0000010000007945 */ /* 0x000fe20003800200 */
[----:B--2---:R-:W-:-:S06]  /*a5f0*/  UIADD3 UR4, UPT, UPT, UR4, -0x1, URZ ;  /* 0xffffffff04047890 */ /* 0x004fcc000fffe0ff */
[----:B------:R-:W-:-:S13]  /*a600*/  ISETP.NE.AND P0, PT, R9, UR4, PT ;  /* 0x0000000409007c0c */ /* 0x000fda000bf05270 */
[----:B------:R-:W-:Y:S05]  /*a610*/  @P0 BRA `(.L_x_1365) ;  /* 0x0000000000180947 */ /* 0x000fea0003800000 */
[----:B-1----:R-:W1:Y:S01]  /*a620*/  LDC.64 R2, c[0x3][RZ] ;  /* 0x00c00000ff027b82 */ /* 0x002e620000000a00 */
[----:B------:R-:W-:-:S04]  /*a630*/  IMAD R8, R6, 0x80, R8 ;  /* 0x0000008006087824 */ /* 0x000fc800078e0208 */
[----:B0-----:R-:W-:-:S04]  /*a640*/  VIADD R5, R8, 0x8000 ;  /* 0x0000800008057836 */ /* 0x001fc80000000000 */
[----:B-1----:R-:W-:-:S05]  /*a650*/  IMAD.WIDE.U32 R2, R5, 0x4, R2 ;  /* 0x0000000405027825 */ /* 0x002fca00078e0002 */
[----:B------:R0:W5:Y:S01]  /*a660*/  LDG.E R4, desc[UR8][R2.64] ;  /* 0x0000000802047981 */ /* 0x000162000c1e1900 */
[----:B------:R-:W-:Y:S05]  /*a670*/  BRA `(.L_x_1366) ;  /* 0x0000000000187947 */ /* 0x000fea0003800000 */
.L_x_1365:
[----:B-1----:R-:W1:Y:S01]  /*a680*/  S2R R3, SR_CgaCtaId ;  /* 0x0000000000037919 */ /* 0x002e620000008800 */
[----:B------:R-:W-:-:S04]  /*a690*/  MOV R2, 0x400 ;  /* 0x0000040000027802 */ /* 0x000fc80000000f00 */
[----:B-1----:R-:W-:-:S05]  /*a6a0*/  LEA R3, R3, R2, 0x18 ;  /* 0x0000000203037211 */ /* 0x002fca00078ec0ff */
[----:B------:R-:W-:-:S04]  /*a6b0*/  IMAD R2, R6, 0x200, R3 ;  /* 0x0000020006027824 */ /* 0x000fc800078e0203 */
[----:B------:R-:W-:-:S05]  /*a6c0*/  IMAD R2, R9, 0x4, R2 ;  /* 0x0000000409027824 */ /* 0x000fca00078e0202 */
[----:B0-----:R1:W2:Y:S02]  /*a6d0*/  LDS R4, [R2+0x4] ;  /* 0x0000040002047984 */ /* 0x0012a40000000800 */
.L_x_1366:
[----:B------:R-:W-:Y:S05]  /*a6e0*/  BSYNC.RECONVERGENT B0 ;  /* 0x0000000000007941 */ /* 0x000fea0003800200 */
.L_x_1364:
        /* <DEDUP_REMOVED lines=8> */
[----:B01----:R-:W0:Y:S01]  /*a770*/  LDC.64 R2, c[0x3][0x60] ;  /* 0x00c01800ff027b82 */ /* 0x003e220000000a00 */
        /* <DEDUP_REMOVED lines=9> */
.L_x_1372:
[----:B--2--5:R-:W-:Y:S01]  /*a810*/  SHF.R.U32.HI R6, RZ, UR4, R4 ;  /* 0x00000004ff067c19 */ /* 0x024fe20008011604 */
[----:B------:R-:W-:Y:S01]  /*a820*/  IMAD.SHL.U32 R9, R14, 0x2, RZ ;  /* 0x000000020e097824 */ /* 0x000fe200078e00ff */
[----:B------:R-:W-:Y:S01]  /*a830*/  BSSY.RECONVERGENT B0, `(.L_x_1368) ;  /* 0x0000037000007945 */ /* 0x000fe20003800200 */
[----:B------:R-:W-:Y:S02]  /*a840*/  IMAD.SHL.U32 R12, R15, 0x2, RZ ;  /* 0x000000020f0c7824 */ /* 0x000fe400078e00ff */
        /* <DEDUP_REMOVED lines=53> */
.L_x_1369:
[----:B-1-3--:R-:W-:Y:S05]  /*aba0*/  BSYNC.RECONVERGENT B0 ;  /* 0x0000000000007941 */ /* 0x00afea0003800200 */
.L_x_1368:
        /* <DEDUP_REMOVED lines=9> */
[----:B------:R-:W1:Y:S02]  /*ac40*/  LDC R10, c[0x3][R10+0x14] ;  /* 0x00c005000a0a7b82 */ /* 0x000e640000000800 */
[----:B-1----:R-:W-:Y:S01]  /*ac50*/  LOP3.LUT R14, R11, R10, RZ, 0xfc, !PT ;  /* 0x0000000a0b0e7212 */ /* 0x002fe200078efcff */
[----:B------:R-:W-:-:S03]  /*ac60*/  IMAD.SHL.U32 R11, R6, 0x2, RZ ;  /* 0x00000002060b7824 */ /* 0x000fc600078e00ff */
[----:B--2---:R-:W-:-:S05]  /*ac70*/  LOP3.LUT R12, R9, R14, RZ, 0xc0, !PT ;  /* 0x0000000e090c7212 */ /* 0x004fca00078ec0ff */
        /* <DEDUP_REMOVED lines=49> */
.L_x_1371:
[----:B------:R-:W-:Y:S05]  /*af90*/  BSYNC.RECONVERGENT B0 ;  /* 0x0000000000007941 */ /* 0x000fea0003800200 */
.L_x_1370:
[----:B------:R-:W-:Y:S01]  /*afa0*/  UIADD3 UR4, UPT, UPT, UR4, 0x4, URZ ;  /* 0x0000000404047890 */ /* 0x000fe2000fffe0ff */
[----:B------:R-:W-:Y:S01]  /*afb0*/  VIADD R0, R0, 0x2 ;  /* 0x0000000200007836 */ /* 0x000fe20000000000 */
[----:B------:R-:W-:Y:S10]  /*afc0*/  @P0 BRA `(.L_x_1372) ;  /* 0xfffffff800100947 */ /* 0x000ff4000383ffff */
.L_x_1367:
[----:B------:R-:W-:-:S04]  /*afd0*/  LOP3.LUT R5, R5, 0x1, RZ, 0xc0, !PT ;  /* 0x0000000105057812 */ /* 0x000fc800078ec0ff */
[----:B------:R-:W-:-:S13]  /*afe0*/  ISETP.NE.U32.AND P0, PT, R5, 0x1, PT ;  /* 0x000000010500780c */ /* 0x000fda0003f05070 */
[----:B------:R-:W-:Y:S05]  /*aff0*/  @P0 EXIT ;  /* 0x000000000000094d */ /* 0x000fea0003800000 */
[----:B0-----:R-:W-:Y:S01]  /*b000*/  IMAD.SHL.U32 R3, R7, 0x2, RZ ;  /* 0x0000000207037824 */ /* 0x001fe200078e00ff */
[----:B------:R-:W0:Y:S01]  /*b010*/  LDCU UR4, c[0x3][0x48] ;  /* 0x00c00900ff0477ac */ /* 0x000e220008000800 */
[----:B------:R-:W-:-:S03]  /*b020*/  IMAD.SHL.U32 R0, R14, 0x2, RZ ;  /* 0x000000020e007824 */ /* 0x000fc600078e00ff */
[----:B--2--5:R-:W-:-:S05]  /*b030*/  SHF.R.U32.HI R3, RZ, R3, R4 ;  /* 0x00000003ff037219 */ /* 0x024fca0000011604 */
[----:B------:R-:W-:-:S05]  /*b040*/  IMAD.SHL.U32 R3, R3, 0x4, RZ ;  /* 0x0000000403037824 */ /* 0x000fca00078e00ff */
[----:B------:R-:W-:-:S06]  /*b050*/  LOP3.LUT R3, R3, 0xc, RZ, 0xc0, !PT ;  /* 0x0000000c03037812 */ /* 0x000fcc00078ec0ff */
[----:B------:R-:W1:Y:S02]  /*b060*/  LDC R3, c[0x3][R3+0x14] ;  /* 0x00c0050003037b82 */ /* 0x000e640000000800 */
[----:B-1----:R-:W-:Y:S01]  /*b070*/  LOP3.LUT R2, R14, R0, R3, 0xe0, !PT ;  /* 0x000000000e027212 */ /* 0x002fe200078ee003 */
        /* <DEDUP_REMOVED lines=23> */
[----:B0-----:R-:W-:-:S13]  /*b1f0*/  LOP3.LUT P0, RZ, R0, UR4, R13, 0x80, !PT ;  /* 0x0000000400ff7c12 */ /* 0x001fda000f80800d */
        /* <DEDUP_REMOVED lines=25> */
.L_x_1373:
        /* <DEDUP_REMOVED lines=15> */
.L_x_2059:


//--------------------- .text._Z13agrepKernel32ILj5EEvv --------------------------
	.section	.text._Z13agrepKernel32ILj5EEvv,"ax",@progbits
	.align	128
        .global         _Z13agrepKernel32ILj5EEvv
        .type           _Z13agrepKernel32ILj5EEvv,@function
        .size           _Z13agrepKernel32ILj5EEvv,(.L_x_2060 - _Z13agrepKernel32ILj5EEvv)
        .other          _Z13agrepKernel32ILj5EEvv,@"STO_CUDA_ENTRY STV_DEFAULT"
_Z13agrepKernel32ILj5EEvv:
.text._Z13agrepKernel32ILj5EEvv:
        /* <DEDUP_REMOVED lines=29> */
[----:B------:R-:W-:-:S07]  /*01d0*/  IMAD.U32 R7, RZ, RZ, UR4 ;  /* 0x00000004ff077e24 */ /* 0x000fce000f8e00ff */
.L_x_1376:
[----:B------:R-:W0:Y:S01]  /*01e0*/  LDC.64 R2, c[0x3][RZ] ;  /* 0x00c00000ff027b82 */ /* 0x000e220000000a00 */
[----:B------:R-:W-:-:S04]  /*01f0*/  IMAD R5, R4, 0x80, R10 ;  /* 0x0000008004057824 */ /* 0x000fc800078e020a */
[----:B0-----:R-:W-:-:S05]  /*0200*/  IMAD.WIDE.U32 R2, R5, 0x4, R2 ;  /* 0x0000000405027825 */ /* 0x001fca00078e0002 */
[----:B------:R0:W5:Y:S01]  /*0210*/  LDG.E R5, desc[UR8][R2.64] ;  /* 0x0000000802057981 */ /* 0x000162000c1e1900 */
[----:B------:R-:W-:-:S05]  /*0220*/  UMOV UR4, URZ ;  /* 0x000000ff00047c82 */ /* 0x000fca0008000000 */
.L_x_1375:
[----:B------:R-:W-:Y:S01]  /*0230*/  USHF.L.U32 UR5, UR4, 0x1, URZ ;  /* 0x0000000104057899 */ /* 0x000fe200080006ff */
[----:B0-----:R-:W-:Y:S02]  /*0240*/  IMAD.SHL.U32 R3, R15, 0x2, RZ ;  /* 0x000000020f037824 */ /* 0x001fe400078e00ff */
[----:B------:R-:W-:Y:S01]  /*0250*/  IMAD.SHL.U32 R19, R19, 0x2, RZ ;  /* 0x0000000213137824 */ /* 0x000fe200078e00ff */
[----:B------:R-:W-:Y:S02]  /*0260*/  UIADD3 UR6, UPT, UPT, UR5, 0x2, URZ ;  /* 0x0000000205067890 */ /* 0x000fe4000fffe0ff */
[----:B-----5:R-:W-:-:S05]  /*0270*/  SHF.R.U32.HI R2, RZ, UR5, R5 ;  /* 0x00000005ff027c19 */ /* 0x020fca0008011605 */
[----:B------:R-:W-:-:S05]  /*0280*/  IMAD.SHL.U32 R2, R2, 0x4, RZ ;  /* 0x0000000402027824 */ /* 0x000fca00078e00ff */
[----:B------:R-:W-:Y:S02]  /*0290*/  LOP3.LUT R22, R2, 0xc, RZ, 0xc0, !PT ;  /* 0x0000000c02167812 */ /* 0x000fe400078ec0ff */
[--C-:B------:R-:W-:Y:S01]  /*02a0*/  SHF.R.U32.HI R2, RZ, UR6, R5.reuse ;  /* 0x00000006ff027c19 */ /* 0x100fe20008011605 */
[----:B------:R-:W-:Y:S02]  /*02b0*/  UIADD3 UR6, UPT, UPT, UR5, 0x4, URZ ;  /* 0x0000000405067890 */ /* 0x000fe4000fffe0ff */
[----:B------:R-:W-:Y:S01]  /*02c0*/  UIADD3 UR5, UPT, UPT, UR5, 0x6, URZ ;  /* 0x0000000605057890 */ /* 0x000fe2000fffe0ff */
[----:B------:R-:W0:Y:S01]  /*02d0*/  LDC R22, c[0x3][R22+0x14] ;  /* 0x00c0050016167b82 */ /* 0x000e220000000800 */
[----:B------:R-:W-:Y:S01]  /*02e0*/  IMAD.SHL.U32 R2, R2, 0x4, RZ ;  /* 0x0000000402027824 */ /* 0x000fe200078e00ff */
[----:B------:R-:W-:Y:S02]  /*02f0*/  UIADD3 UR4, UPT, UPT, UR6, -UR4, URZ ;  /* 0x8000000406047290 */ /* 0x000fe4000fffe0ff */
[----:B------:R-:W-:-:S02]  /*0300*/  SHF.R.U32.HI R6, RZ, UR6, R5 ;  /* 0x00000006ff067c19 */ /* 0x000fc40008011605 */
[----:B------:R-:W-:Y:S01]  /*0310*/  LOP3.LUT R2, R2, 0xc, RZ, 0xc0, !PT ;  /* 0x0000000c02027812 */ /* 0x000fe200078ec0ff */
[----:B------:R-:W-:Y:S02]  /*0320*/  UISETP.NE.AND UP0, UPT, UR4, 0x10, UPT ;  /* 0x000000100400788c */ /* 0x000fe4000bf05270 */
[----:B------:R-:W-:-:S03]  /*0330*/  IMAD.SHL.U32 R6, R6, 0x4, RZ ;  /* 0x0000000406067824 */ /* 0x000fc600078e00ff */
[----:B------:R-:W1:Y:S02]  /*0340*/  LDC R2, c[0x3][R2+0x14] ;  /* 0x00c0050002027b82 */ /* 0x000e640000000800 */
[----:B------:R-:W-:-:S06]  /*0350*/  LOP3.LUT R13, R6, 0xc, RZ, 0xc0, !PT ;  /* 0x0000000c060d7812 */ /* 0x000fcc00078ec0ff */
[----:B------:R-:W2:Y:S01]  /*0360*/  LDC R13, c[0x3][R13+0x14] ;  /* 0x00c005000d0d7b82 */ /* 0x000ea20000000800 */
[----:B0-----:R-:W-:Y:S01]  /*0370*/  LOP3.LUT R24, R3, R22, RZ, 0xfc, !PT ;  /* 0x0000001603187212 */ /* 0x001fe200078efcff */
[----:B------:R-:W-:-:S03]  /*0380*/  IMAD.SHL.U32 R3, R16, 0x2, RZ ;  /* 0x0000000210037824 */ /* 0x000fc600078e00ff */
[----:B------:R-:W-:Y:S01]  /*0390*/  LOP3.LUT R6, R15, R24, RZ, 0xc0, !PT ;  /* 0x000000180f067212 */ /* 0x000fe200078ec0ff */
[----:B------:R-:W-:-:S04]  /*03a0*/  IMAD.SHL.U32 R23, R24, 0x2, RZ ;  /* 0x0000000218177824 */ /* 0x000fc800078e00ff */
[----:B------:R-:W-:Y:S01]  /*03b0*/  IMAD.SHL.U32 R6, R6, 0x2, RZ ;  /* 0x0000000206067824 */ /* 0x000fe200078e00ff */
[----:B-1----:R-:W-:-:S04]  /*03c0*/  LOP3.LUT R23, R23, R2, RZ, 0xfc, !PT ;  /* 0x0000000217177212 */ /* 0x002fc800078efcff */
[----:B------:R-:W-:Y:S01]  /*03d0*/  LOP3.LUT R6, R6, R3, R22, 0xe0, !PT ;  /* 0x0000000306067212 */ /* 0x000fe200078ee016 */
[----:B------:R-:W-:Y:S01]  /*03e0*/  IMAD.SHL.U32 R3, R17, 0x2, RZ ;  /* 0x0000000211037824 */ /* 0x000fe200078e00ff */
[----:B------:R-:W-:Y:S02]  /*03f0*/  LOP3.LUT R21, R24, R23, RZ, 0xc0, !PT ;  /* 0x0000001718157212 */ /* 0x000fe400078ec0ff */
[----:B------:R-:W-:-:S03]  /*0400*/  LOP3.LUT R15, R6, R15, RZ, 0xc0, !PT ;  /* 0x0000000f060f7212 */ /* 0x000fc600078ec0ff */
[----:B------:R-:W-:Y:S01]  /*0410*/  IMAD.SHL.U32 R25, R21, 0x2, RZ ;  /* 0x0000000215197824 */ /* 0x000fe200078e00ff */
[----:B------:R-:W-:Y:S01]  /*0420*/  LOP3.LUT R6, R16, R15, RZ, 0xc0, !PT ;  /* 0x0000000f10067212 */ /* 0x000fe200078ec0ff */
[----:B------:R-:W-:-:S04]  /*0430*/  IMAD.SHL.U32 R21, R15, 0x2, RZ ;  /* 0x000000020f157824 */ /* 0x000fc800078e00ff */
[----:B------:R-:W-:Y:S01]  /*0440*/  IMAD.SHL.U32 R6, R6, 0x2, RZ ;  /* 0x0000000206067824 */ /* 0x000fe200078e00ff */
[----:B------:R-:W-:-:S04]  /*0450*/  LOP3.LUT R21, R25, R21, R2, 0xe0, !PT ;  /* 0x0000001519157212 */ /* 0x000fc800078ee002 */
[----:B------:R-:W-:Y:S02]  /*0460*/  LOP3.LUT R3, R6, R3, R22, 0xe0, !PT ;  /* 0x0000000306037212 */ /* 0x000fe400078ee016 */
[----:B------:R-:W-:Y:S02]  /*0470*/  SHF.R.U32.HI R6, RZ, UR5, R5 ;  /* 0x00000005ff067c19 */ /* 0x000fe40008011605 */
[----:B------:R-:W-:Y:S02]  /*0480*/  LOP3.LUT R16, R3, R16, RZ, 0xc0, !PT ;  /* 0x0000001003107212 */ /* 0x000fe400078ec0ff */
[----:B------:R-:W-:Y:S01]  /*0490*/  LOP3.LUT R24, R21, R24, RZ, 0xc0, !PT ;  /* 0x0000001815187212 */ /* 0x000fe200078ec0ff */
[----:B------:R-:W-:Y:S01]  /*04a0*/  IMAD.SHL.U32 R3, R6, 0x4, RZ ;  /* 0x0000000406037824 */ /* 0x000fe200078e00ff */
[----:B------:R-:W-:Y:S01]  /*04b0*/  LOP3.LUT R6, R17, R16, RZ, 0xc0, !PT ;  /* 0x0000001011067212 */ /* 0x000fe200078ec0ff */
[----:B------:R-:W-:Y:S02]  /*04c0*/  IMAD.SHL.U32 R21, R14, 0x2, RZ ;  /* 0x000000020e157824 */ /* 0x000fe400078e00ff */
[----:B------:R-:W-:Y:S01]  /*04d0*/  IMAD.SHL.U32 R26, R24, 0x2, RZ ;  /* 0x00000002181a7824 */ /* 0x000fe200078e00ff */
[----:B------:R-:W-:Y:S01]  /*04e0*/  LOP3.LUT R27, R3, 0xc, RZ, 0xc0, !PT ;  /* 0x0000000c031b7812 */ /* 0x000fe200078ec0ff */
[----:B------:R-:W-:-:S02]  /*04f0*/  IMAD.SHL.U32 R3, R18, 0x2, RZ ;  /* 0x0000000212037824 */ /* 0x000fc400078e00ff */
[----:B------:R-:W-:Y:S02]  /*0500*/  IMAD.SHL.U32 R20, R6, 0x2, RZ ;  /* 0x0000000206147824 */ /* 0x000fe400078e00ff */
[----:B------:R0:W1:Y:S03]  /*0510*/  LDC R6, c[0x3][R27+0x14] ;  /* 0x00c005001b067b82 */ /* 0x0000660000000800 */
[----:B------:R-:W-:-:S04]  /*0520*/  LOP3.LUT R20, R20, R3, R22, 0xe0, !PT ;  /* 0x0000000314147212 */ /* 0x000fc800078ee016 */
[----:B------:R-:W-:Y:S01]  /*0530*/  LOP3.LUT R3, R20, R17, RZ, 0xc0, !PT ;  /* 0x0000001114037212 */ /* 0x000fe200078ec0ff */
[----:B------:R-:W-:-:S03]  /*0540*/  IMAD.SHL.U32 R20, R23, 0x2, RZ ;  /* 0x0000000217147824 */ /* 0x000fc600078e00ff */
[----:B------:R-:W-:Y:S02]  /*0550*/  LOP3.LUT R17, R18, R3, RZ, 0xc0, !PT ;  /* 0x0000000312117212 */ /* 0x000fe400078ec0ff */
[----:B--2---:R-:W-:-:S03]  /*0560*/  LOP3.LUT R20, R20, R13, RZ, 0xfc, !PT ;  /* 0x0000000d14147212 */ /* 0x004fc600078efcff */
[----:B------:R-:W-:Y:S01]  /*0570*/  IMAD.SHL.U32 R17, R17, 0x2, RZ ;  /* 0x0000000211117824 */ /* 0x000fe200078e00ff */
[----:B------:R-:W-:-:S04]  /*0580*/  LOP3.LUT R25, R23, R20, RZ, 0xc0, !PT ;  /* 0x0000001417197212 */ /* 0x000fc800078ec0ff */
[----:B------:R-:W-:Y:S01]  /*0590*/  LOP3.LUT R21, R17, R21, R22, 0xe0, !PT ;  /* 0x0000001511157212 */ /* 0x000fe200078ee016 */
[----:B------:R-:W-:Y:S01]  /*05a0*/  IMAD.SHL.U32 R25, R25, 0x2, RZ ;  /* 0x0000000219197824 */ /* 0x000fe200078e00ff */
[----:B------:R-:W-:Y:S02]  /*05b0*/  LOP3.LUT R17, R15, R24, RZ, 0xc0, !PT ;  /* 0x000000180f117212 */ /* 0x000fe400078ec0ff */
[----:B------:R-:W-:Y:S02]  /*05c0*/  LOP3.LUT R21, R21, R18, RZ, 0xc0, !PT ;  /* 0x0000001215157212 */ /* 0x000fe400078ec0ff */
[----:B------:R-:W-:Y:S01]  /*05d0*/  LOP3.LUT R28, R25, R26, R13, 0xe0, !PT ;  /* 0x0000001a191c7212 */ /* 0x000fe200078ee00d */
[----:B------:R-:W-:Y:S02]  /*05e0*/  IMAD.SHL.U32 R25, R17, 0x2, RZ ;  /* 0x0000000211197824 */ /* 0x000fe400078e00ff */
[----:B------:R-:W-:-:S05]  /*05f0*/  IMAD.SHL.U32 R17, R16, 0x2, RZ ;  /* 0x0000000210117824 */ /* 0x000fca00078e00ff */
[----:B------:R-:W-:Y:S02]  /*0600*/  LOP3.LUT R26, R25, R17, R2, 0xe0, !PT ;  /* 0x00000011191a7212 */ /* 0x000fe400078ee002 */
[----:B------:R-:W-:Y:S02]  /*0610*/  LOP3.LUT R17, R28, R23, RZ, 0xc0, !PT ;  /* 0x000000171c117212 */ /* 0x000fe400078ec0ff */
[----:B------:R-:W-:Y:S02]  /*0620*/  LOP3.LUT R23, R26, R15, RZ, 0xc0, !PT ;  /* 0x0000000f1a177212 */ /* 0x000fe400078ec0ff */
[----:B------:R-:W-:Y:S01]  /*0630*/  LOP3.LUT R15, R14, R21, RZ, 0xc0, !PT ;  /* 0x000000150e0f7212 */ /* 0x000fe200078ec0ff */
[----:B0-----:R-:W-:Y:S01]  /*0640*/  IMAD.SHL.U32 R27, R17, 0x2, RZ ;  /* 0x00000002111b7824 */ /* 0x001fe200078e00ff */
[----:B------:R-:W-:-:S03]  /*0650*/  LOP3.LUT R18, R24, R17, RZ, 0xc0, !PT ;  /* 0x0000001118127212 */ /* 0x000fc600078ec0ff */
[----:B------:R-:W-:Y:S02]  /*0660*/  IMAD.SHL.U32 R15, R15, 0x2, RZ ;  /* 0x000000020f0f7824 */ /* 0x000fe400078e00ff */
[----:B------:R-:W-:Y:S02]  /*0670*/  IMAD.SHL.U32 R25, R18, 0x2, RZ ;  /* 0x0000000212197824 */ /* 0x000fe400078e00ff */
[----:B------:R-:W-:Y:S01]  /*0680*/  IMAD.SHL.U32 R18, R23, 0x2, RZ ;  /* 0x0000000217127824 */ /* 0x000fe200078e00ff */
[----:B------:R-:W-:Y:S01]  /*0690*/  LOP3.LUT R19, R15, R19, R22, 0xe0, !PT ;  /* 0x000000130f137212 */ /* 0x000fe200078ee016 */
[----:B------:R-:W-:Y:S01]  /*06a0*/  IMAD.SHL.U32 R15, R20, 0x2, RZ ;  /* 0x00000002140f7824 */ /* 0x000fe200078e00ff */
[----:B------:R-:W-:Y:S02]  /*06b0*/  LOP3.LUT R22, R16, R23, RZ, 0xc0, !PT ;  /* 0x0000001710167212 */ /* 0x000fe400078ec0ff */
[----:B------:R-:W-:Y:S02]  /*06c0*/  LOP3.LUT R25, R25, R18, R13, 0xe0, !PT ;  /* 0x0000001219197212 */ /* 0x000fe400078ee00d */
[----:B-1----:R-:W-:Y:S01]  /*06d0*/  LOP3.LUT R15, R15, R6, RZ, 0xfc, !PT ;  /* 0x000000060f0f7212 */ /* 0x002fe200078efcff */
[----:B------:R-:W-:Y:S01]  /*06e0*/  IMAD.SHL.U32 R22, R22, 0x2, RZ ;  /* 0x0000000216167824 */ /* 0x000fe200078e00ff */
[----:B------:R-:W-:Y:S01]  /*06f0*/  LOP3.LUT R18, R25, R24, RZ, 0xc0, !PT ;  /* 0x0000001819127212 */ /* 0x000fe200078ec0ff */
[----:B------:R-:W-:Y:S01]  /*0700*/  IMAD.SHL.U32 R25, R3, 0x2, RZ ;  /* 0x0000000203197824 */ /* 0x000fe200078e00ff */
[----:B------:R-:W-:-:S02]  /*0710*/  LOP3.LUT R24, R20, R15, RZ, 0xc0, !PT ;  /* 0x0000000f14187212 */ /* 0x000fc400078ec0ff */
[----:B------:R-:W-:Y:S02]  /*0720*/  LOP3.LUT R19, R19, R14, RZ, 0xc0, !PT ;  /* 0x0000000e13137212 */ /* 0x000fe400078ec0ff */
[----:B------:R-:W-:Y:S01]  /*0730*/  LOP3.LUT R25, R22, R25, R2, 0xe0, !PT ;  /* 0x0000001916197212 */ /* 0x000fe200078ee002 */
[----:B------:R-:W-:Y:S02]  /*0740*/  IMAD.SHL.U32 R24, R24, 0x2, RZ ;  /* 0x0000000218187824 */ /* 0x000fe400078e00ff */
[----:B------:R-:W-:Y:S01]  /*0750*/  IMAD.SHL.U32 R19, R19, 0x2, RZ ;  /* 0x0000000213137824 */ /* 0x000fe200078e00ff */
[----:B------:R-:W-:Y:S02]  /*0760*/  LOP3.LUT R22, R25, R16, RZ, 0xc0, !PT ;  /* 0x0000001019167212 */ /* 0x000fe400078ec0ff */
[----:B------:R-:W-:Y:S02]  /*0770*/  LOP3.LUT R27, R24, R27, R6, 0xe0, !PT ;  /* 0x0000001b181b7212 */ /* 0x000fe400078ee006 */
[----:B------:R-:W-:-:S02]  /*0780*/  LOP3.LUT R24, R23, R18, RZ, 0xc0, !PT ;  /* 0x0000001217187212 */ /* 0x000fc400078ec0ff */
[----:B------:R-:W-:Y:S01]  /*0790*/  LOP3.LUT R16, R27, R20, RZ, 0xc0, !PT ;  /* 0x000000141b107212 */ /* 0x000fe200078ec0ff */
[----:B------:R-:W-:Y:S02]  /*07a0*/  IMAD.SHL.U32 R20, R22, 0x2, RZ ;  /* 0x0000000216147824 */ /* 0x000fe400078e00ff */
[----:B------:R-:W-:Y:S01]  /*07b0*/  IMAD.SHL.U32 R24, R24, 0x2, RZ ;  /* 0x0000000218187824 */ /* 0x000fe200078e00ff */
[----:B------:R-:W-:-:S04]  /*07c0*/  LOP3.LUT R25, R17, R16, RZ, 0xc0, !PT ;  /* 0x0000001011197212 */ /* 0x000fc800078ec0ff */
[----:B------:R-:W-:Y:S01]  /*07d0*/  LOP3.LUT R20, R24, R20, R13, 0xe0, !PT ;  /* 0x0000001418147212 */ /* 0x000fe200078ee00d */
[----:B------:R-:W-:Y:S02]  /*07e0*/  IMAD.SHL.U32 R24, R25, 0x2, RZ ;  /* 0x0000000219187824 */ /* 0x000fe400078e00ff */
[----:B------:R-:W-:Y:S01]  /*07f0*/  IMAD.SHL.U32 R25, R18, 0x2, RZ ;  /* 0x0000000212197824 */ /* 0x000fe200078e00ff */
[----:B------:R-:W-:Y:S02]  /*0800*/  LOP3.LUT R23, R20, R23, RZ, 0xc0, !PT ;  /* 0x0000001714177212 */ /* 0x000fe400078ec0ff */
[----:B------:R-:W-:Y:S02]  /*0810*/  LOP3.LUT R20, R3, R22, RZ, 0xc0, !PT ;  /* 0x0000001603147212 */ /* 0x000fe400078ec0ff */
[----:B------:R-:W-:Y:S01]  /*0820*/  LOP3.LUT R24, R24, R25, R6, 0xe0, !PT ;  /* 0x0000001918187212 */ /* 0x000fe200078ee006 */
[----:B------:R-:W-:Y:S01]  /*0830*/  IMAD.SHL.U32 R25, R21, 0x2, RZ ;  /* 0x0000000215197824 */ /* 0x000fe200078e00ff */
[----:B------:R-:W-:Y:S01]  /*0840*/  LOP3.LUT R14, R22, R23, RZ, 0xc0, !PT ;  /* 0x00000017160e7212 */ /* 0x000fe200078ec0ff */
[----:B------:R-:W-:Y:S01]  /*0850*/  IMAD.SHL.U32 R20, R20, 0x2, RZ ;  /* 0x0000000214147824 */ /* 0x000fe200078e00ff */
[----:B------:R-:W-:-:S04]  /*0860*/  LOP3.LUT R17, R24, R17, RZ, 0xc0, !PT ;  /* 0x0000001118117212 */ /* 0x000fc800078ec0ff */
[----:B------:R-:W-:Y:S02]  /*0870*/  LOP3.LUT R24, R18, R17, RZ, 0xc0, !PT ;  /* 0x0000001112187212 */ /* 0x000fe400078ec0ff */
[----:B------:R-:W-:Y:S01]  /*0880*/  LOP3.LUT R20, R20, R25, R2, 0xe0, !PT ;  /* 0x0000001914147212 */ /* 0x000fe200078ee002 */
[----:B------:R-:W-:Y:S02]  /*0890*/  IMAD.SHL.U32 R25, R23, 0x2, RZ ;  /* 0x0000000217197824 */ /* 0x000fe400078e00ff */
[----:B------:R-:W-:Y:S01]  /*08a0*/  IMAD.SHL.U32 R24, R24, 0x2, RZ ;  /* 0x0000000218187824 */ /* 0x000fe200078e00ff */
[----:B------:R-:W-:-:S04]  /*08b0*/  LOP3.LUT R20, R20, R3, RZ, 0xc0, !PT ;  /* 0x0000000314147212 */ /* 0x000fc800078ec0ff */
[----:B------:R-:W-:Y:S01]  /*08c0*/  LOP3.LUT R27, R24, R25, R6, 0xe0, !PT ;  /* 0x00000019181b7212 */ /* 0x000fe200078ee006 */
[----:B------:R-:W-:Y:S01]  /*08d0*/  IMAD.SHL.U32 R24, R14, 0x2, RZ ;  /* 0x000000020e187824 */ /* 0x000fe200078e00ff */
[----:B------:R-:W-:Y:S01]  /*08e0*/  LOP3.LUT R3, R21, R20, RZ, 0xc0, !PT ;  /* 0x0000001415037212 */ /* 0x000fe200078ec0ff */
[----:B------:R-:W-:Y:S01]  /*08f0*/  IMAD.SHL.U32 R14, R20, 0x2, RZ ;  /* 0x00000002140e7824 */ /* 0x000fe200078e00ff */
[----:B------:R-:W-:-:S03]  /*0900*/  LOP3.LUT R18, R27, R18, RZ, 0xc0, !PT ;  /* 0x000000121b127212 */ /* 0x000fc600078ec0ff */
[----:B------:R-:W-:Y:S01]  /*0910*/  IMAD.SHL.U32 R3, R3, 0x2, RZ ;  /* 0x0000000203037824 */ /* 0x000fe200078e00ff */
[----:B------:R-:W-:Y:S02]  /*0920*/  LOP3.LUT R25, R24, R14, R13, 0xe0, !PT ;  /* 0x0000000e18197212 */ /* 0x000fe400078ee00d */
[----:B------:R-:W-:Y:S02]  /*0930*/  LOP3.LUT R14, R23, R18, RZ, 0xc0, !PT ;  /* 0x00000012170e7212 */ /* 0x000fe400078ec0ff */
[----:B------:R-:W-:Y:S02]  /*0940*/  LOP3.LUT R2, R3, R19, R2, 0xe0, !PT ;  /* 0x0000001303027212 */ /* 0x000fe400078ee002 */
[----:B------:R-:W-:Y:S01]  /*0950*/  LOP3.LUT R19, R25, R22, RZ, 0xc0, !PT ;  /* 0x0000001619137212 */ /* 0x000fe200078ec0ff */
[----:B------:R-:W-:Y:S01]  /*0960*/  IMAD.SHL.U32 R14, R14, 0x2, RZ ;  /* 0x000000020e0e7824 */ /* 0x000fe200078e00ff */
[----:B------:R-:W-:Y:S02]  /*0970*/  LOP3.LUT R2, R2, R21, RZ, 0xc0, !PT ;  /* 0x0000001502027212 */ /* 0x000fe400078ec0ff */
[----:B------:R-:W-:Y:S01]  /*0980*/  LOP3.LUT R3, R20, R19, RZ, 0xc0, !PT ;  /* 0x0000001314037212 */ /* 0x000fe200078ec0ff */
        /* <DEDUP_REMOVED lines=13> */
[C---:B------:R-:W-:Y:S02]  /*0a60*/  IMAD R2, R4.reuse, 0x200, R11 ;  /* 0x0000020004027824 */ /* 0x040fe400078e020b */
[----:B------:R-:W-:-:S03]  /*0a70*/  VIADD R4, R4, 0x1 ;  /* 0x0000000104047836 */ /* 0x000fc60000000000 */
[----:B------:R0:W-:Y:S02]  /*0a80*/  STS [R2], R5 ;  /* 0x0000000502007388 */ /* 0x0001e40000000800 */
[----:B------:R-:W-:-:S13]  /*0a90*/  ISETP.NE.AND P0, PT, R4, R7, PT ;  /* 0x000000070400720c */ /* 0x000fda0003f05270 */
[----:B0-----:R-:W-:Y:S05]  /*0aa0*/  @P0 BRA `(.L_x_1376) ;  /* 0xfffffff400cc0947 */ /* 0x001fea000383ffff */
.L_x_1374:
        /* <DEDUP_REMOVED lines=20> */
.L_x_1379:
[----:B------:R-:W-:Y:S01]  /*0bf0*/  USHF.L.U32 UR6, UR4, 0x1, URZ ;  /* 0x0000000104067899 */ /* 0x000fe200080006ff */
[----:B------:R-:W-:Y:S02]  /*0c00*/  IMAD.SHL.U32 R3, R15, 0x2, RZ ;  /* 0x000000020f037824 */ /* 0x000fe400078e00ff */
[----:B------:R-:W-:Y:S01]  /*0c10*/  IMAD.SHL.U32 R24, R16, 0x2, RZ ;  /* 0x0000000210187824 */ /* 0x000fe200078e00ff */
[----:B------:R-:W-:Y:S01]  /*0c20*/  UIADD3 UR7, UPT, UPT, UR6, 0x2, URZ ;  /* 0x0000000206077890 */ /* 0x000fe2000fffe0ff */
[----:B------:R-:W-:Y:S01]  /*0c30*/  IMAD.SHL.U32 R21, R17, 0x2, RZ ;  /* 0x0000000211157824 */ /* 0x000fe200078e00ff */
[----:B-----5:R-:W-:Y:S01]  /*0c40*/  SHF.R.U32.HI R2, RZ, UR6, R6 ;  /* 0x00000006ff027c19 */ /* 0x020fe20008011606 */
[----:B------:R-:W-:Y:S02]  /*0c50*/  IMAD.SHL.U32 R25, R14, 0x2, RZ ;  /* 0x000000020e197824 */ /* 0x000fe400078e00ff */
[----:B------:R-:W-:Y:S02]  /*0c60*/  IMAD.SHL.U32 R19, R19, 0x2, RZ ;  /* 0x0000000213137824 */ /* 0x000fe400078e00ff */
        /* <DEDUP_REMOVED lines=9> */
[----:B------:R-:W-:-:S03]  /*0d00*/  LOP3.LUT R2, R2, 0xc, RZ, 0xc0, !PT ;  /* 0x0000000c02027812 */ /* 0x000fc600078ec0ff */
[----:B------:R-:W-:Y:S01]  /*0d10*/  IMAD.SHL.U32 R5, R5, 0x4, RZ ;  /* 0x0000000405057824 */ /* 0x000fe200078e00ff */
[----:B------:R-:W-:Y:S02]  /*0d20*/  ISETP.NE.AND P1, PT, R20, UR4, PT ;  /* 0x0000000414007c0c */ /* 0x000fe4000bf25270 */
[----:B------:R-:W1:Y:S01]  /*0d30*/  LDC R2, c[0x3][R2+0x14] ;  /* 0x00c0050002027b82 */ /* 0x000e620000000800 */
        /* <DEDUP_REMOVED lines=10> */
[----:B------:R-:W-:Y:S02]  /*0de0*/  LOP3.LUT R16, R3, R16, RZ, 0xc0, !PT ;  /* 0x0000001003107212 */ /* 0x000fe400078ec0ff */
[----:B------:R-:W-:Y:S02]  /*0df0*/  LOP3.LUT R3, R5, 0xc, RZ, 0xc0, !PT ;  /* 0x0000000c05037812 */ /* 0x000fe400078ec0ff */
[----:B------:R-:W-:Y:S02]  /*0e00*/  LOP3.LUT R5, R17, R16, RZ, 0xc0, !PT ;  /* 0x0000001011057212 */ /* 0x000fe400078ec0ff */
[----:B-1----:R-:W-:Y:S02]  /*0e10*/  LOP3.LUT R21, R21, R2, RZ, 0xfc, !PT ;  /* 0x0000000215157212 */ /* 0x002fe400078efcff */
[----:B------:R-:W0:Y:S01]  /*0e20*/  LDC R3, c[0x3][R3+0x14] ;  /* 0x00c0050003037b82 */ /* 0x000e220000000800 */
[----:B------:R-:W-:Y:S02]  /*0e30*/  IMAD.SHL.U32 R5, R5, 0x2, RZ ;  /* 0x0000000205057824 */ /* 0x000fe400078e00ff */
[----:B------:R-:W-:-:S03]  /*0e40*/  IMAD.SHL.U32 R26, R21, 0x2, RZ ;  /* 0x00000002151a7824 */ /* 0x000fc600078e00ff */
[----:B------:R-:W-:-:S04]  /*0e50*/  LOP3.LUT R24, R5, R24, R4, 0xe0, !PT ;  /* 0x0000001805187212 */ /* 0x000fc800078ee004 */
[----:B------:R-:W-:Y:S02]  /*0e60*/  LOP3.LUT R17, R24, R17, RZ, 0xc0, !PT ;  /* 0x0000001118117212 */ /* 0x000fe400078ec0ff */
[----:B------:R-:W-:Y:S02]  /*0e70*/  LOP3.LUT R24, R22, R21, RZ, 0xc0, !PT ;  /* 0x0000001516187212 */ /* 0x000fe400078ec0ff */
[----:B------:R-:W-:-:S03]  /*0e80*/  LOP3.LUT R5, R18, R17, RZ, 0xc0, !PT ;  /* 0x0000001112057212 */ /* 0x000fc600078ec0ff */
[----:B------:R-:W-:Y:S02]  /*0e90*/  IMAD.SHL.U32 R24, R24, 0x2, RZ ;  /* 0x0000000218187824 */ /* 0x000fe400078e00ff */
[----:B------:R-:W-:-:S05]  /*0ea0*/  IMAD.SHL.U32 R5, R5, 0x2, RZ ;  /* 0x0000000205057824 */ /* 0x000fca00078e00ff */
[----:B------:R-:W-:Y:S01]  /*0eb0*/  LOP3.LUT R5, R5, R25, R4, 0xe0, !PT ;  /* 0x0000001905057212 */ /* 0x000fe200078ee004 */
[----:B------:R-:W-:-:S03]  /*0ec0*/  IMAD.SHL.U32 R25, R15, 0x2, RZ ;  /* 0x000000020f197824 */ /* 0x000fc600078e00ff */
[----:B------:R-:W-:Y:S02]  /*0ed0*/  LOP3.LUT R5, R5, R18, RZ, 0xc0, !PT ;  /* 0x0000001205057212 */ /* 0x000fe400078ec0ff */
[----:B------:R-:W-:Y:S02]  /*0ee0*/  LOP3.LUT R25, R24, R25, R2, 0xe0, !PT ;  /* 0x0000001918197212 */ /* 0x000fe400078ee002 */
[----:B------:R-:W-:Y:S02]  /*0ef0*/  LOP3.LUT R18, R14, R5, RZ, 0xc0, !PT ;  /* 0x000000050e127212 */ /* 0x000fe400078ec0ff */
[----:B------:R-:W-:Y:S02]  /*0f00*/  LOP3.LUT R24, R25, R22, RZ, 0xc0, !PT ;  /* 0x0000001619187212 */ /* 0x000fe400078ec0ff */
[----:B------:R-:W-:Y:S01]  /*0f10*/  SHF.R.U32.HI R22, RZ, UR6, R6 ;  /* 0x00000006ff167c19 */ /* 0x000fe20008011606 */
[----:B------:R-:W-:Y:S01]  /*0f20*/  IMAD.SHL.U32 R25, R18, 0x2, RZ ;  /* 0x0000000212197824 */ /* 0x000fe200078e00ff */
[----:B------:R-:W-:-:S03]  /*0f30*/  LOP3.LUT R18, R15, R24, RZ, 0xc0, !PT ;  /* 0x000000180f127212 */ /* 0x000fc600078ec0ff */
[----:B------:R-:W-:Y:S01]  /*0f40*/  IMAD.SHL.U32 R22, R22, 0x4, RZ ;  /* 0x0000000416167824 */ /* 0x000fe200078e00ff */
[----:B------:R-:W-:Y:S01]  /*0f50*/  LOP3.LUT R25, R25, R19, R4, 0xe0, !PT ;  /* 0x0000001319197212 */ /* 0x000fe200078ee004 */
[----:B------:R-:W-:-:S03]  /*0f60*/  IMAD.SHL.U32 R19, R16, 0x2, RZ ;  /* 0x0000000210137824 */ /* 0x000fc600078e00ff */
[----:B------:R-:W-:Y:S01]  /*0f70*/  LOP3.LUT R4, R22, 0xc, RZ, 0xc0, !PT ;  /* 0x0000000c16047812 */ /* 0x000fe200078ec0ff */
[----:B------:R-:W-:Y:S01]  /*0f80*/  IMAD.SHL.U32 R22, R18, 0x2, RZ ;  /* 0x0000000212167824 */ /* 0x000fe200078e00ff */
[----:B0-----:R-:W-:Y:S02]  /*0f90*/  LOP3.LUT R18, R26, R3, RZ, 0xfc, !PT ;  /* 0x000000031a127212 */ /* 0x001fe400078efcff */
[----:B------:R-:W-:Y:S02]  /*0fa0*/  LOP3.LUT R25, R25, R14, RZ, 0xc0, !PT ;  /* 0x0000000e19197212 */ /* 0x000fe400078ec0ff */
[----:B------:R-:W0:Y:S01]  /*0fb0*/  LDC R4, c[0x3][R4+0x14] ;  /* 0x00c0050004047b82 */ /* 0x000e220000000800 */
[----:B------:R-:W-:Y:S02]  /*0fc0*/  LOP3.LUT R22, R22, R19, R2, 0xe0, !PT ;  /* 0x0000001316167212 */ /* 0x000fe400078ee002 */
[----:B------:R-:W-:Y:S01]  /*0fd0*/  LOP3.LUT R26, R21, R18, RZ, 0xc0, !PT ;  /* 0x00000012151a7212 */ /* 0x000fe200078ec0ff */
[----:B------:R-:W-:Y:S01]  /*0fe0*/  IMAD.SHL.U32 R25, R25, 0x2, RZ ;  /* 0x0000000219197824 */ /* 0x000fe200078e00ff */
[----:B------:R-:W-:Y:S01]  /*0ff0*/  LOP3.LUT R19, R22, R15, RZ, 0xc0, !PT ;  /* 0x0000000f16137212 */ /* 0x000fe200078ec0ff */
[----:B------:R-:W-:-:S02]  /*1000*/  IMAD.SHL.U32 R22, R24, 0x2, RZ ;  /* 0x0000000218167824 */ /* 0x000fc400078e00ff */
[----:B------:R-:W-:Y:S01]  /*1010*/  IMAD.SHL.U32 R26, R26, 0x2, RZ ;  /* 0x000000021a1a7824 */ /* 0x000fe200078e00ff */
[----:B------:R-:W-:-:S04]  /*1020*/  LOP3.LUT R15, R16, R19, RZ, 0xc0, !PT ;  /* 0x00000013100f7212 */ /* 0x000fc800078ec0ff */
[----:B------:R-:W-:-:S04]  /*1030*/  LOP3.LUT R22, R26, R22, R3, 0xe0, !PT ;  /* 0x000000161a167212 */ /* 0x000fc800078ee003 */
[----:B------:R-:W-:Y:S01]  /*1040*/  LOP3.LUT R21, R22, R21, RZ, 0xc0, !PT ;  /* 0x0000001516157212 */ /* 0x000fe200078ec0ff */
[----:B------:R-:W-:Y:S02]  /*1050*/  IMAD.SHL.U32 R22, R15, 0x2, RZ ;  /* 0x000000020f167824 */ /* 0x000fe400078e00ff */
[----:B------:R-:W-:Y:S01]  /*1060*/  IMAD.SHL.U32 R15, R17, 0x2, RZ ;  /* 0x00000002110f7824 */ /* 0x000fe200078e00ff */
[----:B------:R-:W-:-:S04]  /*1070*/  LOP3.LUT R26, R24, R21, RZ, 0xc0, !PT ;  /* 0x00000015181a7212 */ /* 0x000fc800078ec0ff */
[----:B------:R-:W-:Y:S01]  /*1080*/  LOP3.LUT R15, R22, R15, R2, 0xe0, !PT ;  /* 0x0000000f160f7212 */ /* 0x000fe200078ee002 */
[----:B------:R-:W-:-:S03]  /*1090*/  IMAD.SHL.U32 R26, R26, 0x2, RZ ;  /* 0x000000021a1a7824 */ /* 0x000fc600078e00ff */
[----:B------:R-:W-:Y:S01]  /*10a0*/  LOP3.LUT R22, R15, R16, RZ, 0xc0, !PT ;  /* 0x000000100f167212 */ /* 0x000fe200078ec0ff */
[----:B------:R-:W-:-:S03]  /*10b0*/  IMAD.SHL.U32 R16, R19, 0x2, RZ ;  /* 0x0000000213107824 */ /* 0x000fc600078e00ff */
[----:B------:R-:W-:Y:S02]  /*10c0*/  LOP3.LUT R15, R17, R22, RZ, 0xc0, !PT ;  /* 0x00000016110f7212 */ /* 0x000fe400078ec0ff */
[----:B------:R-:W-:-:S03]  /*10d0*/  LOP3.LUT R27, R26, R16, R3, 0xe0, !PT ;  /* 0x000000101a1b7212 */ /* 0x000fc600078ee003 */
[----:B------:R-:W-:Y:S01]  /*10e0*/  IMAD.SHL.U32 R16, R15, 0x2, RZ ;  /* 0x000000020f107824 */ /* 0x000fe200078e00ff */
[----:B------:R-:W-:Y:S01]  /*10f0*/  LOP3.LUT R24, R27, R24, RZ, 0xc0, !PT ;  /* 0x000000181b187212 */ /* 0x000fe200078ec0ff */
[----:B------:R-:W-:-:S03]  /*1100*/  IMAD.SHL.U32 R15, R5, 0x2, RZ ;  /* 0x00000002050f7824 */ /* 0x000fc600078e00ff */
[----:B------:R-:W-:Y:S02]  /*1110*/  LOP3.LUT R14, R19, R24, RZ, 0xc0, !PT ;  /* 0x00000018130e7212 */ /* 0x000fe400078ec0ff */
[----:B------:R-:W-:Y:S01]  /*1120*/  LOP3.LUT R16, R16, R15, R2, 0xe0, !PT ;  /* 0x0000000f10107212 */ /* 0x000fe200078ee002 */
[----:B------:R-:W-:-:S03]  /*1130*/  IMAD.SHL.U32 R15, R18, 0x2, RZ ;  /* 0x00000002120f7824 */ /* 0x000fc600078e00ff */
[----:B------:R-:W-:Y:S01]  /*1140*/  LOP3.LUT R26, R16, R17, RZ, 0xc0, !PT ;  /* 0x00000011101a7212 */ /* 0x000fe200078ec0ff */
[----:B------:R-:W-:Y:S01]  /*1150*/  IMAD.SHL.U32 R16, R14, 0x2, RZ ;  /* 0x000000020e107824 */ /* 0x000fe200078e00ff */
[----:B0-----:R-:W-:Y:S01]  /*1160*/  LOP3.LUT R15, R15, R4, RZ, 0xfc, !PT ;  /* 0x000000040f0f7212 */ /* 0x001fe200078efcff */
[----:B------:R-:W-:-:S03]  /*1170*/  IMAD.SHL.U32 R14, R22, 0x2, RZ ;  /* 0x00000002160e7824 */ /* 0x000fc600078e00ff */
[----:B------:R-:W-:Y:S02]  /*1180*/  LOP3.LUT R17, R18, R15, RZ, 0xc0, !PT ;  /* 0x0000000f12117212 */ /* 0x000fe400078ec0ff */
[----:B------:R-:W-:-:S03]  /*1190*/  LOP3.LUT R14, R16, R14, R3, 0xe0, !PT ;  /* 0x0000000e100e7212 */ /* 0x000fc600078ee003 */
[----:B------:R-:W-:Y:S01]  /*11a0*/  IMAD.SHL.U32 R16, R17, 0x2, RZ ;  /* 0x0000000211107824 */ /* 0x000fe200078e00ff */
[----:B------:R-:W-:Y:S01]  /*11b0*/  LOP3.LUT R19, R14, R19, RZ, 0xc0, !PT ;  /* 0x000000130e137212 */ /* 0x000fe200078ec0ff */
[----:B------:R-:W-:Y:S01]  /*11c0*/  IMAD.SHL.U32 R17, R21, 0x2, RZ ;  /* 0x0000000215117824 */ /* 0x000fe200078e00ff */
[----:B------:R-:W-:-:S04]  /*11d0*/  LOP3.LUT R14, R5, R26, RZ, 0xc0, !PT ;  /* 0x0000001a050e7212 */ /* 0x000fc800078ec0ff */
[----:B------:R-:W-:Y:S01]  /*11e0*/  LOP3.LUT R17, R16, R17, R4, 0xe0, !PT ;  /* 0x0000001110117212 */ /* 0x000fe200078ee004 */
[----:B------:R-:W-:-:S03]  /*11f0*/  IMAD.SHL.U32 R14, R14, 0x2, RZ ;  /* 0x000000020e0e7824 */ /* 0x000fc600078e00ff */
[----:B------:R-:W-:Y:S02]  /*1200*/  LOP3.LUT R16, R17, R18, RZ, 0xc0, !PT ;  /* 0x0000001211107212 */ /* 0x000fe400078ec0ff */
[----:B------:R-:W-:Y:S02]  /*1210*/  LOP3.LUT R2, R14, R25, R2, 0xe0, !PT ;  /* 0x000000190e027212 */ /* 0x000fe400078ee002 */
[----:B------:R-:W-:Y:S02]  /*1220*/  LOP3.LUT R17, R21, R16, RZ, 0xc0, !PT ;  /* 0x0000001015117212 */ /* 0x000fe400078ec0ff */
[----:B------:R-:W-:Y:S02]  /*1230*/  LOP3.LUT R14, R22, R19, RZ, 0xc0, !PT ;  /* 0x00000013160e7212 */ /* 0x000fe400078ec0ff */
[----:B------:R-:W-:Y:S01]  /*1240*/  LOP3.LUT R2, R2, R5, RZ, 0xc0, !PT ;  /* 0x0000000502027212 */ /* 0x000fe200078ec0ff */
[----:B------:R-:W-:Y:S02]  /*1250*/  IMAD.SHL.U32 R18, R17, 0x2, RZ ;  /* 0x0000000211127824 */ /* 0x000fe400078e00ff */
[----:B------:R-:W-:-:S02]  /*1260*/  IMAD.SHL.U32 R17, R24, 0x2, RZ ;  /* 0x0000000218117824 */ /* 0x000fc400078e00ff */
[----:B------:R-:W-:-:S03]  /*1270*/  IMAD.SHL.U32 R2, R2, 0x2, RZ ;  /* 0x0000000202027824 */ /* 0x000fc600078e00ff */
[----:B------:R-:W-:-:S04]  /*1280*/  LOP3.LUT R18, R18, R17, R4, 0xe0, !PT ;  /* 0x0000001112127212 */ /* 0x000fc800078ee004 */
[----:B------:R-:W-:Y:S01]  /*1290*/  LOP3.LUT R17, R18, R21, RZ, 0xc0, !PT ;  /* 0x0000001512117212 */ /* 0x000fe200078ec0ff */
[----:B------:R-:W-:-:S03]  /*12a0*/  IMAD.SHL.U32 R21, R19, 0x2, RZ ;  /* 0x0000000213157824 */ /* 0x000fc600078e00ff */
[----:B------:R-:W-:-:S05]  /*12b0*/  LOP3.LUT R18, R24, R17, RZ, 0xc0, !PT ;  /* 0x0000001118127212 */ /* 0x000fca00078ec0ff */
[----:B------:R-:W-:-:S05]  /*12c0*/  IMAD.SHL.U32 R18, R18, 0x2, RZ ;  /* 0x0000000212127824 */ /* 0x000fca00078e00ff */
        /* <DEDUP_REMOVED lines=10> */
[----:B------:R-:W-:-:S03]  /*1370*/  IMAD.SHL.U32 R5, R5, 0x2, RZ ;  /* 0x0000000205057824 */ /* 0x000fc600078e00ff */
[----:B------:R-:W-:Y:S02]  /*1380*/  LOP3.LUT R14, R14, R25, R4, 0xe0, !PT ;  /* 0x000000190e0e7212 */ /* 0x000fe400078ee004 */
        /* <DEDUP_REMOVED lines=9> */
.L_x_1378:
[----:B------:R-:W-:Y:S05]  /*1420*/  @!P0 BRA `(.L_x_1377) ;  /* 0x0000000000bc8947 */ /* 0x000fea0003800000 */
[----:B------:R-:W-:-:S05]  /*1430*/  UMOV UR4, URZ ;  /* 0x000000ff00047c82 */ /* 0x000fca0008000000 */
.L_x_1380:
[C---:B------:R-:W-:Y:S01]  /*1440*/  IMAD.SHL.U32 R3, R20.reuse, 0x2, RZ ;  /* 0x0000000214037824 */ /* 0x040fe200078e00ff */
[----:B------:R-:W-:Y:S01]  /*1450*/  UIADD3 UR4, UPT, UPT, UR4, 0x1, URZ ;  /* 0x0000000104047890 */ /* 0x000fe2000fffe0ff */
[----:B------:R-:W-:Y:S02]  /*1460*/  IMAD.SHL.U32 R19, R19, 0x2, RZ ;  /* 0x0000000213137824 */ /* 0x000fe400078e00ff */
[----:B------:R-:W-:Y:S01]  /*1470*/  VIADD R20, R20, 0x1 ;  /* 0x0000000114147836 */ /* 0x000fe20000000000 */
[----:B-----5:R-:W-:Y:S02]  /*1480*/  SHF.R.U32.HI R3, RZ, R3, R6 ;  /* 0x00000003ff037219 */ /* 0x020fe40000011606 */
[----:B------:R-:W-:-:S03]  /*1490*/  ISETP.NE.AND P0, PT, R23, UR4, PT ;  /* 0x0000000417007c0c */ /* 0x000fc6000bf05270 */
[----:B------:R-:W-:-:S05]  /*14a0*/  IMAD.SHL.U32 R3, R3, 0x4, RZ ;  /* 0x0000000403037824 */ /* 0x000fca00078e00ff */
        /* <DEDUP_REMOVED lines=33> */
[----:B------:R-:W-:Y:S06]  /*16c0*/  @P0 BRA `(.L_x_1380) ;  /* 0xfffffffc005c0947 */ /* 0x000fec000383ffff */
[----:B------:R-:W-:Y:S02]  /*16d0*/  IMAD.MOV.U32 R15, RZ, RZ, R4 ;  /* 0x000000ffff0f7224 */ /* 0x000fe400078e0004 */
[----:B------:R-:W-:Y:S02]  /*16e0*/  IMAD.MOV.U32 R16, RZ, RZ, R3 ;  /* 0x000000ffff107224 */ /* 0x000fe400078e0003 */
[----:B------:R-:W-:Y:S02]  /*16f0*/  IMAD.MOV.U32 R17, RZ, RZ, R22 ;  /* 0x000000ffff117224 */ /* 0x000fe400078e0016 */
[----:B------:R-:W-:Y:S02]  /*1700*/  IMAD.MOV.U32 R18, RZ, RZ, R5 ;  /* 0x000000ffff127224 */ /* 0x000fe400078e0005 */
[----:B------:R-:W-:-:S07]  /*1710*/  IMAD.MOV.U32 R14, RZ, RZ, R21 ;  /* 0x000000ffff0e7224 */ /* 0x000fce00078e0015 */
.L_x_1377:
[----:B------:R-:W-:-:S13]  /*1720*/  ISETP.GT.U32.AND P0, PT, R20, 0xf, PT ;  /* 0x0000000f1400780c */ /* 0x000fda0003f04070 */
[----:B------:R-:W-:Y:S05]  /*1730*/  @P0 BRA `(.L_x_1381) ;  /* 0x0000000400140947 */ /* 0x000fea0003800000 */
[----:B------:R-:W-:Y:S01]  /*1740*/  IMAD.IADD R21, R12, 0x1, R7 ;  /* 0x000000010c157824 */ /* 0x000fe200078e0207 */
[----:B------:R-:W0:Y:S01]  /*1750*/  LDCU UR7, c[0x3][0x58] ;  /* 0x00c00b00ff0777ac */ /* 0x000e220008000800 */
[----:B------:R-:W1:Y:S01]  /*1760*/  LDCU UR10, c[0x3][0x8] ;  /* 0x00c00100ff0a77ac */ /* 0x000e620008000800 */
[----:B------:R-:W2:Y:S04]  /*1770*/  LDCU UR6, c[0x3][0x48] ;  /* 0x00c00900ff0677ac */ /* 0x000ea80008000800 */
.L_x_1384:
[----:B--2---:R-:W-:Y:S01]  /*1780*/  IMAD.SHL.U32 R3, R20, 0x2, RZ ;  /* 0x0000000214037824 */ /* 0x004fe200078e00ff */
[----:B------:R-:W-:Y:S01]  /*1790*/  BSSY.RECONVERGENT B0, `(.L_x_1382) ;  /* 0x000003c000007945 */ /* 0x000fe20003800200 */
[----:B------:R-:W-:Y:S02]  /*17a0*/  IMAD.SHL.U32 R2, R15, 0x2, RZ ;  /* 0x000000020f027824 */ /* 0x000fe400078e00ff */
[----:B------:R-:W-:Y:S01]  /*17b0*/  IMAD.SHL.U32 R5, R16, 0x2, RZ ;  /* 0x0000000210057824 */ /* 0x000fe200078e00ff */
[----:B-----5:R-:W-:Y:S01]  /*17c0*/  SHF.R.U32.HI R3, RZ, R3, R6 ;  /* 0x00000003ff037219 */ /* 0x020fe20000011606 */
[----:B------:R-:W-:Y:S02]  /*17d0*/  IMAD.SHL.U32 R22, R18, 0x2, RZ ;  /* 0x0000000212167824 */ /* 0x000fe400078e00ff */
[----:B------:R-:W-:Y:S02]  /*17e0*/  IMAD.SHL.U32 R19, R19, 0x2, RZ ;  /* 0x0000000213137824 */ /* 0x000fe400078e00ff */
        /* <DEDUP_REMOVED lines=54> */
.L_x_1383:
[----:B01----:R-:W-:Y:S05]  /*1b50*/  BSYNC.RECONVERGENT B0 ;  /* 0x0000000000007941 */ /* 0x003fea0003800200 */
.L_x_1382:
[----:B------:R-:W-:-:S05]  /*1b60*/  VIADD R20, R20, 0x1 ;  /* 0x0000000114147836 */ /* 0x000fca0000000000 */
[----:B------:R-:W-:-:S13]  /*1b70*/  ISETP.NE.AND P0, PT, R20, 0x10, PT ;  /* 0x000000101400780c */ /* 0x000fda0003f05270 */
[----:B------:R-:W-:Y:S05]  /*1b80*/  @P0 BRA `(.L_x_1384) ;  /* 0xfffffff800fc0947 */ /* 0x000fea000383ffff */
.L_x_1381:
        /* <DEDUP_REMOVED lines=14> */
[----:B------:R0:W2:Y:S01]  /*1c70*/  LDG.E R2, desc[UR8][R2.64] ;  /* 0x0000000802027981 */ /* 0x0000a2000c1e1900 */
[----:B------:R-:W-:Y:S01]  /*1c80*/  IMAD.SHL.U32 R21, R15, 0x2, RZ ;  /* 0x000000020f157824 */ /* 0x000fe200078e00ff */
[----:B------:R-:W-:Y:S01]  /*1c90*/  BSSY.RECONVERGENT B0, `(.L_x_1386) ;  /* 0x0000038000007945 */ /* 0x000fe20003800200 */
[----:B------:R-:W-:Y:S02]  /*1ca0*/  IMAD.SHL.U32 R19, R19, 0x2, RZ ;  /* 0x0000000213137824 */ /* 0x000fe400078e00ff */
[----:B0-----:R-:W-:Y:S02]  /*1cb0*/  IMAD.SHL.U32 R3, R17, 0x2, RZ ;  /* 0x0000000211037824 */ /* 0x001fe400078e00ff */
        /* <DEDUP_REMOVED lines=53> */
.L_x_1387:
[----:B------:R-:W-:Y:S05]  /*2010*/  BSYNC.RECONVERGENT B0 ;  /* 0x0000000000007941 */ /* 0x000fea0003800200 */
.L_x_1386:
[----:B------:R-:W-:Y:S01]  /*2020*/  LOP3.LUT R14, R2, 0xc, RZ, 0xc0, !PT ;  /* 0x0000000c020e7812 */ /* 0x000fe200078ec0ff */
[----:B0-----:R-:W-:Y:S01]  /*2030*/  IMAD.SHL.U32 R19, R6, 0x2, RZ ;  /* 0x0000000206137824 */ /* 0x001fe200078e00ff */
[----:B------:R-:W-:Y:S01]  /*2040*/  BSSY.RECONVERGENT B0, `(.L_x_1388) ;  /* 0x0000037000007945 */ /* 0x000fe20003800200 */
        /* <DEDUP_REMOVED lines=54> */
.L_x_1389:
[----:B------:R-:W-:Y:S05]  /*23b0*/  BSYNC.RECONVERGENT B0 ;  /* 0x0000000000007941 */ /* 0x000fea0003800200 */
.L_x_1388:
        /* <DEDUP_REMOVED lines=57> */
.L_x_1391:
[----:B------:R-:W-:Y:S05]  /*2750*/  BSYNC.RECONVERGENT B0 ;  /* 0x0000000000007941 */ /* 0x000fea0003800200 */
.L_x_1390:
        /* <DEDUP_REMOVED lines=57> */
.L_x_1393:
[----:B------:R-:W-:Y:S05]  /*2af0*/  BSYNC.RECONVERGENT B0 ;  /* 0x0000000000007941 */ /* 0x000fea0003800200 */
.L_x_1392:
[----:B0-----:R-:W-:Y:S01]  /*2b00*/  SHF.R.U32.HI R3, RZ, 0x6, R2 ;  /* 0x00000006ff037819 */ /* 0x001fe20000011602 */
[----:B------:R-:W-:Y:S03]  /*2b10*/  BSSY.RECONVERGENT B0, `(.L_x_1394) ;  /* 0x0000038000007945 */ /* 0x000fe60003800200 */
        /* <DEDUP_REMOVED lines=55> */
.L_x_1395:
[----:B------:R-:W-:Y:S05]  /*2e90*/  BSYNC.RECONVERGENT B0 ;  /* 0x0000000000007941 */ /* 0x000fea0003800200 */
.L_x_1394:
        /* <DEDUP_REMOVED lines=57> */
.L_x_1397:
[----:B------:R-:W-:Y:S05]  /*3230*/  BSYNC.RECONVERGENT B0 ;  /* 0x0000000000007941 */ /* 0x000fea0003800200 */
.L_x_1396:
        /* <DEDUP_REMOVED lines=57> */
.L_x_1399:
[----:B------:R-:W-:Y:S05]  /*35d0*/  BSYNC.RECONVERGENT B0 ;  /* 0x0000000000007941 */ /* 0x000fea0003800200 */
.L_x_1398:
        /* <DEDUP_REMOVED lines=57> */
.L_x_1401:
[----:B------:R-:W-:Y:S05]  /*3970*/  BSYNC.RECONVERGENT B0 ;  /* 0x0000000000007941 */ /* 0x000fea0003800200 */
.L_x_1400:
        /* <DEDUP_REMOVED lines=57> */
.L_x_1403:
[----:B------:R-:W-:Y:S05]  /*3d10*/  BSYNC.RECONVERGENT B0 ;  /* 0x0000000000007941 */ /* 0x000fea0003800200 */
.L_x_1402:
        /* <DEDUP_REMOVED lines=57> */
.L_x_1405:
[----:B------:R-:W-:Y:S05]  /*40b0*/  BSYNC.RECONVERGENT B0 ;  /* 0x0000000000007941 */ /* 0x000fea0003800200 */
.L_x_1404:
        /* <DEDUP_REMOVED lines=57> */
.L_x_1407:
[----:B------:R-:W-:Y:S05]  /*4450*/  BSYNC.RECONVERGENT B0 ;  /* 0x0000000000007941 */ /* 0x000fea0003800200 */
.L_x_1406:
        /* <DEDUP_REMOVED lines=57> */
.L_x_1409:
[----:B------:R-:W-:Y:S05]  /*47f0*/  BSYNC.RECONVERGENT B0 ;  /* 0x0000000000007941 */ /* 0x000fea0003800200 */
.L_x_1408:
        /* <DEDUP_REMOVED lines=57> */
.L_x_1411:
[----:B------:R-:W-:Y:S05]  /*4b90*/  BSYNC.RECONVERGENT B0 ;  /* 0x0000000000007941 */ /* 0x000fea0003800200 */
.L_x_1410:
        /* <DEDUP_REMOVED lines=57> */
.L_x_1413:
[----:B------:R-:W-:Y:S05]  /*4f30*/  BSYNC.RECONVERGENT B0 ;  /* 0x0000000000007941 */ /* 0x000fea0003800200 */
.L_x_1412:
        /* <DEDUP_REMOVED lines=57> */
.L_x_1415:
[----:B------:R-:W-:Y:S05]  /*52d0*/  BSYNC.RECONVERGENT B0 ;  /* 0x0000000000007941 */ /* 0x000fea0003800200 */
.L_x_1414:
[----:B------:R-:W-:Y:S01]  /*52e0*/  SHF.R.U32.HI R2, RZ, 0x1e, R2 ;  /* 0x0000001eff027819 */ /* 0x000fe20000011602 */
[----:B------:R-:W-:Y:S01]  /*52f0*/  UMOV UR4, 0x14 ;  /* 0x0000001400047882 */ /* 0x000fe20000000000 */
[----:B------:R-:W-:Y:S01]  /*5300*/  IMAD.SHL.U32 R15, R20, 0x2, RZ ;  /* 0x00000002140f7824 */ /* 0x000fe200078e00ff */
[----:B------:R-:W-:Y:S01]  /*5310*/  BSSY.RECONVERGENT B0, `(.L_x_1416) ;  /* 0x0000037000007945 */ /* 0x000fe20003800200 */
[----:B------:R-:W-:Y:S01]  /*5320*/  LEA R2, R2, UR4, 0x2 ;  /* 0x0000000402027c11 */ /* 0x000fe2000f8e10ff */
[----:B0-----:R-:W-:-:S05]  /*5330*/  IMAD.SHL.U32 R17, R3, 0x2, RZ ;  /* 0x0000000203117824 */ /* 0x001fca00078e00ff */
        /* <DEDUP_REMOVED lines=52> */
.L_x_1417:
[----:B------:R-:W-:Y:S05]  /*5680*/  BSYNC.RECONVERGENT B0 ;  /* 0x0000000000007941 */ /* 0x000fea0003800200 */
.L_x_1416:
[----:B0-----:R-:W-:-:S05]  /*5690*/  VIADD R21, R7, 0x2 ;  /* 0x0000000207157836 */ /* 0x001fca0000000000 */
[----:B------:R-:W-:-:S13]  /*56a0*/  ISETP.NE.AND P0, PT, R21, 0x100, PT ;  /* 0x000001001500780c */ /* 0x000fda0003f05270 */
[----:B------:R-:W-:Y:S05]  /*56b0*/  @!P0 BRA `(.L_x_1385) ;  /* 0x0000003400f08947 */ /* 0x000fea0003800000 */
[----:B------:R-:W0:Y:S01]  /*56c0*/  LDC.64 R2, c[0x3][0x60] ;  /* 0x00c01800ff027b82 */ /* 0x000e220000000a00 */
[----:B------:R-:W1:Y:S01]  /*56d0*/  LDCU UR7, c[0x3][0x58] ;  /* 0x00c00b00ff0777ac */ /* 0x000e620008000800 */
[----:B------:R-:W2:Y:S01]  /*56e0*/  LDCU UR10, c[0x3][0x8] ;  /* 0x00c00100ff0a77ac */ /* 0x000ea20008000800 */
[----:B------:R-:W3:Y:S02]  /*56f0*/  LDCU UR6, c[0x3][0x48] ;  /* 0x00c00900ff0677ac */ /* 0x000ee40008000800 */
.L_x_1450:
[----:B------:R-:W4:Y:S01]  /*5700*/  LDC.64 R4, c[0x3][RZ] ;  /* 0x00c00000ff047b82 */ /* 0x000f220000000a00 */
[----:B-1----:R-:W-:-:S04]  /*5710*/  IMAD R7, R21, 0x80, R10 ;  /* 0x0000008015077824 */ /* 0x002fc800078e020a */
[----:B----4-:R-:W-:-:S06]  /*5720*/  IMAD.WIDE.U32 R4, R7, 0x4, R4 ;  /* 0x0000000407047825 */ /* 0x010fcc00078e0004 */
[----:B------:R-:W4:Y:S01]  /*5730*/  LDG.E R4, desc[UR8][R4.64] ;  /* 0x0000000804047981 */ /* 0x000f22000c1e1900 */
[----:B------:R-:W-:Y:S01]  /*5740*/  IMAD.SHL.U32 R7, R15, 0x2, RZ ;  /* 0x000000020f077824 */ /* 0x000fe200078e00ff */
[----:B------:R-:W-:Y:S01]  /*5750*/  BSSY.RECONVERGENT B0, `(.L_x_1418) ;  /* 0x0000035000007945 */ /* 0x000fe20003800200 */
[----:B------:R-:W-:Y:S02]  /*5760*/  IMAD.SHL.U32 R22, R16, 0x2, RZ ;  /* 0x0000000210167824 */ /* 0x000fe400078e00ff */
[----:B------:R-:W-:Y:S02]  /*5770*/  IMAD.SHL.U32 R19, R19, 0x2, RZ ;  /* 0x0000000213137824 */ /* 0x000fe400078e00ff */
[----:B----4-:R-:W-:-:S05]  /*5780*/  IMAD.SHL.U32 R6, R4, 0x4, RZ ;  /* 0x0000000404067824 */ /* 0x010fca00078e00ff */
[----:B------:R-:W-:-:S06]  /*5790*/  LOP3.LUT R6, R6, 0xc, RZ, 0xc0, !PT ;  /* 0x0000000c06067812 */ /* 0x000fcc00078ec0ff */
[----:B------:R-:W4:Y:S02]  /*57a0*/  LDC R6, c[0x3][R6+0x14] ;  /* 0x00c0050006067b82 */ /* 0x000f240000000800 */
[----:B----4-:R-:W-:-:S04]  /*57b0*/  LOP3.LUT R20, R7, R6, RZ, 0xfc, !PT ;  /* 0x0000000607147212 */ /* 0x010fc800078efcff */
        /* <DEDUP_REMOVED lines=25> */
[----:B------:R-:W3:Y:S02]  /*5950*/  LDC.64 R6, c[0x4][RZ] ;  /* 0x01000000ff067b82 */ /* 0x000ee40000000a00 */
[----:B---3--:R-:W1:Y:S02]  /*5960*/  LDG.E.STRONG.SYS R14, desc[UR8][R6.64] ;  /* 0x00000008060e7981 */ /* 0x008e64000c1f5900 */
[----:B-1----:R-:W-:-:S13]  /*5970*/  ISETP.GE.U32.AND P0, PT, R14, UR7, PT ;  /* 0x000000070e007c0c */ /* 0x002fda000bf06070 */
[----:B------:R-:W-:Y:S05]  /*5980*/  @P0 BRA `(.L_x_1419) ;  /* 0x0000000000440947 */ /* 0x000fea0003800000 */
[----:B------:R-:W-:-:S04]  /*5990*/  IMAD.IADD R17, R12, 0x1, R21 ;  /* 0x000000010c117824 */ /* 0x000fc800078e0215 */
[----:B------:R-:W-:-:S05]  /*59a0*/  IMAD.SHL.U32 R17, R17, 0x10, RZ ;  /* 0x0000001011117824 */ /* 0x000fca00078e00ff */
[----:B--2---:R-:W-:-:S13]  /*59b0*/  ISETP.GT.U32.AND P0, PT, R17, UR10, PT ;  /* 0x0000000a11007c0c */ /* 0x004fda000bf04070 */
        /* <DEDUP_REMOVED lines=14> */
.L_x_1419:
[----:B-12---:R-:W-:Y:S05]  /*5aa0*/  BSYNC.RECONVERGENT B0 ;  /* 0x0000000000007941 */ /* 0x006fea0003800200 */
.L_x_1418:
[----:B------:R-:W-:Y:S01]  /*5ab0*/  LOP3.LUT R6, R4, 0xc, RZ, 0xc0, !PT ;  /* 0x0000000c04067812 */ /* 0x000fe200078ec0ff */
[----:B------:R-:W-:Y:S01]  /*5ac0*/  IMAD.SHL.U32 R19, R20, 0x2, RZ ;  /* 0x0000000214137824 */ /* 0x000fe200078e00ff */
[----:B------:R-:W-:Y:S01]  /*5ad0*/  BSSY.RECONVERGENT B0, `(.L_x_1420) ;  /* 0x0000034000007945 */ /* 0x000fe20003800200 */
[----:B------:R-:W-:-:S03]  /*5ae0*/  IMAD.SHL.U32 R7, R25, 0x2, RZ ;  /* 0x0000000219077824 */ /* 0x000fc600078e00ff */
[----:B------:R-:W1:Y:S02]  /*5af0*/  LDC R6, c[0x3][R6+0x14] ;  /* 0x00c0050006067b82 */ /* 0x000e640000000800 */
[----:B-1----:R-:W-:-:S04]  /*5b00*/  LOP3.LUT R19, R19, R6, RZ, 0xfc, !PT ;  /* 0x0000000613137212 */ /* 0x002fc800078efcff */
[----:B---3--:R-:W-:-:S05]  /*5b10*/  LOP3.LUT R14, R20, R19, RZ, 0xc0, !PT ;  /* 0x00000013140e7212 */ /* 0x008fca00078ec0ff */
        /* <DEDUP_REMOVED lines=29> */
[----:B------:R-:W-:-:S04]  /*5cf0*/  IMAD.IADD R5, R12, 0x1, R21 ;  /* 0x000000010c057824 */ /* 0x000fc800078e0215 */
[----:B------:R-:W-:-:S05]  /*5d00*/  IMAD.SHL.U32 R5, R5, 0x10, RZ ;  /* 0x0000001005057824 */ /* 0x000fca00078e00ff */
[----:B------:R-:W-:-:S13]  /*5d10*/  ISETP.GE.U32.AND P0, PT, R5, UR10, PT ;  /* 0x0000000a05007c0c */ /* 0x000fda000bf06070 */
[----:B------:R-:W-:Y:S05]  /*5d20*/  @P0 BRA `(.L_x_1421) ;  /* 0x0000000000380947 */ /* 0x000fea0003800000 */
[----:B------:R-:W1:Y:S01]  /*5d30*/  S2R R15, SR_LANEID ;  /* 0x00000000000f7919 */ /* 0x000e620000000000 */
[----:B------:R-:W-:Y:S02]  /*5d40*/  VOTEU.ANY UR4, UPT, PT ;  /* 0x0000000000047886 */ /* 0x000fe400038e0100 */
[----:B------:R-:W1:Y:S08]  /*5d50*/  FLO.U32 R20, UR4 ;  /* 0x0000000400147d00 */ /* 0x000e7000080e0000 */
[----:B------:R-:W2:Y:S01]  /*5d60*/  POPC R25, UR4 ;  /* 0x0000000400197d09 */ /* 0x000ea20008000000 */
[----:B-1----:R-:W-:-:S13]  /*5d70*/  ISETP.EQ.U32.AND P0, PT, R20, R15, PT ;  /* 0x0000000f1400720c */ /* 0x002fda0003f02070 */
[----:B--2---:R-:W2:Y:S01]  /*5d80*/  @P0 ATOMG.E.ADD.STRONG.GPU PT, R25, desc[UR8][R6.64], R25 ;  /* 0x80000019061909a8 */ /* 0x004ea200081ef108 */
[----:B------:R-:W-:Y:S01]  /*5d90*/  VIADD R5, R5, 0x1 ;  /* 0x0000000105057836 */ /* 0x000fe20000000000 */
[----:B------:R-:W1:Y:S02]  /*5da0*/  S2R R24, SR_LTMASK ;  /* 0x0000000000187919 */ /* 0x000e640000003900 */
[----:B-1----:R-:W-:-:S06]  /*5db0*/  LOP3.LUT R24, R24, UR4, RZ, 0xc0, !PT ;  /* 0x0000000418187c12 */ /* 0x002fcc000f8ec0ff */
[----:B------:R-:W1:Y:S01]  /*5dc0*/  POPC R24, R24 ;  /* 0x0000001800187309 */ /* 0x000e620000000000 */
[----:B--2---:R-:W1:Y:S02]  /*5dd0*/  SHFL.IDX PT, R15, R25, R20, 0x1f ;  /* 0x00001f14190f7589 */ /* 0x004e6400000e0000 */
[----:B-1----:R-:W-:-:S04]  /*5de0*/  IMAD.IADD R15, R15, 0x1, R24 ;  /* 0x000000010f0f7824 */ /* 0x002fc800078e0218 */
[----:B0-----:R-:W-:-:S05]  /*5df0*/  IMAD.WIDE.U32 R14, R15, 0x4, R2 ;  /* 0x000000040f0e7825 */ /* 0x001fca00078e0002 */
[----:B------:R1:W-:Y:S02]  /*5e00*/  STG.E desc[UR8][R14.64], R5 ;  /* 0x000000050e007986 */ /* 0x0003e4000c101908 */
.L_x_1421:
[----:B------:R-:W-:Y:S05]  /*5e10*/  BSYNC.RECONVERGENT B0 ;  /* 0x0000000000007941 */ /* 0x000fea0003800200 */
.L_x_1420:
[----:B-1----:R-:W-:Y:S01]  /*5e20*/  SHF.R.U32.HI R5, RZ, 0x2, R4 ;  /* 0x00000002ff057819 */ /* 0x002fe20000011604 */
[----:B------:R-:W-:Y:S01]  /*5e30*/  IMAD.SHL.U32 R23, R23, 0x2, RZ ;  /* 0x0000000217177824 */ /* 0x000fe200078e00ff */
[----:B------:R-:W-:Y:S02]  /*5e40*/  BSSY.RECONVERGENT B0, `(.L_x_1422) ;  /* 0x0000034000007945 */ /* 0x000fe40003800200 */
[----:B------:R-:W-:Y:S01]  /*5e50*/  LOP3.LUT R6, R5, 0xc, RZ, 0xc0, !PT ;  /* 0x0000000c05067812 */ /* 0x000fe200078ec0ff */
[----:B------:R-:W-:-:S05]  /*5e60*/  IMAD.SHL.U32 R5, R19, 0x2, RZ ;  /* 0x0000000213057824 */ /* 0x000fca00078e00ff */
        /* <DEDUP_REMOVED lines=49> */
.L_x_1423:
[----:B------:R-:W-:Y:S05]  /*6180*/  BSYNC.RECONVERGENT B0 ;  /* 0x0000000000007941 */ /* 0x000fea0003800200 */
.L_x_1422:
[----:B------:R-:W-:Y:S01]  /*6190*/  SHF.R.U32.HI R6, RZ, 0x4, R4 ;  /* 0x00000004ff067819 */ /* 0x000fe20000011604 */
[----:B-1----:R-:W-:Y:S01]  /*61a0*/  IMAD.SHL.U32 R23, R20, 0x2, RZ ;  /* 0x0000000214177824 */ /* 0x002fe200078e00ff */
[----:B------:R-:W-:Y:S01]  /*61b0*/  BSSY.RECONVERGENT B0, `(.L_x_1424) ;  /* 0x0000034000007945 */ /* 0x000fe20003800200 */
[----:B------:R-:W-:Y:S01]  /*61c0*/  IMAD.SHL.U32 R7, R19, 0x2, RZ ;  /* 0x0000000213077824 */ /* 0x000fe200078e00ff */
[----:B------:R-:W-:-:S06]  /*61d0*/  LOP3.LUT R6, R6, 0xc, RZ, 0xc0, !PT ;  /* 0x0000000c06067812 */ /* 0x000fcc00078ec0ff */
        /* <DEDUP_REMOVED lines=49> */
.L_x_1425:
[----:B------:R-:W-:Y:S05]  /*64f0*/  BSYNC.RECONVERGENT B0 ;  /* 0x0000000000007941 */ /* 0x000fea0003800200 */
.L_x_1424:
        /* <DEDUP_REMOVED lines=54> */
.L_x_1427:
[----:B------:R-:W-:Y:S05]  /*6860*/  BSYNC.RECONVERGENT B0 ;  /* 0x0000000000007941 */ /* 0x000fea0003800200 */
.L_x_1426:
        /* <DEDUP_REMOVED lines=54> */
.L_x_1429:
[----:B------:R-:W-:Y:S05]  /*6bd0*/  BSYNC.RECONVERGENT B0 ;  /* 0x0000000000007941 */ /* 0x000fea0003800200 */
.L_x_1428:
        /* <DEDUP_REMOVED lines=54> */
.L_x_1431:
[----:B------:R-:W-:Y:S05]  /*6f40*/  BSYNC.RECONVERGENT B0 ;  /* 0x0000000000007941 */ /* 0x000fea0003800200 */
.L_x_1430:
        /* <DEDUP_REMOVED lines=54> */
.L_x_1433:
[----:B------:R-:W-:Y:S05]  /*72b0*/  BSYNC.RECONVERGENT B0 ;  /* 0x0000000000007941 */ /* 0x000fea0003800200 */
.L_x_1432:
        /* <DEDUP_REMOVED lines=54> */
.L_x_1435:
[----:B------:R-:W-:Y:S05]  /*7620*/  BSYNC.RECONVERGENT B0 ;  /* 0x0000000000007941 */ /* 0x000fea0003800200 */
.L_x_1434:
        /* <DEDUP_REMOVED lines=54> */
.L_x_1437:
[----:B------:R-:W-:Y:S05]  /*7990*/  BSYNC.RECONVERGENT B0 ;  /* 0x0000000000007941 */ /* 0x000fea0003800200 */
.L_x_1436:
        /* <DEDUP_REMOVED lines=8> */
[----:B-1----:R-:W-:-:S05]  /*7a20*/  LOP3.LUT R14, R23, R22, RZ, 0xc0, !PT ;  /* 0x00000016170e7212 */ /* 0x002fca00078ec0ff */
        /* <DEDUP_REMOVED lines=45> */
.L_x_1439:
[----:B------:R-:W-:Y:S05]  /*7d00*/  BSYNC.RECONVERGENT B0 ;  /* 0x0000000000007941 */ /* 0x000fea0003800200 */
.L_x_1438:
        /* <DEDUP_REMOVED lines=54> */
.L_x_1441:
[----:B------:R-:W-:Y:S05]  /*8070*/  BSYNC.RECONVERGENT B0 ;  /* 0x0000000000007941 */ /* 0x000fea0003800200 */
.L_x_1440:
        /* <DEDUP_REMOVED lines=54> */
.L_x_1443:
[----:B------:R-:W-:Y:S05]  /*83e0*/  BSYNC.RECONVERGENT B0 ;  /* 0x0000000000007941 */ /* 0x000fea0003800200 */
.L_x_1442:
        /* <DEDUP_REMOVED lines=54> */
.L_x_1445:
[----:B------:R-:W-:Y:S05]  /*8750*/  BSYNC.RECONVERGENT B0 ;  /* 0x0000000000007941 */ /* 0x000fea0003800200 */
.L_x_1444:
        /* <DEDUP_REMOVED lines=54> */
.L_x_1447:
[----:B------:R-:W-:Y:S05]  /*8ac0*/  BSYNC.RECONVERGENT B0 ;  /* 0x0000000000007941 */ /* 0x000fea0003800200 */
.L_x_1446:
[----:B------:R-:W-:Y:S01]  /*8ad0*/  SHF.R.U32.HI R4, RZ, 0x1e, R4 ;  /* 0x0000001eff047819 */ /* 0x000fe20000011604 */
[----:B------:R-:W-:Y:S01]  /*8ae0*/  UMOV UR4, 0x14 ;  /* 0x0000001400047882 */ /* 0x000fe20000000000 */
[----:B-1----:R-:W-:Y:S01]  /*8af0*/  IMAD.SHL.U32 R15, R16, 0x2, RZ ;  /* 0x00000002100f7824 */ /* 0x002fe200078e00ff */
[----:B------:R-:W-:Y:S01]  /*8b00*/  BSSY.RECONVERGENT B0, `(.L_x_1448) ;  /* 0x0000034000007945 */ /* 0x000fe20003800200 */
[----:B------:R-:W-:Y:S01]  /*8b10*/  LEA R4, R4, UR4, 0x2 ;  /* 0x0000000404047c11 */ /* 0x000fe2000f8e10ff */
        /* <DEDUP_REMOVED lines=50> */
.L_x_1449:
[----:B------:R-:W-:Y:S05]  /*8e40*/  BSYNC.RECONVERGENT B0 ;  /* 0x0000000000007941 */ /* 0x000fea0003800200 */
.L_x_1448:
[----:B------:R-:W-:-:S05]  /*8e50*/  VIADD R21, R21, 0x1 ;  /* 0x0000000115157836 */ /* 0x000fca0000000000 */
[----:B------:R-:W-:-:S13]  /*8e60*/  ISETP.NE.AND P0, PT, R21, 0x100, PT ;  /* 0x000001001500780c */ /* 0x000fda0003f05270 */
[----:B------:R-:W-:Y:S05]  /*8e70*/  @P0 BRA `(.L_x_1450) ;  /* 0xffffffc800200947 */ /* 0x000fea000383ffff */
.L_x_1385:
[----:B------:R-:W2:Y:S01]  /*8e80*/  LDCU UR6, c[0x3][0x10] ;  /* 0x00c00200ff0677ac */ /* 0x000ea20008000800 */
[----:B-1----:R-:W-:Y:S01]  /*8e90*/  IMAD.MOV.U32 R7, RZ, RZ, RZ ;  /* 0x000000ffff077224 */ /* 0x002fe200078e00ff */
[----:B--2---:R-:W-:-:S09]  /*8ea0*/  UISETP.NE.AND UP0, UPT, UR6, 0x1, UPT ;  /* 0x000000010600788c */ /* 0x004fd2000bf05270 */
[----:B------:R-:W-:Y:S05]  /*8eb0*/  BRA.U !UP0, `(.L_x_1451) ;  /* 0x0000000908307547 */ /* 0x000fea000b800000 */
[----:B------:R-:W1:Y:S01]  /*8ec0*/  LDCU UR4, c[0x0][0x360] ;  /* 0x00006c00ff0477ac */ /* 0x000e620008000800 */
[----:B0-----:R-:W-:Y:S01]  /*8ed0*/  IMAD.MOV.U32 R6, RZ, RZ, RZ ;  /* 0x000000ffff067224 */ /* 0x001fe200078e00ff */
[----:B------:R-:W-:-:S06]  /*8ee0*/  UIADD3 UR6, UPT, UPT, UR6, -0x1, URZ ;  /* 0xffffffff06067890 */ /* 0x000fcc000fffe0ff */
[----:B------:R-:W-:Y:S01]  /*8ef0*/  IMAD.U32 R7, RZ, RZ, UR6 ;  /* 0x00000006ff077e24 */ /* 0x000fe2000f8e00ff */
[----:B-1----:R-:W-:-:S06]  /*8f00*/  UIADD3 UR4, UPT, UPT, UR4, -0x1, URZ ;  /* 0xffffffff04047890 */ /* 0x002fcc000fffe0ff */
[----:B------:R-:W-:-:S13]  /*8f10*/  ISETP.NE.AND P1, PT, R9, UR4, PT ;  /* 0x0000000409007c0c */ /* 0x000fda000bf25270 */
.L_x_1457:
[----:B0-----:R-:W0:Y:S01]  /*8f20*/  @!P1 LDC.64 R2, c[0x3][RZ] ;  /* 0x00c00000ff029b82 */ /* 0x001e220000000a00 */
[----:B------:R-:W-:Y:S01]  /*8f30*/  @!P1 IMAD R4, R6, 0x80, R8 ;  /* 0x0000008006049824 */ /* 0x000fe200078e0208 */
[----:B------:R-:W1:Y:S03]  /*8f40*/  LDCU UR11, c[0x3][0x58] ;  /* 0x00c00b00ff0b77ac */ /* 0x000e660008000800 */
[----:B------:R-:W-:Y:S01]  /*8f50*/  @!P1 VIADD R5, R4, 0x8000 ;  /* 0x0000800004059836 */ /* 0x000fe20000000000 */
[----:B------:R-:W2:Y:S01]  /*8f60*/  LDCU UR12, c[0x3][0x8] ;  /* 0x00c00100ff0c77ac */ /* 0x000ea20008000800 */
[----:B------:R-:W3:Y:S02]  /*8f70*/  LDCU UR10, c[0x3][0x48] ;  /* 0x00c00900ff0a77ac */ /* 0x000ee40008000800 */
        /* <DEDUP_REMOVED lines=9> */
.L_x_1456:
        /* <DEDUP_REMOVED lines=53> */
.L_x_1453:
[----:B------:R-:W-:Y:S05]  /*9360*/  BSYNC.RECONVERGENT B0 ;  /* 0x0000000000007941 */ /* 0x000fea0003800200 */
.L_x_1452:
        /* <DEDUP_REMOVED lines=58> */
.L_x_1455:
[----:B------:R-:W-:Y:S05]  /*9710*/  BSYNC.RECONVERGENT B0 ;  /* 0x0000000000007941 */ /* 0x000fea0003800200 */
.L_x_1454:
[----:B------:R-:W-:Y:S01]  /*9720*/  VIADD R10, R10, 0x2 ;  /* 0x000000020a0a7836 */ /* 0x000fe20000000000 */
[----:B------:R-:W-:Y:S01]  /*9730*/  UIADD3 UR4, UPT, UPT, UR4, 0x4, URZ ;  /* 0x0000000404047890 */ /* 0x000fe2000fffe0ff */
[----:B------:R-:W-:Y:S11]  /*9740*/  BRA.U UP0, `(.L_x_1456) ;  /* 0xfffffff900307547 */ /* 0x000ff6000b83ffff */
[----:B------:R-:W-:-:S05]  /*9750*/  VIADD R6, R6, 0x1 ;  /* 0x0000000106067836 */ /* 0x000fca0000000000 */
[----:B------:R-:W-:-:S13]  /*9760*/  ISETP.NE.AND P0, PT, R6, R7, PT ;  /* 0x000000070600720c */ /* 0x000fda0003f05270 */
[----:B------:R-:W-:Y:S05]  /*9770*/  @P0 BRA `(.L_x_1457) ;  /* 0xfffffff400e80947 */ /* 0x000fea000383ffff */
.L_x_1451:
[----:B------:R-:W1:Y:S01]  /*9780*/  LDCU UR4, c[0x0][0x360] ;  /* 0x00006c00ff0477ac */ /* 0x000e620008000800 */
[----:B------:R-:W-:Y:S01]  /*9790*/  BSSY.RECONVERGENT B0, `(.L_x_1458) ;  /* 0x0000010000007945 */ /* 0x000fe20003800200 */
[----:B-1----:R-:W-:-:S06]  /*97a0*/  UIADD3 UR4, UPT, UPT, UR4, -0x1, URZ ;  /* 0xffffffff04047890 */ /* 0x002fcc000fffe0ff */
        /* <DEDUP_REMOVED lines=8> */
.L_x_1459:
[----:B0-----:R-:W0:Y:S01]  /*9830*/  S2R R3, SR_CgaCtaId ;  /* 0x0000000000037919 */ /* 0x001e220000008800 */
[----:B------:R-:W-:-:S04]  /*9840*/  MOV R2, 0x400 ;  /* 0x0000040000027802 */ /* 0x000fc80000000f00 */
[----:B0-----:R-:W-:-:S05]  /*9850*/  LEA R2, R3, R2, 0x18 ;  /* 0x0000000203027211 */ /* 0x001fca00078ec0ff */
[----:B------:R-:W-:-:S04]  /*9860*/  IMAD R2, R7, 0x200, R2 ;  /* 0x0000020007027824 */ /* 0x000fc800078e0202 */
[----:B------:R-:W-:-:S05]  /*9870*/  IMAD R2, R9, 0x4, R2 ;  /* 0x0000000409027824 */ /* 0x000fca00078e0202 */
[----:B------:R1:W2:Y:S02]  /*9880*/  LDS R4, [R2+0x4] ;  /* 0x0000040002047984 */ /* 0x0002a40000000800 */
.L_x_1460:
[----:B------:R-:W-:Y:S05]  /*9890*/  BSYNC.RECONVERGENT B0 ;  /* 0x0000000000007941 */ /* 0x000fea0003800200 */
.L_x_1458:
        /* <DEDUP_REMOVED lines=18> */
.L_x_1466:
[----:B--2--5:R-:W-:Y:S01]  /*99c0*/  SHF.R.U32.HI R7, RZ, UR4, R4 ;  /* 0x00000004ff077c19 */ /* 0x024fe20008011604 */
[----:B------:R-:W-:Y:S01]  /*99d0*/  IMAD.SHL.U32 R8, R15, 0x2, RZ ;  /* 0x000000020f087824 */ /* 0x000fe200078e00ff */
[----:B------:R-:W-:Y:S01]  /*99e0*/  BSSY.RECONVERGENT B0, `(.L_x_1462) ;  /* 0x0000032000007945 */ /* 0x000fe20003800200 */
[----:B-1----:R-:W-:Y:S02]  /*99f0*/  IMAD.SHL.U32 R11, R16, 0x2, RZ ;  /* 0x00000002100b7824 */ /* 0x002fe400078e00ff */
[----:B------:R-:W-:Y:S02]  /*9a00*/  IMAD.SHL.U32 R7, R7, 0x4, RZ ;  /* 0x0000000407077824 */ /* 0x000fe400078e00ff */
[----:B------:R-:W-:Y:S02]  /*9a10*/  IMAD.SHL.U32 R13, R18, 0x2, RZ ;  /* 0x00000002120d7824 */ /* 0x000fe400078e00ff */
[----:B------:R-:W-:Y:S01]  /*9a20*/  IMAD.SHL.U32 R19, R19, 0x2, RZ ;  /* 0x0000000213137824 */ /* 0x000fe200078e00ff */
[----:B------:R-:W-:-:S06]  /*9a30*/  LOP3.LUT R9, R7, 0xc, RZ, 0xc0, !PT ;  /* 0x0000000c07097812 */ /* 0x000fcc00078ec0ff */
[----:B------:R-:W2:Y:S02]  /*9a40*/  LDC R9, c[0x3][R9+0x14] ;  /* 0x00c0050009097b82 */ /* 0x000ea40000000800 */
[----:B--2---:R-:W-:-:S04]  /*9a50*/  LOP3.LUT R8, R8, R9, RZ, 0xfc, !PT ;  /* 0x0000000908087212 */ /* 0x004fc800078efcff */
        /* <DEDUP_REMOVED lines=42> */
.L_x_1463:
[----:B-1-3--:R-:W-:Y:S05]  /*9d00*/  BSYNC.RECONVERGENT B0 ;  /* 0x0000000000007941 */ /* 0x00afea0003800200 */
.L_x_1462:
[----:B------:R-:W-:Y:S01]  /*9d10*/  UIADD3 UR5, UPT, UPT, UR4, 0x2, URZ ;  /* 0x0000000204057890 */ /* 0x000fe2000fffe0ff */
[----:B------:R-:W-:Y:S01]  /*9d20*/  VIADD R20, R20, 0x2 ;  /* 0x0000000214147836 */ /* 0x000fe20000000000 */
[----:B------:R-:W-:Y:S04]  /*9d30*/  BSSY.RECONVERGENT B0, `(.L_x_1464) ;  /* 0x0000037000007945 */ /* 0x000fe80003800200 */
[----:B------:R-:W-:Y:S02]  /*9d40*/  SHF.R.U32.HI R14, RZ, UR5, R4 ;  /* 0x00000005ff0e7c19 */ /* 0x000fe40008011604 */
[----:B------:R-:W-:-:S03]  /*9d50*/  ISETP.NE.AND P0, PT, R20, RZ, PT ;  /* 0x000000ff1400720c */ /* 0x000fc60003f05270 */
[----:B------:R-:W-:-:S05]  /*9d60*/  IMAD.SHL.U32 R14, R14, 0x4, RZ ;  /* 0x000000040e0e7824 */ /* 0x000fca00078e00ff */
[----:B------:R-:W-:Y:S01]  /*9d70*/  LOP3.LUT R19, R14, 0xc, RZ, 0xc0, !PT ;  /* 0x0000000c0e137812 */ /* 0x000fe200078ec0ff */
[----:B------:R-:W-:-:S05]  /*9d80*/  IMAD.SHL.U32 R14, R8, 0x2, RZ ;  /* 0x00000002080e7824 */ /* 0x000fca00078e00ff */
        /* <DEDUP_REMOVED lines=49> */
.L_x_1465:
[----:B------:R-:W-:Y:S05]  /*a0a0*/  BSYNC.RECONVERGENT B0 ;  /* 0x0000000000007941 */ /* 0x000fea0003800200 */
.L_x_1464:
[----:B------:R-:W-:Y:S01]  /*a0b0*/  UIADD3 UR4, UPT, UPT, UR4, 0x4, URZ ;  /* 0x0000000404047890 */ /* 0x000fe2000fffe0ff */
[----:B------:R-:W-:Y:S01]  /*a0c0*/  VIADD R0, R0, 0x2 ;  /* 0x0000000200007836 */ /* 0x000fe20000000000 */
[----:B------:R-:W-:Y:S10]  /*a0d0*/  @P0 BRA `(.L_x_1466) ;  /* 0xfffffff800380947 */ /* 0x000ff4000383ffff */
.L_x_1461:
[----:B------:R-:W-:-:S04]  /*a0e0*/  LOP3.LUT R6, R6, 0x1, RZ, 0xc0, !PT ;  /* 0x0000000106067812 */ /* 0x000fc800078ec0ff */
[----:B------:R-:W-:-:S13]  /*a0f0*/  ISETP.NE.U32.AND P0, PT, R6, 0x1, PT ;  /* 0x000000010600780c */ /* 0x000fda0003f05070 */
[----:B------:R-:W-:Y:S05]  /*a100*/  @P0 EXIT ;  /* 0x000000000000094d */ /* 0x000fea0003800000 */
[----:B0-----:R-:W-:Y:S01]  /*a110*/  IMAD.SHL.U32 R3, R5, 0x2, RZ ;  /* 0x0000000205037824 */ /* 0x001fe200078e00ff */
[----:B------:R-:W0:Y:S01]  /*a120*/  LDCU UR4, c[0x3][0x48] ;  /* 0x00c00900ff0477ac */ /* 0x000e220008000800 */
[----:B-1----:R-:W-:Y:S02]  /*a130*/  IMAD.SHL.U32 R2, R15, 0x2, RZ ;  /* 0x000000020f027824 */ /* 0x002fe400078e00ff */
[----:B------:R-:W-:Y:S01]  /*a140*/  IMAD.SHL.U32 R19, R19, 0x2, RZ ;  /* 0x0000000213137824 */ /* 0x000fe200078e00ff */
[----:B--2--5:R-:W-:-:S05]  /*a150*/  SHF.R.U32.HI R3, RZ, R3, R4 ;  /* 0x00000003ff037219 */ /* 0x024fca0000011604 */
[----:B------:R-:W-:-:S05]  /*a160*/  IMAD.SHL.U32 R3, R3, 0x4, RZ ;  /* 0x0000000403037824 */ /* 0x000fca00078e00ff */
[----:B------:R-:W-:Y:S01]  /*a170*/  LOP3.LUT R0, R3, 0xc, RZ, 0xc0, !PT ;  /* 0x0000000c03007812 */ /* 0x000fe200078ec0ff */
[----:B------:R-:W-:-:S05]  /*a180*/  IMAD.SHL.U32 R3, R16, 0x2, RZ ;  /* 0x0000000210037824 */ /* 0x000fca00078e00ff */
[----:B------:R-:W1:Y:S02]  /*a190*/  LDC R0, c[0x3][R0+0x14] ;  /* 0x00c0050000007b82 */ /* 0x000e640000000800 */
[----:B-1----:R-:W-:-:S05]  /*a1a0*/  LOP3.LUT R2, R15, R2, R0, 0xe0, !PT ;  /* 0x000000020f027212 */ /* 0x002fca00078ee000 */
        /* <DEDUP_REMOVED lines=43> */
.L_x_1467:
        /* <DEDUP_REMOVED lines=10> */
.L_x_2060:


//--------------------- .text._Z13agrepKernel32ILj4EEvv --------------------------
	.section	.text._Z13agrepKernel32ILj4EEvv,"ax",@progbits
	.align	128
        .global         _Z13agrepKernel32ILj4EEvv
        .type           _Z13agrepKernel32ILj4EEvv,@function
        .size           _Z13agrepKernel32ILj4EEvv,(.L_x_2061 - _Z13agrepKernel32ILj4EEvv)
        .other          _Z13agrepKernel32ILj4EEvv,@"STO_CUDA_ENTRY STV_DEFAULT"
_Z13agrepKernel32ILj4EEvv:
.text._Z13agrepKernel32ILj4EEvv:
        /* <DEDUP_REMOVED lines=27> */
[----:B------:R-:W-:-:S07]  /*01b0*/  IMAD.U32 R7, RZ, RZ, UR4 ;  /* 0x00000004ff077e24 */ /* 0x000fce000f8e00ff */
.L_x_1470:
[----:B------:R-:W0:Y:S01]  /*01c0*/  LDC.64 R4, c[0x3][RZ] ;  /* 0x00c00000ff047b82 */ /* 0x000e220000000a00 */
[----:B------:R-:W-:-:S04]  /*01d0*/  IMAD R3, R2, 0x80, R10 ;  /* 0x0000008002037824 */ /* 0x000fc800078e020a */
[----:B0-----:R-:W-:-:S06]  /*01e0*/  IMAD.WIDE.U32 R4, R3, 0x4, R4 ;  /* 0x0000000403047825 */ /* 0x001fcc00078e0004 */
[----:B------:R0:W5:Y:S01]  /*01f0*/  LDG.E R4, desc[UR8][R4.64] ;  /* 0x0000000804047981 */ /* 0x000162000c1e1900 */
[----:B------:R-:W-:-:S05]  /*0200*/  UMOV UR4, URZ ;  /* 0x000000ff00047c82 */ /* 0x000fca0008000000 */
.L_x_1469:
[----:B------:R-:W-:Y:S01]  /*0210*/  USHF.L.U32 UR5, UR4, 0x1, URZ ;  /* 0x0000000104057899 */ /* 0x000fe200080006ff */
[----:B------:R-:W-:Y:S02]  /*0220*/  IMAD.SHL.U32 R21, R16, 0x2, RZ ;  /* 0x0000000210157824 */ /* 0x000fe400078e00ff */
        /* <DEDUP_REMOVED lines=8> */
[----:B------:R-:W1:Y:S01]  /*02b0*/  LDC R20, c[0x3][R20+0x14] ;  /* 0x00c0050014147b82 */ /* 0x000e620000000800 */
[----:B------:R-:W-:Y:S01]  /*02c0*/  IMAD.SHL.U32 R3, R3, 0x4, RZ ;  /* 0x0000000403037824 */ /* 0x000fe200078e00ff */
[----:B------:R-:W-:Y:S02]  /*02d0*/  UIADD3 UR4, UPT, UPT, UR6, -UR4, URZ ;  /* 0x8000000406047290 */ /* 0x000fe4000fffe0ff */
[----:B0-----:R-:W-:-:S02]  /*02e0*/  SHF.R.U32.HI R5, RZ, UR6, R4 ;  /* 0x00000006ff057c19 */ /* 0x001fc40008011604 */
[----:B------:R-:W-:Y:S01]  /*02f0*/  LOP3.LUT R3, R3, 0xc, RZ, 0xc0, !PT ;  /* 0x0000000c03037812 */ /* 0x000fe200078ec0ff */
[----:B------:R-:W-:Y:S02]  /*0300*/  UISETP.NE.AND UP0, UPT, UR4, 0x10, UPT ;  /* 0x000000100400788c */ /* 0x000fe4000bf05270 */
[----:B------:R-:W-:-:S03]  /*0310*/  IMAD.SHL.U32 R5, R5, 0x4, RZ ;  /* 0x0000000405057824 */ /* 0x000fc600078e00ff */
[----:B------:R-:W0:Y:S02]  /*0320*/  LDC R3, c[0x3][R3+0x14] ;  /* 0x00c0050003037b82 */ /* 0x000e240000000800 */
[----:B------:R-:W-:Y:S02]  /*0330*/  LOP3.LUT R6, R5, 0xc, RZ, 0xc0, !PT ;  /* 0x0000000c05067812 */ /* 0x000fe400078ec0ff */
[----:B------:R-:W-:-:S04]  /*0340*/  SHF.R.U32.HI R5, RZ, UR5, R4 ;  /* 0x00000005ff057c19 */ /* 0x000fc80008011604 */
[----:B------:R-:W2:Y:S01]  /*0350*/  LDC R6, c[0x3][R6+0x14] ;  /* 0x00c0050006067b82 */ /* 0x000ea20000000800 */
[----:B------:R-:W-:-:S05]  /*0360*/  IMAD.SHL.U32 R13, R5, 0x4, RZ ;  /* 0x00000004050d7824 */ /* 0x000fca00078e00ff */
[----:B------:R-:W-:Y:S01]  /*0370*/  LOP3.LUT R26, R13, 0xc, RZ, 0xc0, !PT ;  /* 0x0000000c0d1a7812 */ /* 0x000fe200078ec0ff */
[----:B------:R-:W-:Y:S01]  /*0380*/  IMAD.SHL.U32 R13, R17, 0x2, RZ ;  /* 0x00000002110d7824 */ /* 0x000fe200078e00ff */
[----:B-1----:R-:W-:-:S04]  /*0390*/  LOP3.LUT R21, R21, R20, RZ, 0xfc, !PT ;  /* 0x0000001415157212 */ /* 0x002fc800078efcff */
[----:B------:R-:W-:-:S05]  /*03a0*/  LOP3.LUT R5, R16, R21, RZ, 0xc0, !PT ;  /* 0x0000001510057212 */ /* 0x000fca00078ec0ff */
[----:B------:R-:W-:Y:S02]  /*03b0*/  IMAD.SHL.U32 R14, R5, 0x2, RZ ;  /* 0x00000002050e7824 */ /* 0x000fe400078e00ff */
[----:B------:R1:W3:Y:S03]  /*03c0*/  LDC R5, c[0x3][R26+0x14] ;  /* 0x00c005001a057b82 */ /* 0x0002e60000000800 */
[----:B------:R-:W-:-:S04]  /*03d0*/  LOP3.LUT R13, R14, R13, R20, 0xe0, !PT ;  /* 0x0000000d0e0d7212 */ /* 0x000fc800078ee014 */
[----:B------:R-:W-:Y:S01]  /*03e0*/  LOP3.LUT R22, R13, R16, RZ, 0xc0, !PT ;  /* 0x000000100d167212 */ /* 0x000fe200078ec0ff */
[----:B------:R-:W-:Y:S02]  /*03f0*/  IMAD.SHL.U32 R16, R21, 0x2, RZ ;  /* 0x0000000215107824 */ /* 0x000fe400078e00ff */
[----:B------:R-:W-:Y:S01]  /*0400*/  IMAD.SHL.U32 R13, R18, 0x2, RZ ;  /* 0x00000002120d7824 */ /* 0x000fe200078e00ff */
[----:B------:R-:W-:Y:S01]  /*0410*/  LOP3.LUT R14, R17, R22, RZ, 0xc0, !PT ;  /* 0x00000016110e7212 */ /* 0x000fe200078ec0ff */
[----:B------:R-:W-:Y:S01]  /*0420*/  IMAD.SHL.U32 R24, R22, 0x2, RZ ;  /* 0x0000000216187824 */ /* 0x000fe200078e00ff */
[----:B0-----:R-:W-:-:S03]  /*0430*/  LOP3.LUT R16, R16, R3, RZ, 0xfc, !PT ;  /* 0x0000000310107212 */ /* 0x001fc600078efcff */
[----:B------:R-:W-:Y:S01]  /*0440*/  IMAD.SHL.U32 R14, R14, 0x2, RZ ;  /* 0x000000020e0e7824 */ /* 0x000fe200078e00ff */
[----:B------:R-:W-:Y:S01]  /*0450*/  LOP3.LUT R23, R21, R16, RZ, 0xc0, !PT ;  /* 0x0000001015177212 */ /* 0x000fe200078ec0ff */
[----:B------:R-:W-:-:S03]  /*0460*/  IMAD.SHL.U32 R25, R16, 0x2, RZ ;  /* 0x0000000210197824 */ /* 0x000fc600078e00ff */
[----:B------:R-:W-:Y:S01]  /*0470*/  LOP3.LUT R14, R14, R13, R20, 0xe0, !PT ;  /* 0x0000000d0e0e7212 */ /* 0x000fe200078ee014 */
[----:B------:R-:W-:-:S03]  /*0480*/  IMAD.SHL.U32 R23, R23, 0x2, RZ ;  /* 0x0000000217177824 */ /* 0x000fc600078e00ff */
[----:B------:R-:W-:Y:S02]  /*0490*/  LOP3.LUT R13, R14, R17, RZ, 0xc0, !PT ;  /* 0x000000110e0d7212 */ /* 0x000fe400078ec0ff */
[----:B------:R-:W-:Y:S01]  /*04a0*/  LOP3.LUT R24, R23, R24, R3, 0xe0, !PT ;  /* 0x0000001817187212 */ /* 0x000fe200078ee003 */
[----:B------:R-:W-:Y:S01]  /*04b0*/  IMAD.SHL.U32 R23, R15, 0x2, RZ ;  /* 0x000000020f177824 */ /* 0x000fe200078e00ff */
[----:B--2---:R-:W-:Y:S02]  /*04c0*/  LOP3.LUT R17, R25, R6, RZ, 0xfc, !PT ;  /* 0x0000000619117212 */ /* 0x004fe400078efcff */
[----:B------:R-:W-:Y:S02]  /*04d0*/  LOP3.LUT R14, R18, R13, RZ, 0xc0, !PT ;  /* 0x0000000d120e7212 */ /* 0x000fe400078ec0ff */
[----:B------:R-:W-:Y:S01]  /*04e0*/  LOP3.LUT R21, R24, R21, RZ, 0xc0, !PT ;  /* 0x0000001518157212 */ /* 0x000fe200078ec0ff */
[----:B-1----:R-:W-:Y:S01]  /*04f0*/  IMAD.SHL.U32 R26, R17, 0x2, RZ ;  /* 0x00000002111a7824 */ /* 0x002fe200078e00ff */
[----:B------:R-:W-:Y:S01]  /*0500*/  LOP3.LUT R24, R16, R17, RZ, 0xc0, !PT ;  /* 0x0000001110187212 */ /* 0x000fe200078ec0ff */
[----:B------:R-:W-:Y:S01]  /*0510*/  IMAD.SHL.U32 R14, R14, 0x2, RZ ;  /* 0x000000020e0e7824 */ /* 0x000fe200078e00ff */
[----:B------:R-:W-:Y:S01]  /*0520*/  LOP3.LUT R25, R22, R21, RZ, 0xc0, !PT ;  /* 0x0000001516197212 */ /* 0x000fe200078ec0ff */
[----:B------:R-:W-:-:S02]  /*0530*/  IMAD.SHL.U32 R27, R21, 0x2, RZ ;  /* 0x00000002151b7824 */ /* 0x000fc400078e00ff */
[----:B------:R-:W-:Y:S01]  /*0540*/  IMAD.SHL.U32 R24, R24, 0x2, RZ ;  /* 0x0000000218187824 */ /* 0x000fe200078e00ff */
[----:B------:R-:W-:Y:S01]  /*0550*/  LOP3.LUT R23, R14, R23, R20, 0xe0, !PT ;  /* 0x000000170e177212 */ /* 0x000fe200078ee014 */
[----:B------:R-:W-:-:S03]  /*0560*/  IMAD.SHL.U32 R25, R25, 0x2, RZ ;  /* 0x0000000219197824 */ /* 0x000fc600078e00ff */
[----:B------:R-:W-:Y:S01]  /*0570*/  LOP3.LUT R27, R24, R27, R6, 0xe0, !PT ;  /* 0x0000001b181b7212 */ /* 0x000fe200078ee006 */
[----:B------:R-:W-:Y:S01]  /*0580*/  IMAD.SHL.U32 R24, R13, 0x2, RZ ;  /* 0x000000020d187824 */ /* 0x000fe200078e00ff */
[----:B------:R-:W-:Y:S02]  /*0590*/  LOP3.LUT R14, R23, R18, RZ, 0xc0, !PT ;  /* 0x00000012170e7212 */ /* 0x000fe400078ec0ff */
[----:B------:R-:W-:Y:S02]  /*05a0*/  LOP3.LUT R18, R27, R16, RZ, 0xc0, !PT ;  /* 0x000000101b127212 */ /* 0x000fe400078ec0ff */
[----:B------:R-:W-:Y:S02]  /*05b0*/  LOP3.LUT R16, R15, R14, RZ, 0xc0, !PT ;  /* 0x0000000e0f107212 */ /* 0x000fe400078ec0ff */
[----:B------:R-:W-:Y:S02]  /*05c0*/  LOP3.LUT R25, R25, R24, R3, 0xe0, !PT ;  /* 0x0000001819197212 */ /* 0x000fe400078ee003 */
[----:B------:R-:W-:Y:S01]  /*05d0*/  LOP3.LUT R24, R21, R18, RZ, 0xc0, !PT ;  /* 0x0000001215187212 */ /* 0x000fe200078ec0ff */
[----:B------:R-:W-:Y:S01]  /*05e0*/  IMAD.SHL.U32 R23, R16, 0x2, RZ ;  /* 0x0000000210177824 */ /* 0x000fe200078e00ff */
[----:B---3--:R-:W-:Y:S01]  /*05f0*/  LOP3.LUT R16, R26, R5, RZ, 0xfc, !PT ;  /* 0x000000051a107212 */ /* 0x008fe200078efcff */
[----:B------:R-:W-:Y:S01]  /*0600*/  IMAD.SHL.U32 R26, R18, 0x2, RZ ;  /* 0x00000002121a7824 */ /* 0x000fe200078e00ff */
[----:B------:R-:W-:Y:S01]  /*0610*/  LOP3.LUT R22, R25, R22, RZ, 0xc0, !PT ;  /* 0x0000001619167212 */ /* 0x000fe200078ec0ff */
[----:B------:R-:W-:Y:S01]  /*0620*/  IMAD.SHL.U32 R24, R24, 0x2, RZ ;  /* 0x0000000218187824 */ /* 0x000fe200078e00ff */
[----:B------:R-:W-:-:S02]  /*0630*/  LOP3.LUT R20, R23, R19, R20, 0xe0, !PT ;  /* 0x0000001317147212 */ /* 0x000fc400078ee014 */
[----:B------:R-:W-:Y:S01]  /*0640*/  LOP3.LUT R23, R17, R16, RZ, 0xc0, !PT ;  /* 0x0000001011177212 */ /* 0x000fe200078ec0ff */
[----:B------:R-:W-:Y:S01]  /*0650*/  IMAD.SHL.U32 R19, R22, 0x2, RZ ;  /* 0x0000000216137824 */ /* 0x000fe200078e00ff */
[----:B------:R-:W-:-:S03]  /*0660*/  LOP3.LUT R20, R20, R15, RZ, 0xc0, !PT ;  /* 0x0000000f14147212 */ /* 0x000fc600078ec0ff */
[----:B------:R-:W-:Y:S01]  /*0670*/  IMAD.SHL.U32 R23, R23, 0x2, RZ ;  /* 0x0000000217177824 */ /* 0x000fe200078e00ff */
[----:B------:R-:W-:Y:S01]  /*0680*/  LOP3.LUT R24, R24, R19, R6, 0xe0, !PT ;  /* 0x0000001318187212 */ /* 0x000fe200078ee006 */
[----:B------:R-:W-:Y:S01]  /*0690*/  IMAD.SHL.U32 R20, R20, 0x2, RZ ;  /* 0x0000000214147824 */ /* 0x000fe200078e00ff */
[----:B------:R-:W-:Y:S02]  /*06a0*/  LOP3.LUT R19, R13, R22, RZ, 0xc0, !PT ;  /* 0x000000160d137212 */ /* 0x000fe400078ec0ff */
        /* <DEDUP_REMOVED lines=8> */
[----:B------:R-:W-:Y:S02]  /*0730*/  LOP3.LUT R19, R22, R21, RZ, 0xc0, !PT ;  /* 0x0000001516137212 */ /* 0x000fe400078ec0ff */
[----:B------:R-:W-:Y:S01]  /*0740*/  LOP3.LUT R13, R26, R13, RZ, 0xc0, !PT ;  /* 0x0000000d1a0d7212 */ /* 0x000fe200078ec0ff */
[----:B------:R-:W-:Y:S02]  /*0750*/  IMAD.SHL.U32 R25, R15, 0x2, RZ ;  /* 0x000000020f197824 */ /* 0x000fe400078e00ff */
[----:B------:R-:W-:Y:S01]  /*0760*/  IMAD.SHL.U32 R23, R19, 0x2, RZ ;  /* 0x0000000213177824 */ /* 0x000fe200078e00ff */
[----:B------:R-:W-:Y:S01]  /*0770*/  LOP3.LUT R15, R14, R13, RZ, 0xc0, !PT ;  /* 0x0000000d0e0f7212 */ /* 0x000fe200078ec0ff */
[----:B------:R-:W-:Y:S01]  /*0780*/  IMAD.SHL.U32 R19, R13, 0x2, RZ ;  /* 0x000000020d137824 */ /* 0x000fe200078e00ff */
[----:B------:R-:W-:-:S03]  /*0790*/  LOP3.LUT R25, R25, R24, R5, 0xe0, !PT ;  /* 0x0000001819197212 */ /* 0x000fc600078ee005 */
[----:B------:R-:W-:Y:S01]  /*07a0*/  IMAD.SHL.U32 R15, R15, 0x2, RZ ;  /* 0x000000020f0f7824 */ /* 0x000fe200078e00ff */
[----:B------:R-:W-:Y:S02]  /*07b0*/  LOP3.LUT R19, R23, R19, R6, 0xe0, !PT ;  /* 0x0000001317137212 */ /* 0x000fe400078ee006 */
[----:B------:R-:W-:Y:S02]  /*07c0*/  LOP3.LUT R18, R25, R18, RZ, 0xc0, !PT ;  /* 0x0000001219127212 */ /* 0x000fe400078ec0ff */
[----:B------:R-:W-:Y:S02]  /*07d0*/  LOP3.LUT R15, R15, R20, R3, 0xe0, !PT ;  /* 0x000000140f0f7212 */ /* 0x000fe400078ee003 */
[----:B------:R-:W-:Y:S02]  /*07e0*/  LOP3.LUT R22, R19, R22, RZ, 0xc0, !PT ;  /* 0x0000001613167212 */ /* 0x000fe400078ec0ff */
[----:B------:R-:W-:Y:S02]  /*07f0*/  LOP3.LUT R19, R21, R18, RZ, 0xc0, !PT ;  /* 0x0000001215137212 */ /* 0x000fe400078ec0ff */
[----:B------:R-:W-:Y:S01]  /*0800*/  LOP3.LUT R15, R15, R14, RZ, 0xc0, !PT ;  /* 0x0000000e0f0f7212 */ /* 0x000fe200078ec0ff */
[----:B------:R-:W-:Y:S01]  /*0810*/  IMAD.SHL.U32 R14, R22, 0x2, RZ ;  /* 0x00000002160e7824 */ /* 0x000fe200078e00ff */
        /* <DEDUP_REMOVED lines=19> */
.L_x_1468:
[----:B------:R-:W0:Y:S01]  /*0950*/  LDC.64 R2, c[0x3][RZ] ;  /* 0x00c00000ff027b82 */ /* 0x000e220000000a00 */
[----:B------:R-:W-:-:S07]  /*0960*/  IMAD R5, R7, 0x80, R10 ;  /* 0x0000008007057824 */ /* 0x000fce00078e020a */
[----:B------:R-:W1:Y:S08]  /*0970*/  LDC R13, c[0x3][0xc] ;  /* 0x00c00300ff0d7b82 */ /* 0x000e700000000800 */
[----:B------:R-:W2:Y:S01]  /*0980*/  LDC R14, c[0x3][0x10] ;  /* 0x00c00400ff0e7b82 */ /* 0x000ea20000000800 */
[----:B0-----:R-:W-:-:S05]  /*0990*/  IMAD.WIDE.U32 R2, R5, 0x4, R2 ;  /* 0x0000000405027825 */ /* 0x001fca00078e0002 */
[----:B------:R0:W5:Y:S01]  /*09a0*/  LDG.E R6, desc[UR8][R2.64] ;  /* 0x0000000802067981 */ /* 0x000162000c1e1900 */
[----:B------:R-:W-:Y:S02]  /*09b0*/  IMAD.MOV.U32 R20, RZ, RZ, RZ ;  /* 0x000000ffff147224 */ /* 0x000fe400078e00ff */
[----:B-1----:R-:W-:Y:S02]  /*09c0*/  VIADD R13, R13, 0x10 ;  /* 0x000000100d0d7836 */ /* 0x002fe40000000000 */
[----:B--2---:R-:W-:-:S05]  /*09d0*/  IMAD.SHL.U32 R14, R14, 0x10, RZ ;  /* 0x000000100e0e7824 */ /* 0x004fca00078e00ff */
        /* <DEDUP_REMOVED lines=11> */
.L_x_1473:
        /* <DEDUP_REMOVED lines=15> */
[----:B------:R-:W-:Y:S02]  /*0b80*/  LOP3.LUT R2, R2, 0xc, RZ, 0xc0, !PT ;  /* 0x0000000c02027812 */ /* 0x000fe400078ec0ff */
[----:B------:R-:W-:-:S04]  /*0b90*/  ISETP.NE.AND P1, PT, R20, UR4, PT ;  /* 0x0000000414007c0c */ /* 0x000fc8000bf25270 */
[----:B------:R-:W1:Y:S01]  /*0ba0*/  LDC R2, c[0x3][R2+0x14] ;  /* 0x00c0050002027b82 */ /* 0x000e620000000800 */
[----:B0-----:R-:W-:-:S04]  /*0bb0*/  LOP3.LUT R5, R4, R21, RZ, 0xfc, !PT ;  /* 0x0000001504057212 */ /* 0x001fc800078efcff */
[----:B------:R-:W-:Y:S01]  /*0bc0*/  LOP3.LUT R3, R16, R5, RZ, 0xc0, !PT ;  /* 0x0000000510037212 */ /* 0x000fe200078ec0ff */
[----:B------:R-:W-:-:S04]  /*0bd0*/  IMAD.SHL.U32 R25, R5, 0x2, RZ ;  /* 0x0000000205197824 */ /* 0x000fc800078e00ff */
[----:B------:R-:W-:-:S05]  /*0be0*/  IMAD.SHL.U32 R4, R3, 0x2, RZ ;  /* 0x0000000203047824 */ /* 0x000fca00078e00ff */
[----:B------:R-:W-:Y:S02]  /*0bf0*/  LOP3.LUT R3, R4, R22, R21, 0xe0, !PT ;  /* 0x0000001604037212 */ /* 0x000fe400078ee015 */
[----:B------:R-:W-:Y:S02]  /*0c00*/  SHF.R.U32.HI R4, RZ, UR6, R6 ;  /* 0x00000006ff047c19 */ /* 0x000fe40008011606 */
[----:B------:R-:W-:-:S03]  /*0c10*/  LOP3.LUT R16, R3, R16, RZ, 0xc0, !PT ;  /* 0x0000001003107212 */ /* 0x000fc600078ec0ff */
[----:B------:R-:W-:Y:S01]  /*0c20*/  IMAD.SHL.U32 R4, R4, 0x4, RZ ;  /* 0x0000000404047824 */ /* 0x000fe200078e00ff */
[----:B------:R-:W-:-:S04]  /*0c30*/  LOP3.LUT R3, R17, R16, RZ, 0xc0, !PT ;  /* 0x0000001011037212 */ /* 0x000fc800078ec0ff */
[----:B------:R-:W-:Y:S01]  /*0c40*/  LOP3.LUT R4, R4, 0xc, RZ, 0xc0, !PT ;  /* 0x0000000c04047812 */ /* 0x000fe200078ec0ff */
[----:B------:R-:W-:-:S05]  /*0c50*/  IMAD.SHL.U32 R22, R3, 0x2, RZ ;  /* 0x0000000203167824 */ /* 0x000fca00078e00ff */
[----:B------:R-:W-:Y:S01]  /*0c60*/  LOP3.LUT R22, R22, R24, R21, 0xe0, !PT ;  /* 0x0000001816167212 */ /* 0x000fe200078ee015 */
[----:B------:R-:W0:Y:S01]  /*0c70*/  LDC R4, c[0x3][R4+0x14] ;  /* 0x00c0050004047b82 */ /* 0x000e220000000800 */
[----:B------:R-:W-:Y:S02]  /*0c80*/  SHF.R.U32.HI R24, RZ, UR5, R6 ;  /* 0x00000005ff187c19 */ /* 0x000fe40008011606 */
[----:B------:R-:W-:-:S03]  /*0c90*/  LOP3.LUT R17, R22, R17, RZ, 0xc0, !PT ;  /* 0x0000001116117212 */ /* 0x000fc600078ec0ff */
[----:B------:R-:W-:Y:S01]  /*0ca0*/  IMAD.SHL.U32 R24, R24, 0x4, RZ ;  /* 0x0000000418187824 */ /* 0x000fe200078e00ff */
[----:B------:R-:W-:-:S04]  /*0cb0*/  LOP3.LUT R3, R18, R17, RZ, 0xc0, !PT ;  /* 0x0000001112037212 */ /* 0x000fc800078ec0ff */
[----:B------:R-:W-:Y:S01]  /*0cc0*/  LOP3.LUT R27, R24, 0xc, RZ, 0xc0, !PT ;  /* 0x0000000c181b7812 */ /* 0x000fe200078ec0ff */
[----:B------:R-:W-:-:S05]  /*0cd0*/  IMAD.SHL.U32 R22, R3, 0x2, RZ ;  /* 0x0000000203167824 */ /* 0x000fca00078e00ff */
[----:B------:R-:W-:Y:S02]  /*0ce0*/  LOP3.LUT R3, R22, R26, R21, 0xe0, !PT ;  /* 0x0000001a16037212 */ /* 0x000fe400078ee015 */
[----:B-1----:R-:W-:Y:S01]  /*0cf0*/  LOP3.LUT R26, R25, R2, RZ, 0xfc, !PT ;  /* 0x00000002191a7212 */ /* 0x002fe200078efcff */
[----:B------:R-:W-:Y:S01]  /*0d00*/  IMAD.SHL.U32 R25, R16, 0x2, RZ ;  /* 0x0000000210197824 */ /* 0x000fe200078e00ff */
[----:B------:R-:W-:Y:S02]  /*0d10*/  LOP3.LUT R22, R3, R18, RZ, 0xc0, !PT ;  /* 0x0000001203167212 */ /* 0x000fe400078ec0ff */
[----:B------:R-:W-:Y:S01]  /*0d20*/  LOP3.LUT R18, R5, R26, RZ, 0xc0, !PT ;  /* 0x0000001a05127212 */ /* 0x000fe200078ec0ff */
[----:B------:R-:W1:Y:S04]  /*0d30*/  LDC R3, c[0x3][R27+0x14] ;  /* 0x00c005001b037b82 */ /* 0x000e680000000800 */
[----:B------:R-:W-:-:S05]  /*0d40*/  IMAD.SHL.U32 R18, R18, 0x2, RZ ;  /* 0x0000000212127824 */ /* 0x000fca00078e00ff */
[----:B------:R-:W-:Y:S01]  /*0d50*/  LOP3.LUT R24, R18, R25, R2, 0xe0, !PT ;  /* 0x0000001912187212 */ /* 0x000fe200078ee002 */
[----:B------:R-:W-:Y:S01]  /*0d60*/  IMAD.SHL.U32 R25, R26, 0x2, RZ ;  /* 0x000000021a197824 */ /* 0x000fe200078e00ff */
[----:B------:R-:W-:Y:S02]  /*0d70*/  LOP3.LUT R18, R15, R22, RZ, 0xc0, !PT ;  /* 0x000000160f127212 */ /* 0x000fe400078ec0ff */
[----:B------:R-:W-:Y:S01]  /*0d80*/  LOP3.LUT R5, R24, R5, RZ, 0xc0, !PT ;  /* 0x0000000518057212 */ /* 0x000fe200078ec0ff */
[----:B------:R-:W-:Y:S02]  /*0d90*/  IMAD.SHL.U32 R24, R19, 0x2, RZ ;  /* 0x0000000213187824 */ /* 0x000fe400078e00ff */
[----:B------:R-:W-:Y:S01]  /*0da0*/  IMAD.SHL.U32 R18, R18, 0x2, RZ ;  /* 0x0000000212127824 */ /* 0x000fe200078e00ff */
[----:B------:R-:W-:-:S04]  /*0db0*/  LOP3.LUT R19, R16, R5, RZ, 0xc0, !PT ;  /* 0x0000000510137212 */ /* 0x000fc800078ec0ff */
[----:B------:R-:W-:Y:S01]  /*0dc0*/  LOP3.LUT R18, R18, R24, R21, 0xe0, !PT ;  /* 0x0000001812127212 */ /* 0x000fe200078ee015 */
[----:B------:R-:W-:Y:S02]  /*0dd0*/  IMAD.SHL.U32 R24, R19, 0x2, RZ ;  /* 0x0000000213187824 */ /* 0x000fe400078e00ff */
[----:B------:R-:W-:Y:S01]  /*0de0*/  IMAD.SHL.U32 R21, R17, 0x2, RZ ;  /* 0x0000000211157824 */ /* 0x000fe200078e00ff */
[----:B0-----:R-:W-:Y:S02]  /*0df0*/  LOP3.LUT R19, R25, R4, RZ, 0xfc, !PT ;  /* 0x0000000419137212 */ /* 0x001fe400078efcff */
[----:B------:R-:W-:Y:S02]  /*0e00*/  LOP3.LUT R18, R18, R15, RZ, 0xc0, !PT ;  /* 0x0000000f12127212 */ /* 0x000fe400078ec0ff */
[----:B------:R-:W-:Y:S01]  /*0e10*/  LOP3.LUT R21, R24, R21, R2, 0xe0, !PT ;  /* 0x0000001518157212 */ /* 0x000fe200078ee002 */
[----:B------:R-:W-:Y:S01]  /*0e20*/  IMAD.SHL.U32 R28, R19, 0x2, RZ ;  /* 0x00000002131c7824 */ /* 0x000fe200078e00ff */
        /* <DEDUP_REMOVED lines=8> */
[----:B------:R-:W-:-:S04]  /*0eb0*/  LOP3.LUT R26, R25, R26, RZ, 0xc0, !PT ;  /* 0x0000001a191a7212 */ /* 0x000fc800078ec0ff */
[----:B------:R-:W-:Y:S02]  /*0ec0*/  LOP3.LUT R16, R16, R21, R2, 0xe0, !PT ;  /* 0x0000001510107212 */ /* 0x000fe400078ee002 */
[----:B------:R-:W-:Y:S02]  /*0ed0*/  LOP3.LUT R15, R5, R26, RZ, 0xc0, !PT ;  /* 0x0000001a050f7212 */ /* 0x000fe400078ec0ff */
[----:B------:R-:W-:Y:S02]  /*0ee0*/  LOP3.LUT R21, R16, R17, RZ, 0xc0, !PT ;  /* 0x0000001110157212 */ /* 0x000fe400078ec0ff */
[----:B-1----:R-:W-:Y:S01]  /*0ef0*/  LOP3.LUT R16, R28, R3, RZ, 0xfc, !PT ;  /* 0x000000031c107212 */ /* 0x002fe200078efcff */
        /* <DEDUP_REMOVED lines=12> */
[----:B------:R-:W-:Y:S01]  /*0fc0*/  LOP3.LUT R19, R26, R17, RZ, 0xc0, !PT ;  /* 0x000000111a137212 */ /* 0x000fe200078ec0ff */
[----:B------:R-:W-:-:S03]  /*0fd0*/  IMAD.SHL.U32 R18, R5, 0x2, RZ ;  /* 0x0000000205127824 */ /* 0x000fc600078e00ff */
[----:B------:R-:W-:Y:S01]  /*0fe0*/  LOP3.LUT R15, R25, R15, R2, 0xe0, !PT ;  /* 0x0000000f190f7212 */ /* 0x000fe200078ee002 */
[----:B------:R-:W-:Y:S01]  /*0ff0*/  IMAD.SHL.U32 R19, R19, 0x2, RZ ;  /* 0x0000000213137824 */ /* 0x000fe200078e00ff */
[----:B------:R-:W-:Y:S02]  /*1000*/  LOP3.LUT R2, R24, R5, RZ, 0xc0, !PT ;  /* 0x0000000518027212 */ /* 0x000fe400078ec0ff */
[----:B------:R-:W-:Y:S02]  /*1010*/  LOP3.LUT R15, R15, R22, RZ, 0xc0, !PT ;  /* 0x000000160f0f7212 */ /* 0x000fe400078ec0ff */
[----:B------:R-:W-:Y:S01]  /*1020*/  LOP3.LUT R25, R19, R18, R3, 0xe0, !PT ;  /* 0x0000001213197212 */ /* 0x000fe200078ee003 */
[----:B------:R-:W-:Y:S02]  /*1030*/  IMAD.SHL.U32 R2, R2, 0x2, RZ ;  /* 0x0000000202027824 */ /* 0x000fe400078e00ff */
[----:B------:R-:W-:Y:S01]  /*1040*/  IMAD.SHL.U32 R19, R21, 0x2, RZ ;  /* 0x0000000215137824 */ /* 0x000fe200078e00ff */
[----:B------:R-:W-:Y:S01]  /*1050*/  LOP3.LUT R18, R25, R26, RZ, 0xc0, !PT ;  /* 0x0000001a19127212 */ /* 0x000fe200078ec0ff */
[----:B------:R-:W-:-:S03]  /*1060*/  IMAD.SHL.U32 R15, R15, 0x2, RZ ;  /* 0x000000020f0f7824 */ /* 0x000fc600078e00ff */
[----:B------:R-:W-:-:S04]  /*1070*/  LOP3.LUT R19, R2, R19, R4, 0xe0, !PT ;  /* 0x0000001302137212 */ /* 0x000fc800078ee004 */
[----:B------:R-:W-:Y:S02]  /*1080*/  LOP3.LUT R24, R19, R24, RZ, 0xc0, !PT ;  /* 0x0000001813187212 */ /* 0x000fe400078ec0ff */
[----:B------:R-:W-:Y:S02]  /*1090*/  LOP3.LUT R19, R5, R18, RZ, 0xc0, !PT ;  /* 0x0000001205137212 */ /* 0x000fe400078ec0ff */
[----:B------:R-:W-:Y:S01]  /*10a0*/  LOP3.LUT R2, R21, R24, RZ, 0xc0, !PT ;  /* 0x0000001815027212 */ /* 0x000fe200078ec0ff */
[----:B------:R-:W-:Y:S02]  /*10b0*/  IMAD.SHL.U32 R22, R24, 0x2, RZ ;  /* 0x0000000218167824 */ /* 0x000fe400078e00ff */
[----:B------:R-:W-:Y:S02]  /*10c0*/  IMAD.SHL.U32 R19, R19, 0x2, RZ ;  /* 0x0000000213137824 */ /* 0x000fe400078e00ff */
        /* <DEDUP_REMOVED lines=11> */
.L_x_1472:
[----:B------:R-:W-:Y:S05]  /*1180*/  @!P0 BRA `(.L_x_1471) ;  /* 0x0000000000a08947 */ /* 0x000fea0003800000 */
[----:B------:R-:W-:Y:S01]  /*1190*/  IMAD.MOV.U32 R3, RZ, RZ, R16 ;  /* 0x000000ffff037224 */ /* 0x000fe200078e0010 */
[----:B------:R-:W-:-:S06]  /*11a0*/  UMOV UR4, URZ ;  /* 0x000000ff00047c82 */ /* 0x000fcc0008000000 */
.L_x_1474:
        /* <DEDUP_REMOVED lines=30> */
[----:B------:R-:W-:Y:S01]  /*1390*/  LOP3.LUT R2, R3, R19, R2, 0xe0, !PT ;  /* 0x0000001303027212 */ /* 0x000fe200078ee002 */
[----:B------:R-:W-:-:S03]  /*13a0*/  IMAD.MOV.U32 R3, RZ, RZ, R16 ;  /* 0x000000ffff037224 */ /* 0x000fc600078e0010 */
[----:B------:R-:W-:Y:S01]  /*13b0*/  LOP3.LUT R19, R2, R15, RZ, 0xc0, !PT ;  /* 0x0000000f02137212 */ /* 0x000fe200078ec0ff */
[----:B------:R-:W-:Y:S01]  /*13c0*/  IMAD.MOV.U32 R15, RZ, RZ, R22 ;  /* 0x000000ffff0f7224 */ /* 0x000fe200078e0016 */
[----:B------:R-:W-:Y:S06]  /*13d0*/  @P0 BRA `(.L_x_1474) ;  /* 0xfffffffc00740947 */ /* 0x000fec000383ffff */
[----:B------:R-:W-:Y:S02]  /*13e0*/  IMAD.MOV.U32 R17, RZ, RZ, R4 ;  /* 0x000000ffff117224 */ /* 0x000fe400078e0004 */
[----:B------:R-:W-:Y:S02]  /*13f0*/  IMAD.MOV.U32 R18, RZ, RZ, R5 ;  /* 0x000000ffff127224 */ /* 0x000fe400078e0005 */
[----:B------:R-:W-:-:S07]  /*1400*/  IMAD.MOV.U32 R15, RZ, RZ, R22 ;  /* 0x000000ffff0f7224 */ /* 0x000fce00078e0016 */
.L_x_1471:
[----:B------:R-:W-:-:S13]  /*1410*/  ISETP.GT.U32.AND P0, PT, R20, 0xf, PT ;  /* 0x0000000f1400780c */ /* 0x000fda0003f04070 */
[----:B------:R-:W-:Y:S05]  /*1420*/  @P0 BRA `(.L_x_1475) ;  /* 0x0000000000fc0947 */ /* 0x000fea0003800000 */
[----:B------:R-:W-:Y:S01]  /*1430*/  IMAD.IADD R21, R12, 0x1, R7 ;  /* 0x000000010c157824 */ /* 0x000fe200078e0207 */
[----:B------:R-:W0:Y:S01]  /*1440*/  LDCU UR6, c[0x3][0x58] ;  /* 0x00c00b00ff0677ac */ /* 0x000e220008000800 */
[----:B------:R-:W1:Y:S01]  /*1450*/  LDCU UR7, c[0x3][0x8] ;  /* 0x00c00100ff0777ac */ /* 0x000e620008000800 */
[----:B------:R-:W2:Y:S04]  /*1460*/  LDCU UR5, c[0x3][0x48] ;  /* 0x00c00900ff0577ac */ /* 0x000ea80008000800 */
.L_x_1478:
        /* <DEDUP_REMOVED lines=55> */
.L_x_1477:
[----:B01----:R-:W-:Y:S05]  /*17e0*/  BSYNC.RECONVERGENT B0 ;  /* 0x0000000000007941 */ /* 0x003fea0003800200 */
.L_x_1476:
[----:B------:R-:W-:-:S05]  /*17f0*/  VIADD R20, R20, 0x1 ;  /* 0x0000000114147836 */ /* 0x000fca0000000000 */
[----:B------:R-:W-:-:S13]  /*1800*/  ISETP.NE.AND P0, PT, R20, 0x10, PT ;  /* 0x000000101400780c */ /* 0x000fda0003f05270 */
[----:B------:R-:W-:Y:S05]  /*1810*/  @P0 BRA `(.L_x_1478) ;  /* 0xfffffffc00140947 */ /* 0x000fea000383ffff */
.L_x_1475:
        /* <DEDUP_REMOVED lines=18> */
[----:B------:R-:W-:Y:S02]  /*1940*/  IMAD.SHL.U32 R19, R19, 0x2, RZ ;  /* 0x0000000213137824 */ /* 0x000fe400078e00ff */
[----:B0-----:R-:W-:Y:S02]  /*1950*/  IMAD.SHL.U32 R3, R18, 0x2, RZ ;  /* 0x0000000212037824 */ /* 0x001fe400078e00ff */
[----:B--2---:R-:W-:-:S05]  /*1960*/  IMAD.SHL.U32 R4, R2, 0x4, RZ ;  /* 0x0000000402047824 */ /* 0x004fca00078e00ff */
        /* <DEDUP_REMOVED lines=46> */
.L_x_1481:
[----:B------:R-:W-:Y:S05]  /*1c50*/  BSYNC.RECONVERGENT B0 ;  /* 0x0000000000007941 */ /* 0x000fea0003800200 */
.L_x_1480:
        /* <DEDUP_REMOVED lines=52> */
.L_x_1483:
[----:B------:R-:W-:Y:S05]  /*1fa0*/  BSYNC.RECONVERGENT B0 ;  /* 0x0000000000007941 */ /* 0x000fea0003800200 */
.L_x_1482:
        /* <DEDUP_REMOVED lines=52> */
.L_x_1485:
[----:B------:R-:W-:Y:S05]  /*22f0*/  BSYNC.RECONVERGENT B0 ;  /* 0x0000000000007941 */ /* 0x000fea0003800200 */
.L_x_1484:
        /* <DEDUP_REMOVED lines=52> */
.L_x_1487:
[----:B------:R-:W-:Y:S05]  /*2640*/  BSYNC.RECONVERGENT B0 ;  /* 0x0000000000007941 */ /* 0x000fea0003800200 */
.L_x_1486:
        /* <DEDUP_REMOVED lines=52> */
.L_x_1489:
[----:B------:R-:W-:Y:S05]  /*2990*/  BSYNC.RECONVERGENT B0 ;  /* 0x0000000000007941 */ /* 0x000fea0003800200 */
.L_x_1488:
        /* <DEDUP_REMOVED lines=52> */
.L_x_1491:
[----:B------:R-:W-:Y:S05]  /*2ce0*/  BSYNC.RECONVERGENT B0 ;  /* 0x0000000000007941 */ /* 0x000fea0003800200 */
.L_x_1490:
        /* <DEDUP_REMOVED lines=52> */
.L_x_1493:
[----:B------:R-:W-:Y:S05]  /*3030*/  BSYNC.RECONVERGENT B0 ;  /* 0x0000000000007941 */ /* 0x000fea0003800200 */
.L_x_1492:
        /* <DEDUP_REMOVED lines=52> */
.L_x_1495:
[----:B------:R-:W-:Y:S05]  /*3380*/  BSYNC.RECONVERGENT B0 ;  /* 0x0000000000007941 */ /* 0x000fea0003800200 */
.L_x_1494:
        /* <DEDUP_REMOVED lines=52> */
.L_x_1497:
[----:B------:R-:W-:Y:S05]  /*36d0*/  BSYNC.RECONVERGENT B0 ;  /* 0x0000000000007941 */ /* 0x000fea0003800200 */
.L_x_1496:
        /* <DEDUP_REMOVED lines=52> */
.L_x_1499:
[----:B------:R-:W-:Y:S05]  /*3a20*/  BSYNC.RECONVERGENT B0 ;  /* 0x0000000000007941 */ /* 0x000fea0003800200 */
.L_x_1498:
        /* <DEDUP_REMOVED lines=52> */
.L_x_1501:
[----:B------:R-:W-:Y:S05]  /*3d70*/  BSYNC.RECONVERGENT B0 ;  /* 0x0000000000007941 */ /* 0x000fea0003800200 */
.L_x_1500:
        /* <DEDUP_REMOVED lines=52> */
.L_x_1503:
[----:B------:R-:W-:Y:S05]  /*40c0*/  BSYNC.RECONVERGENT B0 ;  /* 0x0000000000007941 */ /* 0x000fea0003800200 */
.L_x_1502:
        /* <DEDUP_REMOVED lines=52> */
.L_x_1505:
[----:B------:R-:W-:Y:S05]  /*4410*/  BSYNC.RECONVERGENT B0 ;  /* 0x0000000000007941 */ /* 0x000fea0003800200 */
.L_x_1504:
        /* <DEDUP_REMOVED lines=52> */
.L_x_1507:
[----:B------:R-:W-:Y:S05]  /*4760*/  BSYNC.RECONVERGENT B0 ;  /* 0x0000000000007941 */ /* 0x000fea0003800200 */
.L_x_1506:
        /* <DEDUP_REMOVED lines=52> */
.L_x_1509:
[----:B------:R-:W-:Y:S05]  /*4ab0*/  BSYNC.RECONVERGENT B0 ;  /* 0x0000000000007941 */ /* 0x000fea0003800200 */
.L_x_1508:
[----:B------:R-:W-:Y:S01]  /*4ac0*/  SHF.R.U32.HI R2, RZ, 0x1e, R2 ;  /* 0x0000001eff027819 */ /* 0x000fe20000011602 */
[----:B------:R-:W-:Y:S01]  /*4ad0*/  UMOV UR4, 0x14 ;  /* 0x0000001400047882 */ /* 0x000fe20000000000 */
[----:B------:R-:W-:Y:S01]  /*4ae0*/  IMAD.SHL.U32 R17, R15, 0x2, RZ ;  /* 0x000000020f117824 */ /* 0x000fe200078e00ff */
[----:B------:R-:W-:Y:S01]  /*4af0*/  BSSY.RECONVERGENT B0, `(.L_x_1510) ;  /* 0x0000032000007945 */ /* 0x000fe20003800200 */
[----:B------:R-:W-:Y:S01]  /*4b00*/  LEA R2, R2, UR4, 0x2 ;  /* 0x0000000402027c11 */ /* 0x000fe2000f8e10ff */
[----:B------:R-:W-:-:S05]  /*4b10*/  IMAD.SHL.U32 R3, R3, 0x2, RZ ;  /* 0x0000000203037824 */ /* 0x000fca00078e00ff */
[----:B------:R-:W1:Y:S02]  /*4b20*/  LDC R2, c[0x3][R2] ;  /* 0x00c0000002027b82 */ /* 0x000e640000000800 */
[----:B-1----:R-:W-:Y:S01]  /*4b30*/  LOP3.LUT R16, R17, R2, RZ, 0xfc, !PT ;  /* 0x0000000211107212 */ /* 0x002fe200078efcff */
        /* <DEDUP_REMOVED lines=45> */
.L_x_1511:
[----:B------:R-:W-:Y:S05]  /*4e10*/  BSYNC.RECONVERGENT B0 ;  /* 0x0000000000007941 */ /* 0x000fea0003800200 */
.L_x_1510:
[----:B0-----:R-:W-:-:S05]  /*4e20*/  VIADD R21, R7, 0x2 ;  /* 0x0000000207157836 */ /* 0x001fca0000000000 */
[----:B------:R-:W-:-:S13]  /*4e30*/  ISETP.NE.AND P0, PT, R21, 0x100, PT ;  /* 0x000001001500780c */ /* 0x000fda0003f05270 */
[----:B------:R-:W-:Y:S05]  /*4e40*/  @!P0 BRA `(.L_x_1479) ;  /* 0x0000003000b08947 */ /* 0x000fea0003800000 */
[----:B------:R-:W0:Y:S01]  /*4e50*/  LDC.64 R2, c[0x3][0x60] ;  /* 0x00c01800ff027b82 */ /* 0x000e220000000a00 */
[----:B------:R-:W1:Y:S01]  /*4e60*/  LDCU UR6, c[0x3][0x58] ;  /* 0x00c00b00ff0677ac */ /* 0x000e620008000800 */
[----:B------:R-:W2:Y:S01]  /*4e70*/  LDCU UR7, c[0x3][0x8] ;  /* 0x00c00100ff0777ac */ /* 0x000ea20008000800 */
[----:B------:R-:W3:Y:S02]  /*4e80*/  LDCU UR5, c[0x3][0x48] ;  /* 0x00c00900ff0577ac */ /* 0x000ee40008000800 */
.L_x_1544:
        /* <DEDUP_REMOVED lines=53> */
.L_x_1513:
[----:B-12---:R-:W-:Y:S05]  /*51e0*/  BSYNC.RECONVERGENT B0 ;  /* 0x0000000000007941 */ /* 0x006fea0003800200 */
.L_x_1512:
[----:B------:R-:W-:Y:S01]  /*51f0*/  LOP3.LUT R6, R4, 0xc, RZ, 0xc0, !PT ;  /* 0x0000000c04067812 */ /* 0x000fe200078ec0ff */
[----:B------:R-:W-:Y:S01]  /*5200*/  IMAD.SHL.U32 R7, R23, 0x2, RZ ;  /* 0x0000000217077824 */ /* 0x000fe200078e00ff */
[----:B------:R-:W-:Y:S01]  /*5210*/  BSSY.RECONVERGENT B0, `(.L_x_1514) ;  /* 0x000002f000007945 */ /* 0x000fe20003800200 */
[----:B------:R-:W-:-:S03]  /*5220*/  IMAD.SHL.U32 R19, R19, 0x2, RZ ;  /* 0x0000000213137824 */ /* 0x000fc600078e00ff */
[----:B------:R-:W1:Y:S02]  /*5230*/  LDC R6, c[0x3][R6+0x14] ;  /* 0x00c0050006067b82 */ /* 0x000e640000000800 */
[----:B-1----:R-:W-:Y:S01]  /*5240*/  LOP3.LUT R22, R7, R6, RZ, 0xfc, !PT ;  /* 0x0000000607167212 */ /* 0x002fe200078efcff */
[----:B------:R-:W-:-:S03]  /*5250*/  IMAD.SHL.U32 R7, R20, 0x2, RZ ;  /* 0x0000000214077824 */ /* 0x000fc600078e00ff */
[----:B---3--:R-:W-:-:S05]  /*5260*/  LOP3.LUT R15, R23, R22, RZ, 0xc0, !PT ;  /* 0x00000016170f7212 */ /* 0x008fca00078ec0ff */
        /* <DEDUP_REMOVED lines=35> */
[----:B-1----:R-:W-:-:S04]  /*54a0*/  LOP3.LUT R25, R25, UR4, RZ, 0xc0, !PT ;  /* 0x0000000419197c12 */ /* 0x002fc8000f8ec0ff */
[----:B------:R-:W1:Y:S01]  /*54b0*/  POPC R16, R25 ;  /* 0x0000001900107309 */ /* 0x000e620000000000 */
[----:B--2---:R-:W1:Y:S02]  /*54c0*/  SHFL.IDX PT, R17, R19, R18, 0x1f ;  /* 0x00001f1213117589 */ /* 0x004e6400000e0000 */
[----:B-1----:R-:W-:-:S04]  /*54d0*/  IMAD.IADD R17, R17, 0x1, R16 ;  /* 0x0000000111117824 */ /* 0x002fc800078e0210 */
[----:B0-----:R-:W-:-:S05]  /*54e0*/  IMAD.WIDE.U32 R16, R17, 0x4, R2 ;  /* 0x0000000411107825 */ /* 0x001fca00078e0002 */
[----:B------:R1:W-:Y:S02]  /*54f0*/  STG.E desc[UR8][R16.64], R5 ;  /* 0x0000000510007986 */ /* 0x0003e4000c101908 */
.L_x_1515:
[----:B------:R-:W-:Y:S05]  /*5500*/  BSYNC.RECONVERGENT B0 ;  /* 0x0000000000007941 */ /* 0x000fea0003800200 */
.L_x_1514:
        /* <DEDUP_REMOVED lines=49> */
.L_x_1517:
[----:B------:R-:W-:Y:S05]  /*5820*/  BSYNC.RECONVERGENT B0 ;  /* 0x0000000000007941 */ /* 0x000fea0003800200 */
.L_x_1516:
        /* <DEDUP_REMOVED lines=49> */
.L_x_1519:
[----:B------:R-:W-:Y:S05]  /*5b40*/  BSYNC.RECONVERGENT B0 ;  /* 0x0000000000007941 */ /* 0x000fea0003800200 */
.L_x_1518:
[----:B-1----:R-:W-:Y:S01]  /*5b50*/  SHF.R.U32.HI R5, RZ, 0x6, R4 ;  /* 0x00000006ff057819 */ /* 0x002fe20000011604 */
[----:B------:R-:W-:Y:S01]  /*5b60*/  IMAD.SHL.U32 R15, R22, 0x2, RZ ;  /* 0x00000002160f7824 */ /* 0x000fe200078e00ff */
[----:B------:R-:W-:Y:S01]  /*5b70*/  BSSY.RECONVERGENT B0, `(.L_x_1520) ;  /* 0x000002f000007945 */ /* 0x000fe20003800200 */
[----:B------:R-:W-:Y:S01]  /*5b80*/  IMAD.SHL.U32 R23, R23, 0x2, RZ ;  /* 0x0000000217177824 */ /* 0x000fe200078e00ff */
        /* <DEDUP_REMOVED lines=45> */
.L_x_1521:
[----:B------:R-:W-:Y:S05]  /*5e60*/  BSYNC.RECONVERGENT B0 ;  /* 0x0000000000007941 */ /* 0x000fea0003800200 */
.L_x_1520:
        /* <DEDUP_REMOVED lines=49> */
.L_x_1523:
[----:B------:R-:W-:Y:S05]  /*6180*/  BSYNC.RECONVERGENT B0 ;  /* 0x0000000000007941 */ /* 0x000fea0003800200 */
.L_x_1522:
        /* <DEDUP_REMOVED lines=49> */
.L_x_1525:
[----:B------:R-:W-:Y:S05]  /*64a0*/  BSYNC.RECONVERGENT B0 ;  /* 0x0000000000007941 */ /* 0x000fea0003800200 */
.L_x_1524:
        /* <DEDUP_REMOVED lines=49> */
.L_x_1527:
[----:B------:R-:W-:Y:S05]  /*67c0*/  BSYNC.RECONVERGENT B0 ;  /* 0x0000000000007941 */ /* 0x000fea0003800200 */
.L_x_1526:
        /* <DEDUP_REMOVED lines=49> */
.L_x_1529:
[----:B------:R-:W-:Y:S05]  /*6ae0*/  BSYNC.RECONVERGENT B0 ;  /* 0x0000000000007941 */ /* 0x000fea0003800200 */
.L_x_1528:
        /* <DEDUP_REMOVED lines=49> */
.L_x_1531:
[----:B------:R-:W-:Y:S05]  /*6e00*/  BSYNC.RECONVERGENT B0 ;  /* 0x0000000000007941 */ /* 0x000fea0003800200 */
.L_x_1530:
        /* <DEDUP_REMOVED lines=49> */
.L_x_1533:
[----:B------:R-:W-:Y:S05]  /*7120*/  BSYNC.RECONVERGENT B0 ;  /* 0x0000000000007941 */ /* 0x000fea0003800200 */
.L_x_1532:
        /* <DEDUP_REMOVED lines=49> */
.L_x_1535:
[----:B------:R-:W-:Y:S05]  /*7440*/  BSYNC.RECONVERGENT B0 ;  /* 0x0000000000007941 */ /* 0x000fea0003800200 */
.L_x_1534:
        /* <DEDUP_REMOVED lines=49> */
.L_x_1537:
[----:B------:R-:W-:Y:S05]  /*7760*/  BSYNC.RECONVERGENT B0 ;  /* 0x0000000000007941 */ /* 0x000fea0003800200 */
.L_x_1536:
        /* <DEDUP_REMOVED lines=49> */
.L_x_1539:
[----:B------:R-:W-:Y:S05]  /*7a80*/  BSYNC.RECONVERGENT B0 ;  /* 0x0000000000007941 */ /* 0x000fea0003800200 */
.L_x_1538:
        /* <DEDUP_REMOVED lines=49> */
.L_x_1541:
[----:B------:R-:W-:Y:S05]  /*7da0*/  BSYNC.RECONVERGENT B0 ;  /* 0x0000000000007941 */ /* 0x000fea0003800200 */
.L_x_1540:
        /* <DEDUP_REMOVED lines=50> */
.L_x_1543:
[----:B------:R-:W-:Y:S05]  /*80d0*/  BSYNC.RECONVERGENT B0 ;  /* 0x0000000000007941 */ /* 0x000fea0003800200 */
.L_x_1542:
[----:B------:R-:W-:-:S05]  /*80e0*/  VIADD R21, R21, 0x1 ;  /* 0x0000000115157836 */ /* 0x000fca0000000000 */
[----:B------:R-:W-:-:S13]  /*80f0*/  ISETP.NE.AND P0, PT, R21, 0x100, PT ;  /* 0x000001001500780c */ /* 0x000fda0003f05270 */
[----:B------:R-:W-:Y:S05]  /*8100*/  @P0 BRA `(.L_x_1544) ;  /* 0xffffffcc00600947 */ /* 0x000fea000383ffff */
.L_x_1479:
[----:B------:R-:W2:Y:S01]  /*8110*/  LDCU UR5, c[0x3][0x10] ;  /* 0x00c00200ff0577ac */ /* 0x000ea20008000800 */
[----:B-1----:R-:W-:Y:S01]  /*8120*/  IMAD.MOV.U32 R7, RZ, RZ, RZ ;  /* 0x000000ffff077224 */ /* 0x002fe200078e00ff */
[----:B--2---:R-:W-:-:S09]  /*8130*/  UISETP.NE.AND UP0, UPT, UR5, 0x1, UPT ;  /* 0x000000010500788c */ /* 0x004fd2000bf05270 */
[----:B------:R-:W-:Y:S05]  /*8140*/  BRA.U !UP0, `(.L_x_1545) ;  /* 0x0000000d08b87547 */ /* 0x000fea000b800000 */
[----:B------:R-:W1:Y:S01]  /*8150*/  LDCU UR4, c[0x0][0x360] ;  /* 0x00006c00ff0477ac */ /* 0x000e620008000800 */
[----:B------:R-:W-:Y:S02]  /*8160*/  IMAD R21, R0, 0x80, R9 ;  /* 0x0000008000157824 */ /* 0x000fe400078e0209 */
[----:B0-----:R-:W-:Y:S01]  /*8170*/  VIADD R6, R8, 0x8000 ;  /* 0x0000800008067836 */ /* 0x001fe20000000000 */
[----:B------:R-:W-:Y:S01]  /*8180*/  UIADD3 UR5, UPT, UPT, UR5, -0x1, URZ ;  /* 0xffffffff05057890 */ /* 0x000fe2000fffe0ff */
[----:B------:R-:W-:Y:S01]  /*8190*/  IMAD.MOV.U32 R10, RZ, RZ, RZ ;  /* 0x000000ffff0a7224 */ /* 0x000fe200078e00ff */
[----:B------:R-:W-:-:S04]  /*81a0*/  LEA R21, R21, 0x1000, 0xc ;  /* 0x0000100015157811 */ /* 0x000fc800078e60ff */
[----:B------:R-:W-:Y:S01]  /*81b0*/  IMAD.U32 R7, RZ, RZ, UR5 ;  /* 0x00000005ff077e24 */ /* 0x000fe2000f8e00ff */
[----:B-1----:R-:W-:-:S06]  /*81c0*/  UIADD3 UR4, UPT, UPT, UR4, -0x1, URZ ;  /* 0xffffffff04047890 */ /* 0x002fcc000fffe0ff */
[----:B------:R-:W-:-:S13]  /*81d0*/  ISETP.NE.AND P1, PT, R9, UR4, PT ;  /* 0x0000000409007c0c */ /* 0x000fda000bf25270 */
.L_x_1558:
[----:B------:R-:W-:Y:S04]  /*81e0*/  BSSY.RECONVERGENT B0, `(.L_x_1546) ;  /* 0x0000009000007945 */ /* 0x000fe80003800200 */
[----:B0-----:R-:W-:Y:S05]  /*81f0*/  @P1 BRA `(.L_x_1547) ;  /* 0x0000000000141947 */ /* 0x001fea0003800000 */
[----:B------:R-:W0:Y:S01]  /*8200*/  LDC.64 R2, c[0x3][RZ] ;  /* 0x00c00000ff027b82 */ /* 0x000e220000000a00 */
[----:B------:R-:W-:-:S04]  /*8210*/  IMAD R5, R10, 0x80, R6 ;  /* 0x000000800a057824 */ /* 0x000fc800078e0206 */
[----:B0-----:R-:W-:-:S05]  /*8220*/  IMAD.WIDE.U32 R2, R5, 0x4, R2 ;  /* 0x0000000405027825 */ /* 0x001fca00078e0002 */
[----:B------:R0:W5:Y:S01]  /*8230*/  LDG.E R20, desc[UR8][R2.64] ;  /* 0x0000000802147981 */ /* 0x000162000c1e1900 */
[----:B------:R-:W-:Y:S05]  /*8240*/  BRA `(.L_x_1548) ;  /* 0x0000000000087947 */ /* 0x000fea0003800000 */
.L_x_1547:
[----:B------:R-:W-:-:S06]  /*8250*/  IMAD R20, R10, 0x200, R11 ;  /* 0x000002000a147824 */ /* 0x000fcc00078e020b */
[----:B------:R-:W1:Y:S02]  /*8260*/  LDS R20, [R20+0x4] ;  /* 0x0000040014147984 */ /* 0x000e640000000800 */
.L_x_1548:
[----:B------:R-:W-:Y:S05]  /*8270*/  BSYNC.RECONVERGENT B0 ;  /* 0x0000000000007941 */ /* 0x000fea0003800200 */
.L_x_1546:
[----:B------:R-:W-:Y:S01]  /*8280*/  IMAD R12, R10, 0x10, R21 ;  /* 0x000000100a0c7824 */ /* 0x000fe200078e0215 */
[----:B------:R-:W2:Y:S01]  /*8290*/  LDCU UR10, c[0x3][0x58] ;  /* 0x00c00b00ff0a77ac */ /* 0x000ea20008000800 */
[----:B------:R-:W3:Y:S01]  /*82a0*/  LDCU UR11, c[0x3][0x8] ;  /* 0x00c00100ff0b77ac */ /* 0x000ee20008000800 */
[----:B------:R-:W4:Y:S01]  /*82b0*/  LDCU UR7, c[0x3][0x48] ;  /* 0x00c00900ff0777ac */ /* 0x000f220008000800 */
[----:B------:R-:W-:Y:S01]  /*82c0*/  UMOV UR4, 0x1000 ;  /* 0x0000100000047882 */ /* 0x000fe20000000000 */
[----:B------:R-:W-:-:S05]  /*82d0*/  UMOV UR5, 0x4 ;  /* 0x0000000400057882 */ /* 0x000fca0000000000 */
.L_x_1557:
[----:B------:R-:W-:Y:S01]  /*82e0*/  UIADD3 UR6, UPT, UPT, UR5, -0x4, URZ ;  /* 0xfffffffc05067890 */ /* 0x000fe2000fffe0ff */
[----:B0-----:R-:W-:Y:S01]  /*82f0*/  IMAD.SHL.U32 R23, R16, 0x2, RZ ;  /* 0x0000000210177824 */ /* 0x001fe200078e00ff */
[----:B------:R-:W-:Y:S01]  /*8300*/  BSSY.RECONVERGENT B0, `(.L_x_1549) ;  /* 0x000002f000007945 */ /* 0x000fe20003800200 */
[----:B------:R-:W-:Y:S02]  /*8310*/  IMAD.SHL.U32 R4, R17, 0x2, RZ ;  /* 0x0000000211047824 */ /* 0x000fe400078e00ff */
[----:B------:R-:W-:Y:S01]  /*8320*/  IMAD.SHL.U32 R19, R19, 0x2, RZ ;  /* 0x0000000213137824 */ /* 0x000fe200078e00ff */
[----:B01---5:R-:W-:-:S05]  /*8330*/  SHF.R.U32.HI R2, RZ, UR6, R20 ;  /* 0x00000006ff027c19 */ /* 0x023fca0008011614 */
[----:B------:R-:W-:-:S05]  /*8340*/  IMAD.SHL.U32 R2, R2, 0x4, RZ ;  /* 0x0000000402027824 */ /* 0x000fca00078e00ff */
        /* <DEDUP_REMOVED lines=24> */
[----:B0-----:R-:W2:Y:S01]  /*84d0*/  LDG.E.STRONG.SYS R4, desc[UR8][R2.64] ;  /* 0x0000000802047981 */ /* 0x001ea2000c1f5900 */
[----:B---3--:R-:W-:-:S04]  /*84e0*/  ISETP.GT.U32.AND P0, PT, R12, UR11, PT ;  /* 0x0000000b0c007c0c */ /* 0x008fc8000bf04070 */
        /* <DEDUP_REMOVED lines=16> */
.L_x_1550:
[----:B--23--:R-:W-:Y:S05]  /*85f0*/  BSYNC.RECONVERGENT B0 ;  /* 0x0000000000007941 */ /* 0x00cfea0003800200 */
.L_x_1549:
[----:B------:R-:W-:Y:S01]  /*8600*/  UIADD3 UR6, UPT, UPT, UR5, -0x2, URZ ;  /* 0xfffffffe05067890 */ /* 0x000fe2000fffe0ff */
        /* <DEDUP_REMOVED lines=52> */
.L_x_1552:
[----:B------:R-:W-:Y:S05]  /*8950*/  BSYNC.RECONVERGENT B0 ;  /* 0x0000000000007941 */ /* 0x000fea0003800200 */
.L_x_1551:
[----:B------:R-:W-:Y:S01]  /*8960*/  SHF.R.U32.HI R2, RZ, UR5, R20 ;  /* 0x00000005ff027c19 */ /* 0x000fe20008011614 */
[----:B------:R-:W-:Y:S01]  /*8970*/  IMAD.SHL.U32 R19, R22, 0x2, RZ ;  /* 0x0000000216137824 */ /* 0x000fe200078e00ff */
[----:B------:R-:W-:Y:S01]  /*8980*/  BSSY.RECONVERGENT B0, `(.L_x_1553) ;  /* 0x0000030000007945 */ /* 0x000fe20003800200 */
[----:B------:R-:W-:Y:S02]  /*8990*/  IMAD.SHL.U32 R3, R23, 0x2, RZ ;  /* 0x0000000217037824 */ /* 0x000fe400078e00ff */
        /* <DEDUP_REMOVED lines=46> */
.L_x_1554:
[----:B------:R-:W-:Y:S05]  /*8c80*/  BSYNC.RECONVERGENT B0 ;  /* 0x0000000000007941 */ /* 0x000fea0003800200 */
.L_x_1553:
[----:B------:R-:W-:Y:S01]  /*8c90*/  UIADD3 UR6, UPT, UPT, UR5, 0x2, URZ ;  /* 0x0000000205067890 */ /* 0x000fe2000fffe0ff */
[----:B------:R-:W-:Y:S01]  /*8ca0*/  IMAD.SHL.U32 R3, R19, 0x2, RZ ;  /* 0x0000000213037824 */ /* 0x000fe200078e00ff */
[----:B------:R-:W-:Y:S01]  /*8cb0*/  BSSY.RECONVERGENT B0, `(.L_x_1555) ;  /* 0x0000031000007945 */ /* 0x000fe20003800200 */
[----:B------:R-:W-:-:S03]  /*8cc0*/  IMAD.SHL.U32 R23, R23, 0x2, RZ ;  /* 0x0000000217177824 */ /* 0x000fc600078e00ff */
[----:B------:R-:W-:-:S05]  /*8cd0*/  SHF.R.U32.HI R2, RZ, UR6, R20 ;  /* 0x00000006ff027c19 */ /* 0x000fca0008011614 */
        /* <DEDUP_REMOVED lines=46> */
.L_x_1556:
[----:B------:R-:W-:Y:S05]  /*8fc0*/  BSYNC.RECONVERGENT B0 ;  /* 0x0000000000007941 */ /* 0x000fea0003800200 */
.L_x_1555:
[----:B------:R-:W-:Y:S01]  /*8fd0*/  VIADD R12, R12, 0x4 ;  /* 0x000000040c0c7836 */ /* 0x000fe20000000000 */
[----:B------:R-:W-:Y:S01]  /*8fe0*/  UIADD3 UR5, UPT, UPT, UR5, 0x8, URZ ;  /* 0x0000000805057890 */ /* 0x000fe2000fffe0ff */
[----:B------:R-:W-:Y:S11]  /*8ff0*/  BRA.U UP0, `(.L_x_1557) ;  /* 0xfffffff100b87547 */ /* 0x000ff6000b83ffff */
[----:B------:R-:W-:-:S05]  /*9000*/  VIADD R10, R10, 0x1 ;  /* 0x000000010a0a7836 */ /* 0x000fca0000000000 */
[----:B------:R-:W-:-:S13]  /*9010*/  ISETP.NE.AND P0, PT, R10, R7, PT ;  /* 0x000000070a00720c */ /* 0x000fda0003f05270 */
[----:B------:R-:W-:Y:S05]  /*9020*/  @P0 BRA `(.L_x_1558) ;  /* 0xfffffff0006c0947 */ /* 0x000fea000383ffff */
.L_x_1545:
        /* <DEDUP_REMOVED lines=8> */
[----:B0-----:R-:W-:-:S06]  /*90b0*/  IMAD.WIDE.U32 R4, R3, 0x4, R4 ;  /* 0x0000000403047825 */ /* 0x001fcc00078e0004 */
[----:B------:R0:W5:Y:S01]  /*90c0*/  LDG.E R4, desc[UR8][R4.64] ;  /* 0x0000000804047981 */ /* 0x000162000c1e1900 */
[----:B------:R-:W-:Y:S05]  /*90d0*/  BRA `(.L_x_1561) ;  /* 0x0000000000187947 */ /* 0x000fea0003800000 */
.L_x_1560:
[----:B0-----:R-:W0:Y:S01]  /*90e0*/  S2R R3, SR_CgaCtaId ;  /* 0x0000000000037919 */ /* 0x001e220000008800 */
[----:B------:R-:W-:-:S04]  /*90f0*/  MOV R2, 0x400 ;  /* 0x0000040000027802 */ /* 0x000fc80000000f00 */
[----:B0-----:R-:W-:-:S05]  /*9100*/  LEA R2, R3, R2, 0x18 ;  /* 0x0000000203027211 */ /* 0x001fca00078ec0ff */
[----:B------:R-:W-:-:S04]  /*9110*/  IMAD R2, R7, 0x200, R2 ;  /* 0x0000020007027824 */ /* 0x000fc800078e0202 */
[----:B------:R-:W-:-:S05]  /*9120*/  IMAD R2, R9, 0x4, R2 ;  /* 0x0000000409027824 */ /* 0x000fca00078e0202 */
[----:B------:R1:W2:Y:S02]  /*9130*/  LDS R4, [R2+0x4] ;  /* 0x0000040002047984 */ /* 0x0002a40000000800 */
.L_x_1561:
[----:B------:R-:W-:Y:S05]  /*9140*/  BSYNC.RECONVERGENT B0 ;  /* 0x0000000000007941 */ /* 0x000fea0003800200 */
.L_x_1559:
[----:B------:R-:W-:-:S13]  /*9150*/  ISETP.NE.AND P0, PT, R13, R14, PT ;  /* 0x0000000e0d00720c */ /* 0x000fda0003f05270 */
[----:B------:R-:W-:Y:S05]  /*9160*/  @!P0 EXIT ;  /* 0x000000000000894d */ /* 0x000fea0003800000 */
[----:B------:R-:W-:Y:S02]  /*9170*/  IMAD.IADD R13, R13, 0x1, -R14 ;  /* 0x000000010d0d7824 */ /* 0x000fe400078e0a0e */
[----:B0-----:R-:W-:-:S03]  /*9180*/  IMAD.MOV.U32 R5, RZ, RZ, RZ ;  /* 0x000000ffff057224 */ /* 0x001fc600078e00ff */
[C---:B------:R-:W-:Y:S02]  /*9190*/  ISETP.GE.U32.AND P0, PT, R13.reuse, 0x4, PT ;  /* 0x000000040d00780c */ /* 0x040fe40003f06070 */
[----:B------:R-:W-:-:S04]  /*91a0*/  VIMNMX.U32 R13, PT, PT, R13, 0x1, !PT ;  /* 0x000000010d0d7848 */ /* 0x000fc80007fe0000 */
[----:B------:R-:W-:-:S07]  /*91b0*/  LOP3.LUT R6, R13, 0x3, RZ, 0xc0, !PT ;  /* 0x000000030d067812 */ /* 0x000fce00078ec0ff */
[----:B------:R-:W-:Y:S05]  /*91c0*/  @!P0 BRA `(.L_x_1562) ;  /* 0x0000000c00608947 */ /* 0x000fea0003800000 */
[----:B-1----:R-:W0:Y:S01]  /*91d0*/  LDC.64 R2, c[0x3][0x60] ;  /* 0x00c01800ff027b82 */ /* 0x002e220000000a00 */
        /* <DEDUP_REMOVED lines=8> */
[----:B------:R-:W-:-:S05]  /*9260*/  UMOV UR4, 0x4 ;  /* 0x0000000400047882 */ /* 0x000fca0000000000 */
.L_x_1571:
[----:B------:R-:W-:Y:S01]  /*9270*/  UIADD3 UR5, UPT, UPT, UR4, -0x4, URZ ;  /* 0xfffffffc04057890 */ /* 0x000fe2000fffe0ff */
[----:B------:R-:W-:Y:S01]  /*9280*/  IMAD.SHL.U32 R21, R16, 0x2, RZ ;  /* 0x0000000210157824 */ /* 0x000fe200078e00ff */
[----:B------:R-:W-:Y:S01]  /*9290*/  BSSY.RECONVERGENT B0, `(.L_x_1563) ;  /* 0x000002e000007945 */ /* 0x000fe20003800200 */
[----:B-1----:R-:W-:Y:S02]  /*92a0*/  IMAD.SHL.U32 R12, R17, 0x2, RZ ;  /* 0x00000002110c7824 */ /* 0x002fe400078e00ff */
[----:B------:R-:W-:Y:S01]  /*92b0*/  IMAD.SHL.U32 R19, R19, 0x2, RZ ;  /* 0x0000000213137824 */ /* 0x000fe200078e00ff */
[----:B--2--5:R-:W-:-:S05]  /*92c0*/  SHF.R.U32.HI R10, RZ, UR5, R4 ;  /* 0x00000005ff0a7c19 */ /* 0x024fca0008011604 */
[----:B------:R-:W-:-:S05]  /*92d0*/  IMAD.SHL.U32 R10, R10, 0x4, RZ ;  /* 0x000000040a0a7824 */ /* 0x000fca00078e00ff */
        /* <DEDUP_REMOVED lines=41> */
.L_x_1564:
[----:B-1-3--:R-:W-:Y:S05]  /*9570*/  BSYNC.RECONVERGENT B0 ;  /* 0x0000000000007941 */ /* 0x00afea0003800200 */
.L_x_1563:
[----:B------:R-:W-:Y:S01]  /*9580*/  UIADD3 UR5, UPT, UPT, UR4, -0x2, URZ ;  /* 0xfffffffe04057890 */ /* 0x000fe2000fffe0ff */
        /* <DEDUP_REMOVED lines=51> */
.L_x_1566:
[----:B------:R-:W-:Y:S05]  /*98c0*/  BSYNC.RECONVERGENT B0 ;  /* 0x0000000000007941 */ /* 0x000fea0003800200 */
.L_x_1565:
[----:B------:R-:W-:Y:S01]  /*98d0*/  SHF.R.U32.HI R10, RZ, UR4, R4 ;  /* 0x00000004ff0a7c19 */ /* 0x000fe20008011604 */
[----:B------:R-:W-:Y:S01]  /*98e0*/  IMAD.SHL.U32 R15, R20, 0x2, RZ ;  /* 0x00000002140f7824 */ /* 0x000fe200078e00ff */
[----:B------:R-:W-:Y:S01]  /*98f0*/  BSSY.RECONVERGENT B0, `(.L_x_1567) ;  /* 0x000002f000007945 */ /* 0x000fe20003800200 */
[----:B------:R-:W-:Y:S02]  /*9900*/  IMAD.SHL.U32 R11, R21, 0x2, RZ ;  /* 0x00000002150b7824 */ /* 0x000fe400078e00ff */
[----:B------:R-:W-:-:S05]  /*9910*/  IMAD.SHL.U32 R10, R10, 0x4, RZ ;  /* 0x000000040a0a7824 */ /* 0x000fca00078e00ff */
[----:B------:R-:W-:-:S06]  /*9920*/  LOP3.LUT R10, R10, 0xc, RZ, 0xc0, !PT ;  /* 0x0000000c0a0a7812 */ /* 0x000fcc00078ec0ff */
[----:B------:R-:W2:Y:S02]  /*9930*/  LDC R10, c[0x3][R10+0x14] ;  /* 0x00c005000a0a7b82 */ /* 0x000ea40000000800 */
[----:B--2---:R-:W-:-:S04]  /*9940*/  LOP3.LUT R15, R15, R10, RZ, 0xfc, !PT ;  /* 0x0000000a0f0f7212 */ /* 0x004fc800078efcff */
[----:B-1----:R-:W-:-:S05]  /*9950*/  LOP3.LUT R12, R20, R15, RZ, 0xc0, !PT ;  /* 0x0000000f140c7212 */ /* 0x002fca00078ec0ff */
        /* <DEDUP_REMOVED lines=40> */
.L_x_1568:
[----:B------:R-:W-:Y:S05]  /*9be0*/  BSYNC.RECONVERGENT B0 ;  /* 0x0000000000007941 */ /* 0x000fea0003800200 */
.L_x_1567:
[----:B------:R-:W-:Y:S01]  /*9bf0*/  UIADD3 UR5, UPT, UPT, UR4, 0x2, URZ ;  /* 0x0000000204057890 */ /* 0x000fe2000fffe0ff */
[----:B------:R-:W-:Y:S01]  /*9c00*/  IMAD.SHL.U32 R11, R15, 0x2, RZ ;  /* 0x000000020f0b7824 */ /* 0x000fe200078e00ff */
[----:B------:R-:W-:Y:S01]  /*9c10*/  BSSY.RECONVERGENT B0, `(.L_x_1569) ;  /* 0x0000030000007945 */ /* 0x000fe20003800200 */
[----:B------:R-:W-:-:S03]  /*9c20*/  IMAD.SHL.U32 R19, R19, 0x2, RZ ;  /* 0x0000000213137824 */ /* 0x000fc600078e00ff */
[----:B------:R-:W-:-:S05]  /*9c30*/  SHF.R.U32.HI R10, RZ, UR5, R4 ;  /* 0x00000005ff0a7c19 */ /* 0x000fca0008011604 */
[----:B------:R-:W-:-:S05]  /*9c40*/  IMAD.SHL.U32 R10, R10, 0x4, RZ ;  /* 0x000000040a0a7824 */ /* 0x000fca00078e00ff */
        /* <DEDUP_REMOVED lines=44> */
.L_x_1570:
[----:B------:R-:W-:Y:S05]  /*9f10*/  BSYNC.RECONVERGENT B0 ;  /* 0x0000000000007941 */ /* 0x000fea0003800200 */
.L_x_1569:
[----:B------:R-:W-:Y:S01]  /*9f20*/  UIADD3 UR4, UPT, UPT, UR4, 0x8, URZ ;  /* 0x0000000804047890 */ /* 0x000fe2000fffe0ff */
[----:B------:R-:W-:Y:S01]  /*9f30*/  VIADD R8, R8, 0x4 ;  /* 0x0000000408087836 */ /* 0x000fe20000000000 */
[----:B------:R-:W-:Y:S10]  /*9f40*/  @P0 BRA `(.L_x_1571) ;  /* 0xfffffff000c80947 */ /* 0x000ff4000383ffff */
.L_x_1562:
[----:B------:R-:W-:-:S13]  /*9f50*/  ISETP.NE.AND P0, PT, R6, RZ, PT ;  /* 0x000000ff0600720c */ /* 0x000fda0003f05270 */
[----:B------:R-:W-:Y:S05]  /*9f60*/  @!P0 EXIT ;  /* 0x000000000000894d */ /* 0x000fea0003800000 */
[----:B01----:R-:W0:Y:S01]  /*9f70*/  LDC.64 R2, c[0x3][0x60] ;  /* 0x00c01800ff027b82 */ /* 0x003e220000000a00 */
[----:B------:R-:W-:Y:S01]  /*9f80*/  IMAD R0, R0, 0x80000, R5 ;  /* 0x0008000000007824 */ /* 0x000fe200078e0205 */
[----:B------:R-:W1:Y:S01]  /*9f90*/  LDCU UR6, c[0x3][0x58] ;  /* 0x00c00b00ff0677ac */ /* 0x000e620008000800 */
[----:B------:R-:W-:Y:S02]  /*9fa0*/  IMAD.SHL.U32 R5, R5, 0x2, RZ ;  /* 0x0000000205057824 */ /* 0x000fe400078e00ff */
[----:B------:R-:W-:Y:S01]  /*9fb0*/  IMAD R0, R9, 0x1000, R0 ;  /* 0x0000100009007824 */ /* 0x000fe200078e0200 */
[----:B------:R-:W3:Y:S01]  /*9fc0*/  LDCU UR7, c[0x3][0x8] ;  /* 0x00c00100ff0777ac */ /* 0x000ee20008000800 */
[----:B------:R-:W-:Y:S02]  /*9fd0*/  IMAD.MOV R6, RZ, RZ, -R6 ;  /* 0x000000ffff067224 */ /* 0x000fe400078e0a06 */
[----:B------:R-:W-:Y:S01]  /*9fe0*/  IMAD R7, R7, 0x10, R0 ;  /* 0x0000001007077824 */ /* 0x000fe200078e0200 */
[----:B------:R-:W4:Y:S06]  /*9ff0*/  LDCU UR5, c[0x3][0x48] ;  /* 0x00c00900ff0577ac */ /* 0x000f2c0008000800 */
.L_x_1574:
[----:B--2--5:R-:W-:Y:S01]  /*a000*/  SHF.R.U32.HI R0, RZ, R5, R4 ;  /* 0x00000005ff007219 */ /* 0x024fe20000011604 */
[----:B------:R-:W-:Y:S01]  /*a010*/  IMAD.SHL.U32 R9, R16, 0x2, RZ ;  /* 0x0000000210097824 */ /* 0x000fe200078e00ff */
[----:B------:R-:W-:Y:S01]  /*a020*/  BSSY.RECONVERGENT B0, `(.L_x_1572) ;  /* 0x0000035000007945 */ /* 0x000fe20003800200 */
[----:B------:R-:W-:Y:S02]  /*a030*/  IMAD.SHL.U32 R10, R17, 0x2, RZ ;  /* 0x00000002110a7824 */ /* 0x000fe400078e00ff */
[----:B------:R-:W-:Y:S02]  /*a040*/  IMAD.SHL.U32 R0, R0, 0x4, RZ ;  /* 0x0000000400007824 */ /* 0x000fe400078e00ff */
[----:B------:R-:W-:Y:S02]  /*a050*/  IMAD.SHL.U32 R12, R18, 0x2, RZ ;  /* 0x00000002120c7824 */ /* 0x000fe400078e00ff */
[----:B------:R-:W-:Y:S01]  /*a060*/  IMAD.SHL.U32 R19, R19, 0x2, RZ ;  /* 0x0000000213137824 */ /* 0x000fe200078e00ff */
[----:B------:R-:W-:Y:S01]  /*a070*/  LOP3.LUT R0, R0, 0xc, RZ, 0xc0, !PT ;  /* 0x0000000c00007812 */ /* 0x000fe200078ec0ff */
[----:B------:R-:W-:-:S05]  /*a080*/  VIADD R6, R6, 0x1 ;  /* 0x0000000106067836 */ /* 0x000fca0000000000 */
[----:B------:R-:W2:Y:S01]  /*a090*/  LDC R0, c[0x3][R0+0x14] ;  /* 0x00c0050000007b82 */ /* 0x000ea20000000800 */
[----:B------:R-:W-:Y:S02]  /*a0a0*/  ISETP.NE.AND P0, PT, R6, RZ, PT ;  /* 0x000000ff0600720c */ /* 0x000fe40003f05270 */
[----:B--2---:R-:W-:-:S04]  /*a0b0*/  LOP3.LUT R9, R9, R0, RZ, 0xfc, !PT ;  /* 0x0000000009097212 */ /* 0x004fc800078efcff */
[----:B------:R-:W-:-:S05]  /*a0c0*/  LOP3.LUT R8, R16, R9, RZ, 0xc0, !PT ;  /* 0x0000000910087212 */ /* 0x000fca00078ec0ff */
[----:B------:R-:W-:-:S05]  /*a0d0*/  IMAD.SHL.U32 R11, R8, 0x2, RZ ;  /* 0x00000002080b7824 */ /* 0x000fca00078e00ff */
[----:B------:R-:W-:-:S04]  /*a0e0*/  LOP3.LUT R11, R11, R10, R0, 0xe0, !PT ;  /* 0x0000000a0b0b7212 */ /* 0x000fc800078ee000 */
[----:B------:R-:W-:Y:S01]  /*a0f0*/  LOP3.LUT R8, R11, R16, RZ, 0xc0, !PT ;  /* 0x000000100b087212 */ /* 0x000fe200078ec0ff */
[----:B------:R-:W-:-:S03]  /*a100*/  IMAD.MOV.U32 R16, RZ, RZ, R9 ;  /* 0x000000ffff107224 */ /* 0x000fc600078e0009 */
        /* <DEDUP_REMOVED lines=12> */
[----:B------:R-:W-:-:S05]  /*a1d0*/  IMAD.SHL.U32 R13, R12, 0x2, RZ ;  /* 0x000000020c0d7824 */ /* 0x000fca00078e00ff */
[----:B------:R-:W-:-:S04]  /*a1e0*/  LOP3.LUT R0, R13, R19, R0, 0xe0, !PT ;  /* 0x000000130d007212 */ /* 0x000fc800078ee000 */
[----:B------:R-:W-:Y:S01]  /*a1f0*/  LOP3.LUT R19, R0, R15, RZ, 0xc0, !PT ;  /* 0x0000000f00137212 */ /* 0x000fe200078ec0ff */
[----:B------:R-:W-:-:S03]  /*a200*/  IMAD.MOV.U32 R15, RZ, RZ, R10 ;  /* 0x000000ffff0f7224 */ /* 0x000fc600078e000a */
[----:B----4-:R-:W-:-:S13]  /*a210*/  LOP3.LUT P1, RZ, R19, UR5, RZ, 0xc0, !PT ;  /* 0x0000000513ff7c12 */ /* 0x010fda000f82c0ff */
[----:B------:R-:W-:Y:S05]  /*a220*/  @P1 BRA `(.L_x_1573) ;  /* 0x0000000000501947 */ /* 0x000fea0003800000 */
[----:B------:R-:W2:Y:S02]  /*a230*/  LDC.64 R8, c[0x4][RZ] ;  /* 0x01000000ff087b82 */ /* 0x000ea40000000a00 */
[----:B--2---:R-:W1:Y:S02]  /*a240*/  LDG.E.STRONG.SYS R0, desc[UR8][R8.64] ;  /* 0x0000000808007981 */ /* 0x004e64000c1f5900 */
[----:B-1----:R-:W-:-:S13]  /*a250*/  ISETP.GE.U32.AND P1, PT, R0, UR6, PT ;  /* 0x0000000600007c0c */ /* 0x002fda000bf26070 */
        /* <DEDUP_REMOVED lines=17> */
.L_x_1573:
[----:B-1-3--:R-:W-:Y:S05]  /*a370*/  BSYNC.RECONVERGENT B0 ;  /* 0x0000000000007941 */ /* 0x00afea0003800200 */
.L_x_1572:
[----:B------:R-:W-:Y:S02]  /*a380*/  VIADD R7, R7, 0x1 ;  /* 0x0000000107077836 */ /* 0x000fe40000000000 */
[----:B------:R-:W-:Y:S01]  /*a390*/  VIADD R5, R5, 0x2 ;  /* 0x0000000205057836 */ /* 0x000fe20000000000 */
[----:B------:R-:W-:Y:S06]  /*a3a0*/  @P0 BRA `(.L_x_1574) ;  /* 0xfffffffc00140947 */ /* 0x000fec000383ffff */
[----:B------:R-:W-:Y:S05]  /*a3b0*/  EXIT ;  /* 0x000000000000794d */ /* 0x000fea0003800000 */
.L_x_1575:
        /* <DEDUP_REMOVED lines=12> */
.L_x_2061:


//--------------------- .text._Z13agrepKernel32ILj3EEvv --------------------------
	.section	.text._Z13agrepKernel32ILj3EEvv,"ax",@progbits
	.align	128
        .global         _Z13agrepKernel32ILj3EEvv
        .type           _Z13agrepKernel32ILj3EEvv,@function
        .size           _Z13agrepKernel32ILj3EEvv,(.L_x_2062 - _Z13agrepKernel32ILj3EEvv)
        .other          _Z13agrepKernel32ILj3EEvv,@"STO_CUDA_ENTRY STV_DEFAULT"
_Z13agrepKernel32ILj3EEvv:
.text._Z13agrepKernel32ILj3EEvv:
        /* <DEDUP_REMOVED lines=25> */
[----:B------:R-:W-:-:S07]  /*0190*/  IMAD.U32 R6, RZ, RZ, UR4 ;  /* 0x00000004ff067e24 */ /* 0x000fce000f8e00ff */
.L_x_1578:
[----:B------:R-:W0:Y:S01]  /*01a0*/  LDC.64 R4, c[0x3][RZ] ;  /* 0x00c00000ff047b82 */ /* 0x000e220000000a00 */
[----:B------:R-:W-:-:S04]  /*01b0*/  IMAD R7, R3, 0x80, R20 ;  /* 0x0000008003077824 */ /* 0x000fc800078e0214 */
[----:B0-----:R-:W-:-:S05]  /*01c0*/  IMAD.WIDE.U32 R4, R7, 0x4, R4 ;  /* 0x0000000407047825 */ /* 0x001fca00078e0004 */
[----:B------:R0:W5:Y:S01]  /*01d0*/  LDG.E R2, desc[UR8][R4.64] ;  /* 0x0000000804027981 */ /* 0x000162000c1e1900 */
[----:B------:R-:W-:-:S05]  /*01e0*/  UMOV UR4, URZ ;  /* 0x000000ff00047c82 */ /* 0x000fca0008000000 */
.L_x_1577:
[----:B------:R-:W-:Y:S01]  /*01f0*/  USHF.L.U32 UR6, UR4, 0x1, URZ ;  /* 0x0000000104067899 */ /* 0x000fe200080006ff */
[----:B------:R-:W-:Y:S02]  /*0200*/  IMAD.SHL.U32 R9, R12, 0x2, RZ ;  /* 0x000000020c097824 */ /* 0x000fe400078e00ff */
[----:B------:R-:W-:Y:S01]  /*0210*/  IMAD.SHL.U32 R17, R13, 0x2, RZ ;  /* 0x000000020d117824 */ /* 0x000fe200078e00ff */
[----:B------:R-:W-:Y:S01]  /*0220*/  UIADD3 UR7, UPT, UPT, UR6, 0x2, URZ ;  /* 0x0000000206077890 */ /* 0x000fe2000fffe0ff */
[----:B------:R-:W-:Y:S01]  /*0230*/  IMAD.SHL.U32 R15, R15, 0x2, RZ ;  /* 0x000000020f0f7824 */ /* 0x000fe200078e00ff */
[----:B0----5:R-:W-:-:S05]  /*0240*/  SHF.R.U32.HI R4, RZ, UR6, R2 ;  /* 0x00000006ff047c19 */ /* 0x021fca0008011602 */
[----:B------:R-:W-:-:S05]  /*0250*/  IMAD.SHL.U32 R4, R4, 0x4, RZ ;  /* 0x0000000404047824 */ /* 0x000fca00078e00ff */
[----:B------:R-:W-:Y:S02]  /*0260*/  LOP3.LUT R8, R4, 0xc, RZ, 0xc0, !PT ;  /* 0x0000000c04087812 */ /* 0x000fe400078ec0ff */
[----:B------:R-:W-:Y:S01]  /*0270*/  SHF.R.U32.HI R4, RZ, UR7, R2 ;  /* 0x00000007ff047c19 */ /* 0x000fe20008011602 */
[----:B------:R-:W-:Y:S02]  /*0280*/  UIADD3 UR7, UPT, UPT, UR6, 0x4, URZ ;  /* 0x0000000406077890 */ /* 0x000fe4000fffe0ff */
[----:B------:R-:W-:Y:S01]  /*0290*/  UIADD3 UR6, UPT, UPT, UR6, 0x6, URZ ;  /* 0x0000000606067890 */ /* 0x000fe2000fffe0ff */
[----:B------:R-:W0:Y:S01]  /*02a0*/  LDC R8, c[0x3][R8+0x14] ;  /* 0x00c0050008087b82 */ /* 0x000e220000000800 */
[----:B------:R-:W-:Y:S01]  /*02b0*/  IMAD.SHL.U32 R4, R4, 0x4, RZ ;  /* 0x0000000404047824 */ /* 0x000fe200078e00ff */
[----:B------:R-:W-:-:S03]  /*02c0*/  UIADD3 UR4, UPT, UPT, UR7, -UR4, URZ ;  /* 0x8000000407047290 */ /* 0x000fc6000fffe0ff */
[--C-:B------:R-:W-:Y:S01]  /*02d0*/  SHF.R.U32.HI R7, RZ, UR6, R2.reuse ;  /* 0x00000006ff077c19 */ /* 0x100fe20008011602 */
[----:B------:R-:W-:Y:S01]  /*02e0*/  UISETP.NE.AND UP0, UPT, UR4, 0x10, UPT ;  /* 0x000000100400788c */ /* 0x000fe2000bf05270 */
[----:B------:R-:W-:Y:S02]  /*02f0*/  LOP3.LUT R5, R4, 0xc, RZ, 0xc0, !PT ;  /* 0x0000000c04057812 */ /* 0x000fe400078ec0ff */
[----:B------:R-:W-:Y:S01]  /*0300*/  SHF.R.U32.HI R4, RZ, UR7, R2 ;  /* 0x00000007ff047c19 */ /* 0x000fe20008011602 */
[----:B------:R-:W-:-:S03]  /*0310*/  IMAD.SHL.U32 R7, R7, 0x4, RZ ;  /* 0x0000000407077824 */ /* 0x000fc600078e00ff */
[----:B------:R-:W1:Y:S01]  /*0320*/  LDC R5, c[0x3][R5+0x14] ;  /* 0x00c0050005057b82 */ /* 0x000e620000000800 */
[----:B------:R-:W-:Y:S01]  /*0330*/  IMAD.SHL.U32 R4, R4, 0x4, RZ ;  /* 0x0000000404047824 */ /* 0x000fe200078e00ff */
[----:B------:R-:W-:-:S04]  /*0340*/  LOP3.LUT R7, R7, 0xc, RZ, 0xc0, !PT ;  /* 0x0000000c07077812 */ /* 0x000fc800078ec0ff */
[----:B------:R-:W-:Y:S02]  /*0350*/  LOP3.LUT R4, R4, 0xc, RZ, 0xc0, !PT ;  /* 0x0000000c04047812 */ /* 0x000fe400078ec0ff */
[----:B------:R-:W2:Y:S08]  /*0360*/  LDC R7, c[0x3][R7+0x14] ;  /* 0x00c0050007077b82 */ /* 0x000eb00000000800 */
[----:B------:R-:W3:Y:S01]  /*0370*/  LDC R4, c[0x3][R4+0x14] ;  /* 0x00c0050004047b82 */ /* 0x000ee20000000800 */
[----:B0-----:R-:W-:-:S04]  /*0380*/  LOP3.LUT R9, R9, R8, RZ, 0xfc, !PT ;  /* 0x0000000809097212 */ /* 0x001fc800078efcff */
[----:B------:R-:W-:Y:S01]  /*0390*/  LOP3.LUT R18, R12, R9, RZ, 0xc0, !PT ;  /* 0x000000090c127212 */ /* 0x000fe200078ec0ff */
[----:B------:R-:W-:-:S04]  /*03a0*/  IMAD.SHL.U32 R22, R9, 0x2, RZ ;  /* 0x0000000209167824 */ /* 0x000fc800078e00ff */
[----:B------:R-:W-:Y:S01]  /*03b0*/  IMAD.SHL.U32 R18, R18, 0x2, RZ ;  /* 0x0000000212127824 */ /* 0x000fe200078e00ff */
[----:B-1----:R-:W-:-:S04]  /*03c0*/  LOP3.LUT R22, R22, R5, RZ, 0xfc, !PT ;  /* 0x0000000516167212 */ /* 0x002fc800078efcff */
[----:B------:R-:W-:Y:S02]  /*03d0*/  LOP3.LUT R17, R18, R17, R8, 0xe0, !PT ;  /* 0x0000001112117212 */ /* 0x000fe400078ee008 */
[----:B------:R-:W-:Y:S02]  /*03e0*/  LOP3.LUT R21, R9, R22, RZ, 0xc0, !PT ;  /* 0x0000001609157212 */ /* 0x000fe400078ec0ff */
[----:B------:R-:W-:Y:S01]  /*03f0*/  LOP3.LUT R18, R17, R12, RZ, 0xc0, !PT ;  /* 0x0000000c11127212 */ /* 0x000fe200078ec0ff */
[----:B------:R-:W-:Y:S02]  /*0400*/  IMAD.SHL.U32 R17, R14, 0x2, RZ ;  /* 0x000000020e117824 */ /* 0x000fe400078e00ff */
[----:B------:R-:W-:Y:S01]  /*0410*/  IMAD.SHL.U32 R21, R21, 0x2, RZ ;  /* 0x0000000215157824 */ /* 0x000fe200078e00ff */
[----:B------:R-:W-:Y:S01]  /*0420*/  LOP3.LUT R12, R13, R18, RZ, 0xc0, !PT ;  /* 0x000000120d0c7212 */ /* 0x000fe200078ec0ff */
[----:B------:R-:W-:-:S04]  /*0430*/  IMAD.SHL.U32 R24, R18, 0x2, RZ ;  /* 0x0000000212187824 */ /* 0x000fc800078e00ff */
[----:B------:R-:W-:Y:S01]  /*0440*/  IMAD.SHL.U32 R12, R12, 0x2, RZ ;  /* 0x000000020c0c7824 */ /* 0x000fe200078e00ff */
[----:B------:R-:W-:-:S04]  /*0450*/  LOP3.LUT R24, R21, R24, R5, 0xe0, !PT ;  /* 0x0000001815187212 */ /* 0x000fc800078ee005 */
[----:B------:R-:W-:Y:S02]  /*0460*/  LOP3.LUT R12, R12, R17, R8, 0xe0, !PT ;  /* 0x000000110c0c7212 */ /* 0x000fe400078ee008 */
[----:B------:R-:W-:Y:S02]  /*0470*/  LOP3.LUT R9, R24, R9, RZ, 0xc0, !PT ;  /* 0x0000000918097212 */ /* 0x000fe400078ec0ff */
[----:B------:R-:W-:Y:S01]  /*0480*/  LOP3.LUT R17, R12, R13, RZ, 0xc0, !PT ;  /* 0x0000000d0c117212 */ /* 0x000fe200078ec0ff */
[----:B------:R-:W-:Y:S02]  /*0490*/  IMAD.SHL.U32 R13, R22, 0x2, RZ ;  /* 0x00000002160d7824 */ /* 0x000fe400078e00ff */
[----:B------:R-:W-:Y:S01]  /*04a0*/  IMAD.SHL.U32 R23, R9, 0x2, RZ ;  /* 0x0000000209177824 */ /* 0x000fe200078e00ff */
[----:B------:R-:W-:Y:S02]  /*04b0*/  LOP3.LUT R12, R14, R17, RZ, 0xc0, !PT ;  /* 0x000000110e0c7212 */ /* 0x000fe400078ec0ff */
[----:B---3--:R-:W-:-:S03]  /*04c0*/  LOP3.LUT R13, R13, R4, RZ, 0xfc, !PT ;  /* 0x000000040d0d7212 */ /* 0x008fc600078efcff */
[----:B------:R-:W-:Y:S01]  /*04d0*/  IMAD.SHL.U32 R12, R12, 0x2, RZ ;  /* 0x000000020c0c7824 */ /* 0x000fe200078e00ff */
[----:B------:R-:W-:Y:S01]  /*04e0*/  LOP3.LUT R21, R22, R13, RZ, 0xc0, !PT ;  /* 0x0000000d16157212 */ /* 0x000fe200078ec0ff */
[----:B------:R-:W-:-:S03]  /*04f0*/  IMAD.SHL.U32 R26, R13, 0x2, RZ ;  /* 0x000000020d1a7824 */ /* 0x000fc600078e00ff */
[----:B------:R-:W-:Y:S01]  /*0500*/  LOP3.LUT R15, R12, R15, R8, 0xe0, !PT ;  /* 0x0000000f0c0f7212 */ /* 0x000fe200078ee008 */
[----:B------:R-:W-:Y:S01]  /*0510*/  IMAD.SHL.U32 R24, R21, 0x2, RZ ;  /* 0x0000000215187824 */ /* 0x000fe200078e00ff */
[----:B------:R-:W-:Y:S01]  /*0520*/  LOP3.LUT R12, R18, R9, RZ, 0xc0, !PT ;  /* 0x00000009120c7212 */ /* 0x000fe200078ec0ff */
[----:B------:R-:W-:Y:S01]  /*0530*/  IMAD.SHL.U32 R8, R17, 0x2, RZ ;  /* 0x0000000211087824 */ /* 0x000fe200078e00ff */
[----:B------:R-:W-:Y:S02]  /*0540*/  LOP3.LUT R15, R15, R14, RZ, 0xc0, !PT ;  /* 0x0000000e0f0f7212 */ /* 0x000fe400078ec0ff */
[----:B------:R-:W-:Y:S01]  /*0550*/  LOP3.LUT R23, R24, R23, R4, 0xe0, !PT ;  /* 0x0000001718177212 */ /* 0x000fe200078ee004 */
[----:B------:R-:W-:Y:S01]  /*0560*/  IMAD.SHL.U32 R21, R12, 0x2, RZ ;  /* 0x000000020c157824 */ /* 0x000fe200078e00ff */
[----:B--2---:R-:W-:Y:S02]  /*0570*/  LOP3.LUT R12, R26, R7, RZ, 0xfc, !PT ;  /* 0x000000071a0c7212 */ /* 0x004fe400078efcff */
[----:B------:R-:W-:-:S02]  /*0580*/  LOP3.LUT R22, R23, R22, RZ, 0xc0, !PT ;  /* 0x0000001617167212 */ /* 0x000fc400078ec0ff */
[----:B------:R-:W-:Y:S02]  /*0590*/  LOP3.LUT R21, R21, R8, R5, 0xe0, !PT ;  /* 0x0000000815157212 */ /* 0x000fe400078ee005 */
[----:B------:R-:W-:Y:S01]  /*05a0*/  LOP3.LUT R8, R13, R12, RZ, 0xc0, !PT ;  /* 0x0000000c0d087212 */ /* 0x000fe200078ec0ff */
[----:B------:R-:W-:Y:S01]  /*05b0*/  IMAD.SHL.U32 R24, R22, 0x2, RZ ;  /* 0x0000000216187824 */ /* 0x000fe200078e00ff */
[----:B------:R-:W-:-:S03]  /*05c0*/  LOP3.LUT R18, R21, R18, RZ, 0xc0, !PT ;  /* 0x0000001215127212 */ /* 0x000fc600078ec0ff */
[----:B------:R-:W-:Y:S01]  /*05d0*/  IMAD.SHL.U32 R25, R8, 0x2, RZ ;  /* 0x0000000208197824 */ /* 0x000fe200078e00ff */
[----:B------:R-:W-:Y:S01]  /*05e0*/  LOP3.LUT R8, R9, R22, RZ, 0xc0, !PT ;  /* 0x0000001609087212 */ /* 0x000fe200078ec0ff */
[----:B------:R-:W-:Y:S01]  /*05f0*/  IMAD.SHL.U32 R21, R18, 0x2, RZ ;  /* 0x0000000212157824 */ /* 0x000fe200078e00ff */
[----:B------:R-:W-:Y:S02]  /*0600*/  LOP3.LUT R14, R17, R18, RZ, 0xc0, !PT ;  /* 0x00000012110e7212 */ /* 0x000fe400078ec0ff */
[----:B------:R-:W-:Y:S01]  /*0610*/  LOP3.LUT R26, R25, R24, R7, 0xe0, !PT ;  /* 0x00000018191a7212 */ /* 0x000fe200078ee007 */
[----:B------:R-:W-:Y:S02]  /*0620*/  IMAD.SHL.U32 R23, R8, 0x2, RZ ;  /* 0x0000000208177824 */ /* 0x000fe400078e00ff */
[----:B------:R-:W-:Y:S01]  /*0630*/  IMAD.SHL.U32 R8, R15, 0x2, RZ ;  /* 0x000000020f087824 */ /* 0x000fe200078e00ff */
[----:B------:R-:W-:Y:S01]  /*0640*/  LOP3.LUT R13, R26, R13, RZ, 0xc0, !PT ;  /* 0x0000000d1a0d7212 */ /* 0x000fe200078ec0ff */
        /* <DEDUP_REMOVED lines=26> */
.L_x_1576:
        /* <DEDUP_REMOVED lines=20> */
.L_x_1581:
[----:B------:R-:W-:Y:S01]  /*0930*/  USHF.L.U32 UR6, UR4, 0x1, URZ ;  /* 0x0000000104067899 */ /* 0x000fe200080006ff */
[----:B------:R-:W-:-:S03]  /*0940*/  IMAD.SHL.U32 R22, R12, 0x2, RZ ;  /* 0x000000020c167824 */ /* 0x000fc600078e00ff */
[----:B------:R-:W-:Y:S02]  /*0950*/  UIADD3 UR7, UPT, UPT, UR6, 0x2, URZ ;  /* 0x0000000206077890 */ /* 0x000fe4000fffe0ff */
[----:B-----5:R-:W-:-:S05]  /*0960*/  SHF.R.U32.HI R2, RZ, UR6, R7 ;  /* 0x00000006ff027c19 */ /* 0x020fca0008011607 */
        /* <DEDUP_REMOVED lines=9> */
[----:B------:R-:W-:Y:S02]  /*0a00*/  SHF.R.U32.HI R2, RZ, UR7, R7 ;  /* 0x00000007ff027c19 */ /* 0x000fe40008011607 */
[----:B------:R-:W-:Y:S02]  /*0a10*/  ISETP.NE.AND P1, PT, R8, UR4, PT ;  /* 0x0000000408007c0c */ /* 0x000fe4000bf25270 */
[----:B------:R-:W1:Y:S01]  /*0a20*/  LDC R4, c[0x3][R4+0x14] ;  /* 0x00c0050004047b82 */ /* 0x000e620000000800 */
[----:B------:R-:W-:-:S05]  /*0a30*/  IMAD.SHL.U32 R2, R2, 0x4, RZ ;  /* 0x0000000402027824 */ /* 0x000fca00078e00ff */
[----:B------:R-:W-:Y:S02]  /*0a40*/  LOP3.LUT R3, R2, 0xc, RZ, 0xc0, !PT ;  /* 0x0000000c02037812 */ /* 0x000fe400078ec0ff */
[----:B------:R-:W-:-:S04]  /*0a50*/  SHF.R.U32.HI R2, RZ, UR6, R7 ;  /* 0x00000006ff027c19 */ /* 0x000fc80008011607 */
[----:B------:R-:W2:Y:S01]  /*0a60*/  LDC R3, c[0x3][R3+0x14] ;  /* 0x00c0050003037b82 */ /* 0x000ea20000000800 */
[----:B------:R-:W-:-:S05]  /*0a70*/  IMAD.SHL.U32 R5, R2, 0x4, RZ ;  /* 0x0000000402057824 */ /* 0x000fca00078e00ff */
[----:B------:R-:W-:Y:S01]  /*0a80*/  LOP3.LUT R27, R5, 0xc, RZ, 0xc0, !PT ;  /* 0x0000000c051b7812 */ /* 0x000fe200078ec0ff */
[----:B------:R-:W-:Y:S01]  /*0a90*/  IMAD.SHL.U32 R5, R13, 0x2, RZ ;  /* 0x000000020d057824 */ /* 0x000fe200078e00ff */
[----:B0-----:R-:W-:-:S04]  /*0aa0*/  LOP3.LUT R21, R22, R9, RZ, 0xfc, !PT ;  /* 0x0000000916157212 */ /* 0x001fc800078efcff */
[----:B------:R-:W-:Y:S01]  /*0ab0*/  LOP3.LUT R2, R12, R21, RZ, 0xc0, !PT ;  /* 0x000000150c027212 */ /* 0x000fe200078ec0ff */
[----:B------:R-:W-:-:S04]  /*0ac0*/  IMAD.SHL.U32 R23, R21, 0x2, RZ ;  /* 0x0000000215177824 */ /* 0x000fc800078e00ff */
[----:B------:R-:W-:Y:S02]  /*0ad0*/  IMAD.SHL.U32 R22, R2, 0x2, RZ ;  /* 0x0000000202167824 */ /* 0x000fe400078e00ff */
[----:B------:R0:W3:Y:S03]  /*0ae0*/  LDC R2, c[0x3][R27+0x14] ;  /* 0x00c005001b027b82 */ /* 0x0000e60000000800 */
[----:B------:R-:W-:-:S04]  /*0af0*/  LOP3.LUT R5, R22, R5, R9, 0xe0, !PT ;  /* 0x0000000516057212 */ /* 0x000fc800078ee009 */
[----:B------:R-:W-:Y:S02]  /*0b00*/  LOP3.LUT R22, R5, R12, RZ, 0xc0, !PT ;  /* 0x0000000c05167212 */ /* 0x000fe400078ec0ff */
[----:B-1----:R-:W-:Y:S01]  /*0b10*/  LOP3.LUT R12, R23, R4, RZ, 0xfc, !PT ;  /* 0x00000004170c7212 */ /* 0x002fe200078efcff */
[----:B------:R-:W-:Y:S01]  /*0b20*/  IMAD.SHL.U32 R23, R14, 0x2, RZ ;  /* 0x000000020e177824 */ /* 0x000fe200078e00ff */
[----:B------:R-:W-:-:S03]  /*0b30*/  LOP3.LUT R5, R13, R22, RZ, 0xc0, !PT ;  /* 0x000000160d057212 */ /* 0x000fc600078ec0ff */
[----:B------:R-:W-:Y:S02]  /*0b40*/  IMAD.SHL.U32 R28, R12, 0x2, RZ ;  /* 0x000000020c1c7824 */ /* 0x000fe400078e00ff */
[----:B------:R-:W-:Y:S01]  /*0b50*/  IMAD.SHL.U32 R24, R5, 0x2, RZ ;  /* 0x0000000205187824 */ /* 0x000fe200078e00ff */
[----:B------:R-:W-:-:S04]  /*0b60*/  LOP3.LUT R5, R21, R12, RZ, 0xc0, !PT ;  /* 0x0000000c15057212 */ /* 0x000fc800078ec0ff */
[----:B------:R-:W-:Y:S01]  /*0b70*/  LOP3.LUT R24, R24, R23, R9, 0xe0, !PT ;  /* 0x0000001718187212 */ /* 0x000fe200078ee009 */
[----:B------:R-:W-:Y:S02]  /*0b80*/  IMAD.SHL.U32 R23, R5, 0x2, RZ ;  /* 0x0000000205177824 */ /* 0x000fe400078e00ff */
[----:B------:R-:W-:-:S05]  /*0b90*/  IMAD.SHL.U32 R5, R22, 0x2, RZ ;  /* 0x0000000216057824 */ /* 0x000fca00078e00ff */
[----:B------:R-:W-:Y:S02]  /*0ba0*/  LOP3.LUT R26, R23, R5, R4, 0xe0, !PT ;  /* 0x00000005171a7212 */ /* 0x000fe400078ee004 */
[----:B--2---:R-:W-:Y:S01]  /*0bb0*/  LOP3.LUT R23, R28, R3, RZ, 0xfc, !PT ;  /* 0x000000031c177212 */ /* 0x004fe200078efcff */
[----:B------:R-:W-:Y:S01]  /*0bc0*/  IMAD.SHL.U32 R28, R15, 0x2, RZ ;  /* 0x000000020f1c7824 */ /* 0x000fe200078e00ff */
[----:B------:R-:W-:Y:S02]  /*0bd0*/  LOP3.LUT R5, R24, R13, RZ, 0xc0, !PT ;  /* 0x0000000d18057212 */ /* 0x000fe400078ec0ff */
[----:B------:R-:W-:Y:S01]  /*0be0*/  LOP3.LUT R21, R26, R21, RZ, 0xc0, !PT ;  /* 0x000000151a157212 */ /* 0x000fe200078ec0ff */
[----:B0-----:R-:W-:Y:S01]  /*0bf0*/  IMAD.SHL.U32 R27, R23, 0x2, RZ ;  /* 0x00000002171b7824 */ /* 0x001fe200078e00ff */
[----:B------:R-:W-:Y:S02]  /*0c00*/  LOP3.LUT R24, R12, R23, RZ, 0xc0, !PT ;  /* 0x000000170c187212 */ /* 0x000fe400078ec0ff */
[----:B------:R-:W-:Y:S01]  /*0c10*/  LOP3.LUT R13, R14, R5, RZ, 0xc0, !PT ;  /* 0x000000050e0d7212 */ /* 0x000fe200078ec0ff */
[----:B------:R-:W-:-:S02]  /*0c20*/  IMAD.SHL.U32 R26, R21, 0x2, RZ ;  /* 0x00000002151a7824 */ /* 0x000fc400078e00ff */
[----:B------:R-:W-:Y:S02]  /*0c30*/  IMAD.SHL.U32 R15, R24, 0x2, RZ ;  /* 0x00000002180f7824 */ /* 0x000fe400078e00ff */
[----:B------:R-:W-:Y:S01]  /*0c40*/  IMAD.SHL.U32 R24, R13, 0x2, RZ ;  /* 0x000000020d187824 */ /* 0x000fe200078e00ff */
[----:B------:R-:W-:Y:S02]  /*0c50*/  LOP3.LUT R13, R22, R21, RZ, 0xc0, !PT ;  /* 0x00000015160d7212 */ /* 0x000fe400078ec0ff */
[----:B------:R-:W-:Y:S02]  /*0c60*/  LOP3.LUT R15, R15, R26, R3, 0xe0, !PT ;  /* 0x0000001a0f0f7212 */ /* 0x000fe400078ee003 */
[----:B------:R-:W-:Y:S02]  /*0c70*/  LOP3.LUT R9, R24, R28, R9, 0xe0, !PT ;  /* 0x0000001c18097212 */ /* 0x000fe400078ee009 */
[----:B------:R-:W-:Y:S01]  /*0c80*/  LOP3.LUT R24, R15, R12, RZ, 0xc0, !PT ;  /* 0x0000000c0f187212 */ /* 0x000fe200078ec0ff */
[----:B------:R-:W-:Y:S01]  /*0c90*/  IMAD.SHL.U32 R15, R13, 0x2, RZ ;  /* 0x000000020d0f7824 */ /* 0x000fe200078e00ff */
[----:B---3--:R-:W-:Y:S01]  /*0ca0*/  LOP3.LUT R12, R27, R2, RZ, 0xfc, !PT ;  /* 0x000000021b0c7212 */ /* 0x008fe200078efcff */
[----:B------:R-:W-:Y:S01]  /*0cb0*/  IMAD.SHL.U32 R13, R5, 0x2, RZ ;  /* 0x00000002050d7824 */ /* 0x000fe200078e00ff */
[----:B------:R-:W-:-:S02]  /*0cc0*/  LOP3.LUT R14, R9, R14, RZ, 0xc0, !PT ;  /* 0x0000000e090e7212 */ /* 0x000fc400078ec0ff */
[----:B------:R-:W-:Y:S02]  /*0cd0*/  LOP3.LUT R9, R21, R24, RZ, 0xc0, !PT ;  /* 0x0000001815097212 */ /* 0x000fe400078ec0ff */
[----:B------:R-:W-:Y:S02]  /*0ce0*/  LOP3.LUT R13, R15, R13, R4, 0xe0, !PT ;  /* 0x0000000d0f0d7212 */ /* 0x000fe400078ee004 */
[----:B------:R-:W-:Y:S01]  /*0cf0*/  LOP3.LUT R15, R23, R12, RZ, 0xc0, !PT ;  /* 0x0000000c170f7212 */ /* 0x000fe200078ec0ff */
[----:B------:R-:W-:Y:S01]  /*0d00*/  IMAD.SHL.U32 R9, R9, 0x2, RZ ;  /* 0x0000000209097824 */ /* 0x000fe200078e00ff */
[----:B------:R-:W-:Y:S01]  /*0d10*/  LOP3.LUT R22, R13, R22, RZ, 0xc0, !PT ;  /* 0x000000160d167212 */ /* 0x000fe200078ec0ff */
[----:B------:R-:W-:Y:S02]  /*0d20*/  IMAD.SHL.U32 R13, R24, 0x2, RZ ;  /* 0x00000002180d7824 */ /* 0x000fe400078e00ff */
[----:B------:R-:W-:Y:S02]  /*0d30*/  IMAD.SHL.U32 R15, R15, 0x2, RZ ;  /* 0x000000020f0f7824 */ /* 0x000fe400078e00ff */
[----:B------:R-:W-:-:S03]  /*0d40*/  IMAD.SHL.U32 R26, R22, 0x2, RZ ;  /* 0x00000002161a7824 */ /* 0x000fc600078e00ff */
[----:B------:R-:W-:Y:S02]  /*0d50*/  LOP3.LUT R28, R15, R13, R2, 0xe0, !PT ;  /* 0x0000000d0f1c7212 */ /* 0x000fe400078ee002 */
[----:B------:R-:W-:Y:S02]  /*0d60*/  LOP3.LUT R13, R5, R22, RZ, 0xc0, !PT ;  /* 0x00000016050d7212 */ /* 0x000fe400078ec0ff */
[----:B------:R-:W-:Y:S01]  /*0d70*/  LOP3.LUT R26, R9, R26, R3, 0xe0, !PT ;  /* 0x0000001a091a7212 */ /* 0x000fe200078ee003 */
[----:B------:R-:W-:Y:S02]  /*0d80*/  IMAD.SHL.U32 R9, R14, 0x2, RZ ;  /* 0x000000020e097824 */ /* 0x000fe400078e00ff */
[----:B------:R-:W-:Y:S01]  /*0d90*/  IMAD.SHL.U32 R14, R13, 0x2, RZ ;  /* 0x000000020d0e7824 */ /* 0x000fe200078e00ff */
[----:B------:R-:W-:Y:S02]  /*0da0*/  LOP3.LUT R13, R28, R23, RZ, 0xc0, !PT ;  /* 0x000000171c0d7212 */ /* 0x000fe400078ec0ff */
[----:B------:R-:W-:-:S02]  /*0db0*/  LOP3.LUT R15, R26, R21, RZ, 0xc0, !PT ;  /* 0x000000151a0f7212 */ /* 0x000fc400078ec0ff */
[----:B------:R-:W-:Y:S02]  /*0dc0*/  LOP3.LUT R14, R14, R9, R4, 0xe0, !PT ;  /* 0x000000090e0e7212 */ /* 0x000fe400078ee004 */
[----:B------:R-:W-:Y:S02]  /*0dd0*/  LOP3.LUT R9, R24, R13, RZ, 0xc0, !PT ;  /* 0x0000000d18097212 */ /* 0x000fe400078ec0ff */
[----:B------:R-:W-:Y:S01]  /*0de0*/  LOP3.LUT R14, R14, R5, RZ, 0xc0, !PT ;  /* 0x000000050e0e7212 */ /* 0x000fe200078ec0ff */
[----:B------:R-:W-:Y:S01]  /*0df0*/  IMAD.SHL.U32 R5, R15, 0x2, RZ ;  /* 0x000000020f057824 */ /* 0x000fe200078e00ff */
[----:B------:R-:W-:Y:S01]  /*0e00*/  LOP3.LUT R4, R22, R15, RZ, 0xc0, !PT ;  /* 0x0000000f16047212 */ /* 0x000fe200078ec0ff */
[----:B------:R-:W-:Y:S02]  /*0e10*/  IMAD.SHL.U32 R9, R9, 0x2, RZ ;  /* 0x0000000209097824 */ /* 0x000fe400078e00ff */
        /* <DEDUP_REMOVED lines=12> */
.L_x_1580:
[----:B------:R-:W-:Y:S05]  /*0ee0*/  @!P0 BRA `(.L_x_1579) ;  /* 0x0000000000848947 */ /* 0x000fea0003800000 */
[----:B------:R-:W-:Y:S01]  /*0ef0*/  IMAD.MOV.U32 R3, RZ, RZ, R12 ;  /* 0x000000ffff037224 */ /* 0x000fe200078e000c */
[----:B------:R-:W-:-:S06]  /*0f00*/  UMOV UR4, URZ ;  /* 0x000000ff00047c82 */ /* 0x000fcc0008000000 */
.L_x_1582:
[C---:B------:R-:W-:Y:S01]  /*0f10*/  IMAD.SHL.U32 R2, R8.reuse, 0x2, RZ ;  /* 0x0000000208027824 */ /* 0x040fe200078e00ff */
[----:B------:R-:W-:Y:S01]  /*0f20*/  UIADD3 UR4, UPT, UPT, UR4, 0x1, URZ ;  /* 0x0000000104047890 */ /* 0x000fe2000fffe0ff */
[----:B------:R-:W-:Y:S02]  /*0f30*/  IMAD.SHL.U32 R5, R3, 0x2, RZ ;  /* 0x0000000203057824 */ /* 0x000fe400078e00ff */
[----:B------:R-:W-:Y:S01]  /*0f40*/  IMAD.SHL.U32 R15, R15, 0x2, RZ ;  /* 0x000000020f0f7824 */ /* 0x000fe200078e00ff */
[----:B-----5:R-:W-:Y:S01]  /*0f50*/  SHF.R.U32.HI R2, RZ, R2, R7 ;  /* 0x00000002ff027219 */ /* 0x020fe20000011607 */
[----:B------:R-:W-:Y:S01]  /*0f60*/  VIADD R8, R8, 0x1 ;  /* 0x0000000108087836 */ /* 0x000fe20000000000 */
[----:B------:R-:W-:-:S03]  /*0f70*/  ISETP.NE.AND P0, PT, R25, UR4, PT ;  /* 0x0000000419007c0c */ /* 0x000fc6000bf05270 */
[----:B------:R-:W-:-:S05]  /*0f80*/  IMAD.SHL.U32 R2, R2, 0x4, RZ ;  /* 0x0000000402027824 */ /* 0x000fca00078e00ff */
        /* <DEDUP_REMOVED lines=22> */
[----:B------:R-:W-:-:S07]  /*10f0*/  IMAD.MOV.U32 R14, RZ, RZ, R5 ;  /* 0x000000ffff0e7224 */ /* 0x000fce00078e0005 */
.L_x_1579:
[----:B------:R-:W-:-:S13]  /*1100*/  ISETP.GT.U32.AND P0, PT, R8, 0xf, PT ;  /* 0x0000000f0800780c */ /* 0x000fda0003f04070 */
[----:B------:R-:W-:Y:S05]  /*1110*/  @P0 BRA `(.L_x_1583) ;  /* 0x0000000000e40947 */ /* 0x000fea0003800000 */
[----:B------:R-:W-:Y:S01]  /*1120*/  IMAD.IADD R9, R19, 0x1, R6 ;  /* 0x0000000113097824 */ /* 0x000fe200078e0206 */
[----:B------:R-:W0:Y:S01]  /*1130*/  LDCU UR7, c[0x3][0x58] ;  /* 0x00c00b00ff0777ac */ /* 0x000e220008000800 */
[----:B------:R-:W1:Y:S01]  /*1140*/  LDCU UR10, c[0x3][0x8] ;  /* 0x00c00100ff0a77ac */ /* 0x000e620008000800 */
[----:B------:R-:W2:Y:S04]  /*1150*/  LDCU UR6, c[0x3][0x48] ;  /* 0x00c00900ff0677ac */ /* 0x000ea80008000800 */
.L_x_1586:
[----:B------:R-:W-:Y:S01]  /*1160*/  IMAD.SHL.U32 R2, R8, 0x2, RZ ;  /* 0x0000000208027824 */ /* 0x000fe200078e00ff */
[----:B------:R-:W-:Y:S01]  /*1170*/  BSSY.RECONVERGENT B0, `(.L_x_1584) ;  /* 0x0000030000007945 */ /* 0x000fe20003800200 */
[----:B------:R-:W-:Y:S02]  /*1180*/  IMAD.SHL.U32 R3, R12, 0x2, RZ ;  /* 0x000000020c037824 */ /* 0x000fe400078e00ff */
[----:B--2---:R-:W-:Y:S01]  /*1190*/  IMAD.SHL.U32 R21, R13, 0x2, RZ ;  /* 0x000000020d157824 */ /* 0x004fe200078e00ff */
        /* <DEDUP_REMOVED lines=16> */
[----:B------:R-:W-:Y:S02]  /*12a0*/  IMAD.SHL.U32 R13, R12, 0x2, RZ ;  /* 0x000000020c0d7824 */ /* 0x000fe400078e00ff */
[----:B------:R-:W-:-:S03]  /*12b0*/  IMAD.MOV.U32 R12, RZ, RZ, R3 ;  /* 0x000000ffff0c7224 */ /* 0x000fc600078e0003 */
        /* <DEDUP_REMOVED lines=27> */
.L_x_1585:
[----:B01----:R-:W-:Y:S05]  /*1470*/  BSYNC.RECONVERGENT B0 ;  /* 0x0000000000007941 */ /* 0x003fea0003800200 */
.L_x_1584:
[----:B------:R-:W-:-:S05]  /*1480*/  VIADD R8, R8, 0x1 ;  /* 0x0000000108087836 */ /* 0x000fca0000000000 */
[----:B------:R-:W-:-:S13]  /*1490*/  ISETP.NE.AND P0, PT, R8, 0x10, PT ;  /* 0x000000100800780c */ /* 0x000fda0003f05270 */
[----:B------:R-:W-:Y:S05]  /*14a0*/  @P0 BRA `(.L_x_1586) ;  /* 0xfffffffc002c0947 */ /* 0x000fea000383ffff */
.L_x_1583:
[C---:B--2---:R-:W-:Y:S01]  /*14b0*/  VIADD R4, R6.reuse, 0x1 ;  /* 0x0000000106047836 */ /* 0x044fe20000000000 */
[----:B------:R-:W-:-:S04]  /*14c0*/  LEA R2, R6, UR5, 0x9 ;  /* 0x0000000506027c11 */ /* 0x000fc8000f8e48ff */
[----:B------:R-:W-:Y:S01]  /*14d0*/  ISETP.GT.U32.AND P0, PT, R4, 0xff, PT ;  /* 0x000000ff0400780c */ /* 0x000fe20003f04070 */
        /* <DEDUP_REMOVED lines=56> */
.L_x_1589:
[----:B------:R-:W-:Y:S05]  /*1860*/  BSYNC.RECONVERGENT B0 ;  /* 0x0000000000007941 */ /* 0x000fea0003800200 */
.L_x_1588:
[----:B0-----:R-:W-:Y:S01]  /*1870*/  LOP3.LUT R12, R2, 0xc, RZ, 0xc0, !PT ;  /* 0x0000000c020c7812 */ /* 0x001fe200078ec0ff */
[----:B------:R-:W-:Y:S01]  /*1880*/  IMAD.SHL.U32 R24, R5, 0x2, RZ ;  /* 0x0000000205187824 */ /* 0x000fe200078e00ff */
[----:B------:R-:W-:Y:S01]  /*1890*/  BSSY.RECONVERGENT B0, `(.L_x_1590) ;  /* 0x000002d000007945 */ /* 0x000fe20003800200 */
[----:B------:R-:W-:Y:S01]  /*18a0*/  IMAD.SHL.U32 R8, R22, 0x2, RZ ;  /* 0x0000000216087824 */ /* 0x000fe200078e00ff */
[----:B------:R-:W0:Y:S01]  /*18b0*/  LDC R7, c[0x3][R12+0x14] ;  /* 0x00c005000c077b82 */ /* 0x000e220000000800 */
[----:B------:R-:W-:Y:S01]  /*18c0*/  IMAD.SHL.U32 R14, R14, 0x2, RZ ;  /* 0x000000020e0e7824 */ /* 0x000fe200078e00ff */
        /* <DEDUP_REMOVED lines=41> */
.L_x_1591:
[----:B------:R-:W-:Y:S05]  /*1b60*/  BSYNC.RECONVERGENT B0 ;  /* 0x0000000000007941 */ /* 0x000fea0003800200 */
.L_x_1590:
        /* <DEDUP_REMOVED lines=47> */
.L_x_1593:
[----:B------:R-:W-:Y:S05]  /*1e60*/  BSYNC.RECONVERGENT B0 ;  /* 0x0000000000007941 */ /* 0x000fea0003800200 */
.L_x_1592:
[----:B0-----:R-:W-:Y:S01]  /*1e70*/  SHF.R.U32.HI R7, RZ, 0x4, R2 ;  /* 0x00000004ff077819 */ /* 0x001fe20000011602 */
[----:B------:R-:W-:Y:S01]  /*1e80*/  IMAD.SHL.U32 R14, R3, 0x2, RZ ;  /* 0x00000002030e7824 */ /* 0x000fe200078e00ff */
[----:B------:R-:W-:Y:S01]  /*1e90*/  BSSY.RECONVERGENT B0, `(.L_x_1594) ;  /* 0x000002d000007945 */ /* 0x000fe20003800200 */
[----:B------:R-:W-:Y:S01]  /*1ea0*/  IMAD.SHL.U32 R8, R24, 0x2, RZ ;  /* 0x0000000218087824 */ /* 0x000fe200078e00ff */
[----:B------:R-:W-:Y:S01]  /*1eb0*/  LOP3.LUT R12, R7, 0xc, RZ, 0xc0, !PT ;  /* 0x0000000c070c7812 */ /* 0x000fe200078ec0ff */
        /* <DEDUP_REMOVED lines=42> */
.L_x_1595:
[----:B------:R-:W-:Y:S05]  /*2160*/  BSYNC.RECONVERGENT B0 ;  /* 0x0000000000007941 */ /* 0x000fea0003800200 */
.L_x_1594:
        /* <DEDUP_REMOVED lines=47> */
.L_x_1597:
[----:B------:R-:W-:Y:S05]  /*2460*/  BSYNC.RECONVERGENT B0 ;  /* 0x0000000000007941 */ /* 0x000fea0003800200 */
.L_x_1596:
        /* <DEDUP_REMOVED lines=47> */
.L_x_1599:
[----:B------:R-:W-:Y:S05]  /*2760*/  BSYNC.RECONVERGENT B0 ;  /* 0x0000000000007941 */ /* 0x000fea0003800200 */
.L_x_1598:
        /* <DEDUP_REMOVED lines=47> */
.L_x_1601:
[----:B------:R-:W-:Y:S05]  /*2a60*/  BSYNC.RECONVERGENT B0 ;  /* 0x0000000000007941 */ /* 0x000fea0003800200 */
.L_x_1600:
[----:B------:R-:W-:Y:S01]  /*2a70*/  SHF.R.U32.HI R8, RZ, 0xc, R2 ;  /* 0x0000000cff087819 */ /* 0x000fe20000011602 */
[----:B------:R-:W-:Y:S01]  /*2a80*/  IMAD.SHL.U32 R9, R3, 0x2, RZ ;  /* 0x0000000203097824 */ /* 0x000fe200078e00ff */
[----:B------:R-:W-:Y:S01]  /*2a90*/  BSSY.RECONVERGENT B0, `(.L_x_1602) ;  /* 0x000002d000007945 */ /* 0x000fe20003800200 */
[----:B------:R-:W-:Y:S01]  /*2aa0*/  IMAD.SHL.U32 R7, R7, 0x2, RZ ;  /* 0x0000000207077824 */ /* 0x000fe200078e00ff */
[----:B0-----:R-:W-:-:S04]  /*2ab0*/  LOP3.LUT R13, R8, 0xc, RZ, 0xc0, !PT ;  /* 0x0000000c080d7812 */ /* 0x001fc800078ec0ff */
        /* <DEDUP_REMOVED lines=42> */
.L_x_1603:
[----:B------:R-:W-:Y:S05]  /*2d60*/  BSYNC.RECONVERGENT B0 ;  /* 0x0000000000007941 */ /* 0x000fea0003800200 */
.L_x_1602:
        /* <DEDUP_REMOVED lines=47> */
.L_x_1605:
[----:B------:R-:W-:Y:S05]  /*3060*/  BSYNC.RECONVERGENT B0 ;  /* 0x0000000000007941 */ /* 0x000fea0003800200 */
.L_x_1604:
        /* <DEDUP_REMOVED lines=47> */
.L_x_1607:
[----:B------:R-:W-:Y:S05]  /*3360*/  BSYNC.RECONVERGENT B0 ;  /* 0x0000000000007941 */ /* 0x000fea0003800200 */
.L_x_1606:
        /* <DEDUP_REMOVED lines=47> */
.L_x_1609:
[----:B------:R-:W-:Y:S05]  /*3660*/  BSYNC.RECONVERGENT B0 ;  /* 0x0000000000007941 */ /* 0x000fea0003800200 */
.L_x_1608:
        /* <DEDUP_REMOVED lines=47> */
.L_x_1611:
[----:B------:R-:W-:Y:S05]  /*3960*/  BSYNC.RECONVERGENT B0 ;  /* 0x0000000000007941 */ /* 0x000fea0003800200 */
.L_x_1610:
        /* <DEDUP_REMOVED lines=47> */
.L_x_1613:
[----:B------:R-:W-:Y:S05]  /*3c60*/  BSYNC.RECONVERGENT B0 ;  /* 0x0000000000007941 */ /* 0x000fea0003800200 */
.L_x_1612:
        /* <DEDUP_REMOVED lines=47> */
.L_x_1615:
[----:B------:R-:W-:Y:S05]  /*3f60*/  BSYNC.RECONVERGENT B0 ;  /* 0x0000000000007941 */ /* 0x000fea0003800200 */
.L_x_1614:
        /* <DEDUP_REMOVED lines=47> */
.L_x_1617:
[----:B------:R-:W-:Y:S05]  /*4260*/  BSYNC.RECONVERGENT B0 ;  /* 0x0000000000007941 */ /* 0x000fea0003800200 */
.L_x_1616:
        /* <DEDUP_REMOVED lines=48> */
.L_x_1619:
[----:B------:R-:W-:Y:S05]  /*4570*/  BSYNC.RECONVERGENT B0 ;  /* 0x0000000000007941 */ /* 0x000fea0003800200 */
.L_x_1618:
[----:B------:R-:W-:-:S05]  /*4580*/  VIADD R22, R6, 0x2 ;  /* 0x0000000206167836 */ /* 0x000fca0000000000 */
[----:B------:R-:W-:-:S13]  /*4590*/  ISETP.NE.AND P0, PT, R22, 0x100, PT ;  /* 0x000001001600780c */ /* 0x000fda0003f05270 */
[----:B------:R-:W-:Y:S05]  /*45a0*/  @!P0 BRA `(.L_x_1587) ;  /* 0x0000002c00708947 */ /* 0x000fea0003800000 */
[----:B------:R-:W1:Y:S01]  /*45b0*/  LDC.64 R2, c[0x3][0x60] ;  /* 0x00c01800ff027b82 */ /* 0x000e620000000a00 */
[----:B------:R-:W2:Y:S01]  /*45c0*/  LDCU UR6, c[0x3][0x58] ;  /* 0x00c00b00ff0677ac */ /* 0x000ea20008000800 */
[----:B------:R-:W3:Y:S06]  /*45d0*/  LDCU UR7, c[0x3][0x8] ;  /* 0x00c00100ff0777ac */ /* 0x000eec0008000800 */
[----:B0-----:R-:W0:Y:S01]  /*45e0*/  LDC.64 R4, c[0x3][RZ] ;  /* 0x00c00000ff047b82 */ /* 0x001e220000000a00 */
[----:B------:R-:W4:Y:S02]  /*45f0*/  LDCU UR5, c[0x3][0x48] ;  /* 0x00c00900ff0577ac */ /* 0x000f240008000800 */
.L_x_1652:
        /* <DEDUP_REMOVED lines=47> */
.L_x_1621:
[----:B--23--:R-:W-:Y:S05]  /*48f0*/  BSYNC.RECONVERGENT B0 ;  /* 0x0000000000007941 */ /* 0x00cfea0003800200 */
.L_x_1620:
[----:B0-----:R-:W-:Y:S01]  /*4900*/  LOP3.LUT R13, R6, 0xc, RZ, 0xc0, !PT ;  /* 0x0000000c060d7812 */ /* 0x001fe200078ec0ff */
[----:B------:R-:W-:Y:S01]  /*4910*/  IMAD.SHL.U32 R9, R21, 0x2, RZ ;  /* 0x0000000215097824 */ /* 0x000fe200078e00ff */
[----:B------:R-:W-:Y:S01]  /*4920*/  BSSY.RECONVERGENT B0, `(.L_x_1622) ;  /* 0x000002a000007945 */ /* 0x000fe20003800200 */
[----:B------:R-:W-:Y:S01]  /*4930*/  IMAD.SHL.U32 R15, R15, 0x2, RZ ;  /* 0x000000020f0f7824 */ /* 0x000fe200078e00ff */
        /* <DEDUP_REMOVED lines=40> */
.L_x_1623:
[----:B------:R-:W-:Y:S05]  /*4bc0*/  BSYNC.RECONVERGENT B0 ;  /* 0x0000000000007941 */ /* 0x000fea0003800200 */
.L_x_1622:
        /* <DEDUP_REMOVED lines=44> */
.L_x_1625:
[----:B------:R-:W-:Y:S05]  /*4e90*/  BSYNC.RECONVERGENT B0 ;  /* 0x0000000000007941 */ /* 0x000fea0003800200 */
.L_x_1624:
        /* <DEDUP_REMOVED lines=44> */
.L_x_1627:
[----:B------:R-:W-:Y:S05]  /*5160*/  BSYNC.RECONVERGENT B0 ;  /* 0x0000000000007941 */ /* 0x000fea0003800200 */
.L_x_1626:
        /* <DEDUP_REMOVED lines=44> */
.L_x_1629:
[----:B------:R-:W-:Y:S05]  /*5430*/  BSYNC.RECONVERGENT B0 ;  /* 0x0000000000007941 */ /* 0x000fea0003800200 */
.L_x_1628:
        /* <DEDUP_REMOVED lines=44> */
.L_x_1631:
[----:B------:R-:W-:Y:S05]  /*5700*/  BSYNC.RECONVERGENT B0 ;  /* 0x0000000000007941 */ /* 0x000fea0003800200 */
.L_x_1630:
        /* <DEDUP_REMOVED lines=44> */
.L_x_1633:
[----:B------:R-:W-:Y:S05]  /*59d0*/  BSYNC.RECONVERGENT B0 ;  /* 0x0000000000007941 */ /* 0x000fea0003800200 */
.L_x_1632:
        /* <DEDUP_REMOVED lines=44> */
.L_x_1635:
[----:B------:R-:W-:Y:S05]  /*5ca0*/  BSYNC.RECONVERGENT B0 ;  /* 0x0000000000007941 */ /* 0x000fea0003800200 */
.L_x_1634:
        /* <DEDUP_REMOVED lines=44> */
.L_x_1637:
[----:B------:R-:W-:Y:S05]  /*5f70*/  BSYNC.RECONVERGENT B0 ;  /* 0x0000000000007941 */ /* 0x000fea0003800200 */
.L_x_1636:
        /* <DEDUP_REMOVED lines=44> */
.L_x_1639:
[----:B------:R-:W-:Y:S05]  /*6240*/  BSYNC.RECONVERGENT B0 ;  /* 0x0000000000007941 */ /* 0x000fea0003800200 */
.L_x_1638:
        /* <DEDUP_REMOVED lines=44> */
.L_x_1641:
[----:B------:R-:W-:Y:S05]  /*6510*/  BSYNC.RECONVERGENT B0 ;  /* 0x0000000000007941 */ /* 0x000fea0003800200 */
.L_x_1640:
        /* <DEDUP_REMOVED lines=44> */
.L_x_1643:
[----:B------:R-:W-:Y:S05]  /*67e0*/  BSYNC.RECONVERGENT B0 ;  /* 0x0000000000007941 */ /* 0x000fea0003800200 */
.L_x_1642:
        /* <DEDUP_REMOVED lines=44> */
.L_x_1645:
[----:B------:R-:W-:Y:S05]  /*6ab0*/  BSYNC.RECONVERGENT B0 ;  /* 0x0000000000007941 */ /* 0x000fea0003800200 */
.L_x_1644:
        /* <DEDUP_REMOVED lines=44> */
.L_x_1647:
[----:B------:R-:W-:Y:S05]  /*6d80*/  BSYNC.RECONVERGENT B0 ;  /* 0x0000000000007941 */ /* 0x000fea0003800200 */
.L_x_1646:
        /* <DEDUP_REMOVED lines=44> */
.L_x_1649:
[----:B------:R-:W-:Y:S05]  /*7050*/  BSYNC.RECONVERGENT B0 ;  /* 0x0000000000007941 */ /* 0x000fea0003800200 */
.L_x_1648:
[----:B------:R-:W-:Y:S01]  /*7060*/  SHF.R.U32.HI R6, RZ, 0x1e, R6 ;  /* 0x0000001eff067819 */ /* 0x000fe20000011606 */
[----:B------:R-:W-:Y:S01]  /*7070*/  UMOV UR4, 0x14 ;  /* 0x0000001400047882 */ /* 0x000fe20000000000 */
[----:B------:R-:W-:Y:S01]  /*7080*/  IMAD.SHL.U32 R9, R15, 0x2, RZ ;  /* 0x000000020f097824 */ /* 0x000fe200078e00ff */
        /* <DEDUP_REMOVED lines=42> */
.L_x_1651:
[----:B------:R-:W-:Y:S05]  /*7330*/  BSYNC.RECONVERGENT B0 ;  /* 0x0000000000007941 */ /* 0x000fea0003800200 */
.L_x_1650:
[----:B------:R-:W-:-:S05]  /*7340*/  VIADD R22, R22, 0x1 ;  /* 0x0000000116167836 */ /* 0x000fca0000000000 */
[----:B------:R-:W-:-:S13]  /*7350*/  ISETP.NE.AND P0, PT, R22, 0x100, PT ;  /* 0x000001001600780c */ /* 0x000fda0003f05270 */
[----:B------:R-:W-:Y:S05]  /*7360*/  @P0 BRA `(.L_x_1652) ;  /* 0xffffffd000a40947 */ /* 0x000fea000383ffff */
.L_x_1587:
[----:B------:R-:W2:Y:S01]  /*7370*/  LDCU UR5, c[0x3][0x10] ;  /* 0x00c00200ff0577ac */ /* 0x000ea20008000800 */
[----:B0-----:R-:W-:Y:S01]  /*7380*/  IMAD.MOV.U32 R7, RZ, RZ, RZ ;  /* 0x000000ffff077224 */ /* 0x001fe200078e00ff */
[----:B--2---:R-:W-:-:S09]  /*7390*/  UISETP.NE.AND UP0, UPT, UR5, 0x1, UPT ;  /* 0x000000010500788c */ /* 0x004fd2000bf05270 */
[----:B------:R-:W-:Y:S05]  /*73a0*/  BRA.U !UP0, `(.L_x_1653) ;  /* 0x0000000d08687547 */ /* 0x000fea000b800000 */
[----:B------:R-:W0:Y:S01]  /*73b0*/  LDCU UR4, c[0x0][0x360] ;  /* 0x00006c00ff0477ac */ /* 0x000e220008000800 */
[----:B------:R-:W-:Y:S02]  /*73c0*/  IMAD R8, R0, 0x80, R11 ;  /* 0x0000008000087824 */ /* 0x000fe400078e020b */
[----:B------:R-:W-:Y:S01]  /*73d0*/  VIADD R6, R10, 0x8000 ;  /* 0x000080000a067836 */ /* 0x000fe20000000000 */
[----:B------:R-:W-:Y:S01]  /*73e0*/  UIADD3 UR5, UPT, UPT, UR5, -0x1, URZ ;  /* 0xffffffff05057890 */ /* 0x000fe2000fffe0ff */
[----:B------:R-:W-:Y:S01]  /*73f0*/  IMAD.MOV.U32 R9, RZ, RZ, RZ ;  /* 0x000000ffff097224 */ /* 0x000fe200078e00ff */
[----:B------:R-:W-:-:S04]  /*7400*/  LEA R8, R8, 0x1000, 0xc ;  /* 0x0000100008087811 */ /* 0x000fc800078e60ff */
[----:B------:R-:W-:Y:S01]  /*7410*/  IMAD.U32 R7, RZ, RZ, UR5 ;  /* 0x00000005ff077e24 */ /* 0x000fe2000f8e00ff */
[----:B0-----:R-:W-:-:S06]  /*7420*/  UIADD3 UR4, UPT, UPT, UR4, -0x1, URZ ;  /* 0xffffffff04047890 */ /* 0x001fcc000fffe0ff */
[----:B------:R-:W-:-:S13]  /*7430*/  ISETP.NE.AND P1, PT, R11, UR4, PT ;  /* 0x000000040b007c0c */ /* 0x000fda000bf25270 */
.L_x_1666:
[----:B------:R-:W-:Y:S04]  /*7440*/  BSSY.RECONVERGENT B0, `(.L_x_1654) ;  /* 0x0000009000007945 */ /* 0x000fe80003800200 */
[----:B0-----:R-:W-:Y:S05]  /*7450*/  @P1 BRA `(.L_x_1655) ;  /* 0x0000000000141947 */ /* 0x001fea0003800000 */
[----:B-1----:R-:W0:Y:S01]  /*7460*/  LDC.64 R2, c[0x3][RZ] ;  /* 0x00c00000ff027b82 */ /* 0x002e220000000a00 */
[----:B------:R-:W-:-:S04]  /*7470*/  IMAD R5, R9, 0x80, R6 ;  /* 0x0000008009057824 */ /* 0x000fc800078e0206 */
[----:B0-----:R-:W-:-:S05]  /*7480*/  IMAD.WIDE.U32 R2, R5, 0x4, R2 ;  /* 0x0000000405027825 */ /* 0x001fca00078e0002 */
[----:B------:R0:W5:Y:S01]  /*7490*/  LDG.E R20, desc[UR8][R2.64] ;  /* 0x0000000802147981 */ /* 0x000162000c1e1900 */
[----:B------:R-:W-:Y:S05]  /*74a0*/  BRA `(.L_x_1656) ;  /* 0x0000000000087947 */ /* 0x000fea0003800000 */
.L_x_1655:
[----:B------:R-:W-:-:S06]  /*74b0*/  IMAD R20, R9, 0x200, R16 ;  /* 0x0000020009147824 */ /* 0x000fcc00078e0210 */
[----:B------:R-:W2:Y:S02]  /*74c0*/  LDS R20, [R20+0x4] ;  /* 0x0000040014147984 */ /* 0x000ea40000000800 */
.L_x_1656:
[----:B------:R-:W-:Y:S05]  /*74d0*/  BSYNC.RECONVERGENT B0 ;  /* 0x0000000000007941 */ /* 0x000fea0003800200 */
.L_x_1654:
[----:B------:R-:W-:Y:S01]  /*74e0*/  IMAD R19, R9, 0x10, R8 ;  /* 0x0000001009137824 */ /* 0x000fe200078e0208 */
[----:B------:R-:W3:Y:S01]  /*74f0*/  LDCU UR10, c[0x3][0x58] ;  /* 0x00c00b00ff0a77ac */ /* 0x000ee20008000800 */
[----:B------:R-:W4:Y:S01]  /*7500*/  LDCU UR11, c[0x3][0x8] ;  /* 0x00c00100ff0b77ac */ /* 0x000f220008000800 */
[----:B------:R-:W0:Y:S01]  /*7510*/  LDCU UR7, c[0x3][0x48] ;  /* 0x00c00900ff0777ac */ /* 0x000e220008000800 */
[----:B------:R-:W-:Y:S01]  /*7520*/  UMOV UR4, 0x1000 ;  /* 0x0000100000047882 */ /* 0x000fe20000000000 */
[----:B------:R-:W-:-:S05]  /*7530*/  UMOV UR5, 0x4 ;  /* 0x0000000400057882 */ /* 0x000fca0000000000 */
.L_x_1665:
[----:B------:R-:W-:Y:S01]  /*7540*/  UIADD3 UR6, UPT, UPT, UR5, -0x4, URZ ;  /* 0xfffffffc05067890 */ /* 0x000fe2000fffe0ff */
[----:B0-----:R-:W-:Y:S01]  /*7550*/  IMAD.SHL.U32 R21, R12, 0x2, RZ ;  /* 0x000000020c157824 */ /* 0x001fe200078e00ff */
[----:B------:R-:W-:Y:S01]  /*7560*/  BSSY.RECONVERGENT B0, `(.L_x_1657) ;  /* 0x000002a000007945 */ /* 0x000fe20003800200 */
[----:B------:R-:W-:Y:S02]  /*7570*/  IMAD.SHL.U32 R4, R13, 0x2, RZ ;  /* 0x000000020d047824 */ /* 0x000fe400078e00ff */
[----:B------:R-:W-:Y:S01]  /*7580*/  IMAD.SHL.U32 R15, R15, 0x2, RZ ;  /* 0x000000020f0f7824 */ /* 0x000fe200078e00ff */
[----:B012--5:R-:W-:-:S05]  /*7590*/  SHF.R.U32.HI R2, RZ, UR6, R20 ;  /* 0x00000006ff027c19 */ /* 0x027fca0008011614 */
        /* <DEDUP_REMOVED lines=21> */
[----:B----4-:R-:W-:-:S04]  /*76f0*/  ISETP.GT.U32.AND P0, PT, R19, UR11, PT ;  /* 0x0000000b13007c0c */ /* 0x010fc8000bf04070 */
[----:B---3--:R-:W-:-:S13]  /*7700*/  ISETP.GE.U32.OR P0, PT, R4, UR10, P0 ;  /* 0x0000000a04007c0c */ /* 0x008fda0008706470 */
        /* <DEDUP_REMOVED lines=15> */
.L_x_1658:
[----:B---34-:R-:W-:Y:S05]  /*7800*/  BSYNC.RECONVERGENT B0 ;  /* 0x0000000000007941 */ /* 0x018fea0003800200 */
.L_x_1657:
        /* <DEDUP_REMOVED lines=48> */
.L_x_1660:
[----:B------:R-:W-:Y:S05]  /*7b10*/  BSYNC.RECONVERGENT B0 ;  /* 0x0000000000007941 */ /* 0x000fea0003800200 */
.L_x_1659:
[----:B------:R-:W-:Y:S01]  /*7b20*/  SHF.R.U32.HI R2, RZ, UR5, R20 ;  /* 0x00000005ff027c19 */ /* 0x000fe20008011614 */
[----:B------:R-:W-:Y:S01]  /*7b30*/  IMAD.SHL.U32 R21, R14, 0x2, RZ ;  /* 0x000000020e157824 */ /* 0x000fe200078e00ff */
[----:B------:R-:W-:Y:S01]  /*7b40*/  BSSY.RECONVERGENT B0, `(.L_x_1661) ;  /* 0x000002b000007945 */ /* 0x000fe20003800200 */
[----:B------:R-:W-:Y:S02]  /*7b50*/  IMAD.SHL.U32 R3, R13, 0x2, RZ ;  /* 0x000000020d037824 */ /* 0x000fe400078e00ff */
[----:B------:R-:W-:Y:S02]  /*7b60*/  IMAD.SHL.U32 R2, R2, 0x4, RZ ;  /* 0x0000000402027824 */ /* 0x000fe400078e00ff */
[----:B------:R-:W-:-:S03]  /*7b70*/  IMAD.SHL.U32 R23, R23, 0x2, RZ ;  /* 0x0000000217177824 */ /* 0x000fc600078e00ff */
        /* <DEDUP_REMOVED lines=39> */
.L_x_1662:
[----:B------:R-:W-:Y:S05]  /*7df0*/  BSYNC.RECONVERGENT B0 ;  /* 0x0000000000007941 */ /* 0x000fea0003800200 */
.L_x_1661:
[----:B------:R-:W-:Y:S01]  /*7e00*/  UIADD3 UR6, UPT, UPT, UR5, 0x2, URZ ;  /* 0x0000000205067890 */ /* 0x000fe2000fffe0ff */
[----:B------:R-:W-:Y:S01]  /*7e10*/  IMAD.SHL.U32 R3, R21, 0x2, RZ ;  /* 0x0000000215037824 */ /* 0x000fe200078e00ff */
[----:B------:R-:W-:Y:S04]  /*7e20*/  BSSY.RECONVERGENT B0, `(.L_x_1663) ;  /* 0x000002c000007945 */ /* 0x000fe80003800200 */
        /* <DEDUP_REMOVED lines=43> */
.L_x_1664:
[----:B------:R-:W-:Y:S05]  /*80e0*/  BSYNC.RECONVERGENT B0 ;  /* 0x0000000000007941 */ /* 0x000fea0003800200 */
.L_x_1663:
[----:B------:R-:W-:Y:S01]  /*80f0*/  VIADD R19, R19, 0x4 ;  /* 0x0000000413137836 */ /* 0x000fe20000000000 */
[----:B------:R-:W-:Y:S01]  /*8100*/  UIADD3 UR5, UPT, UPT, UR5, 0x8, URZ ;  /* 0x0000000805057890 */ /* 0x000fe2000fffe0ff */
[----:B------:R-:W-:Y:S11]  /*8110*/  BRA.U UP0, `(.L_x_1665) ;  /* 0xfffffff500087547 */ /* 0x000ff6000b83ffff */
[----:B------:R-:W-:-:S05]  /*8120*/  VIADD R9, R9, 0x1 ;  /* 0x0000000109097836 */ /* 0x000fca0000000000 */
[----:B------:R-:W-:-:S13]  /*8130*/  ISETP.NE.AND P0, PT, R9, R7, PT ;  /* 0x000000070900720c */ /* 0x000fda0003f05270 */
[----:B------:R-:W-:Y:S05]  /*8140*/  @P0 BRA `(.L_x_1666) ;  /* 0xfffffff000bc0947 */ /* 0x000fea000383ffff */
.L_x_1653:
[----:B------:R-:W2:Y:S01]  /*8150*/  LDCU UR4, c[0x0][0x360] ;  /* 0x00006c00ff0477ac */ /* 0x000ea20008000800 */
[----:B------:R-:W-:Y:S01]  /*8160*/  BSSY.RECONVERGENT B0, `(.L_x_1667) ;  /* 0x0000010000007945 */ /* 0x000fe20003800200 */
[----:B--2---:R-:W-:-:S06]  /*8170*/  UIADD3 UR4, UPT, UPT, UR4, -0x1, URZ ;  /* 0xffffffff04047890 */ /* 0x004fcc000fffe0ff */
[----:B------:R-:W-:-:S13]  /*8180*/  ISETP.NE.AND P0, PT, R11, UR4, PT ;  /* 0x000000040b007c0c */ /* 0x000fda000bf05270 */
[----:B------:R-:W-:Y:S05]  /*8190*/  @P0 BRA `(.L_x_1668) ;  /* 0x0000000000180947 */ /* 0x000fea0003800000 */
[----:B0-----:R-:W0:Y:S01]  /*81a0*/  LDC.64 R4, c[0x3][RZ] ;  /* 0x00c00000ff047b82 */ /* 0x001e220000000a00 */
[----:B------:R-:W-:-:S04]  /*81b0*/  IMAD R10, R7, 0x80, R10 ;  /* 0x00000080070a7824 */ /* 0x000fc800078e020a */
[----:B-1----:R-:W-:-:S04]  /*81c0*/  VIADD R3, R10, 0x8000 ;  /* 0x000080000a037836 */ /* 0x002fc80000000000 */
[----:B0-----:R-:W-:-:S06]  /*81d0*/  IMAD.WIDE.U32 R4, R3, 0x4, R4 ;  /* 0x0000000403047825 */ /* 0x001fcc00078e0004 */
[----:B------:R0:W5:Y:S01]  /*81e0*/  LDG.E R4, desc[UR8][R4.64] ;  /* 0x0000000804047981 */ /* 0x000162000c1e1900 */
[----:B------:R-:W-:Y:S05]  /*81f0*/  BRA `(.L_x_1669) ;  /* 0x0000000000187947 */ /* 0x000fea0003800000 */
.L_x_1668:
[----:B-1----:R-:W1:Y:S01]  /*8200*/  S2R R3, SR_CgaCtaId ;  /* 0x0000000000037919 */ /* 0x002e620000008800 */
[----:B------:R-:W-:-:S04]  /*8210*/  MOV R2, 0x400 ;  /* 0x0000040000027802 */ /* 0x000fc80000000f00 */
[----:B-1----:R-:W-:-:S05]  /*8220*/  LEA R2, R3, R2, 0x18 ;  /* 0x0000000203027211 */ /* 0x002fca00078ec0ff */
[----:B------:R-:W-:-:S04]  /*8230*/  IMAD R2, R7, 0x200, R2 ;  /* 0x0000020007027824 */ /* 0x000fc800078e0202 */
[----:B------:R-:W-:-:S05]  /*8240*/  IMAD R2, R11, 0x4, R2 ;  /* 0x000000040b027824 */ /* 0x000fca00078e0202 */
[----:B0-----:R1:W2:Y:S02]  /*8250*/  LDS R4, [R2+0x4] ;  /* 0x0000040002047984 */ /* 0x0012a40000000800 */
.L_x_1669:
[----:B------:R-:W-:Y:S05]  /*8260*/  BSYNC.RECONVERGENT B0 ;  /* 0x0000000000007941 */ /* 0x000fea0003800200 */
.L_x_1667:
[----:B------:R-:W-:-:S13]  /*8270*/  ISETP.NE.AND P0, PT, R17, R18, PT ;  /* 0x000000121100720c */ /* 0x000fda0003f05270 */
[----:B------:R-:W-:Y:S05]  /*8280*/  @!P0 EXIT ;  /* 0x000000000000894d */ /* 0x000fea0003800000 */
[----:B------:R-:W-:Y:S02]  /*8290*/  IMAD.IADD R17, R17, 0x1, -R18 ;  /* 0x0000000111117824 */ /* 0x000fe400078e0a12 */
[----:B------:R-:W-:-:S03]  /*82a0*/  IMAD.MOV.U32 R9, RZ, RZ, RZ ;  /* 0x000000ffff097224 */ /* 0x000fc600078e00ff */
[C---:B------:R-:W-:Y:S02]  /*82b0*/  ISETP.GE.U32.AND P0, PT, R17.reuse, 0x4, PT ;  /* 0x000000041100780c */ /* 0x040fe40003f06070 */
[----:B------:R-:W-:-:S04]  /*82c0*/  VIMNMX.U32 R17, PT, PT, R17, 0x1, !PT ;  /* 0x0000000111117848 */ /* 0x000fc80007fe0000 */
[----:B0-----:R-:W-:-:S07]  /*82d0*/  LOP3.LUT R5, R17, 0x3, RZ, 0xc0, !PT ;  /* 0x0000000311057812 */ /* 0x001fce00078ec0ff */
        /* <DEDUP_REMOVED lines=11> */
.L_x_1679:
[----:B------:R-:W-:Y:S01]  /*8390*/  UIADD3 UR5, UPT, UPT, UR4, -0x4, URZ ;  /* 0xfffffffc04057890 */ /* 0x000fe2000fffe0ff */
[----:B------:R-:W-:Y:S01]  /*83a0*/  IMAD.SHL.U32 R17, R12, 0x2, RZ ;  /* 0x000000020c117824 */ /* 0x000fe200078e00ff */
[----:B------:R-:W-:Y:S01]  /*83b0*/  BSSY.RECONVERGENT B0, `(.L_x_1671) ;  /* 0x0000029000007945 */ /* 0x000fe20003800200 */
[----:B-1----:R-:W-:-:S03]  /*83c0*/  IMAD.SHL.U32 R18, R13, 0x2, RZ ;  /* 0x000000020d127824 */ /* 0x002fc600078e00ff */
        /* <DEDUP_REMOVED lines=39> */
.L_x_1672:
[----:B-1-3--:R-:W-:Y:S05]  /*8640*/  BSYNC.RECONVERGENT B0 ;  /* 0x0000000000007941 */ /* 0x00afea0003800200 */
.L_x_1671:
        /* <DEDUP_REMOVED lines=28> */
[----:B-1----:R-:W3:Y:S02]  /*8810*/  LDG.E.STRONG.SYS R16, desc[UR8][R14.64] ;  /* 0x000000080e107981 */ /* 0x002ee4000c1f5900 */
[----:B---3--:R-:W-:-:S13]  /*8820*/  ISETP.GE.U32.AND P1, PT, R16, UR7, PT ;  /* 0x0000000710007c0c */ /* 0x008fda000bf26070 */
[----:B------:R-:W-:Y:S05]  /*8830*/  @P1 BRA `(.L_x_1674) ;  /* 0x0000000000401947 */ /* 0x000fea0003800000 */
[----:B------:R-:W-:-:S05]  /*8840*/  VIADD R23, R6, 0x1 ;  /* 0x0000000106177836 */ /* 0x000fca0000000000 */
[----:B------:R-:W-:-:S13]  /*8850*/  ISETP.GT.U32.AND P1, PT, R23, UR10, PT ;  /* 0x0000000a17007c0c */ /* 0x000fda000bf24070 */
[----:B------:R-:W-:Y:S05]  /*8860*/  @P1 BRA `(.L_x_1674) ;  /* 0x0000000000341947 */ /* 0x000fea0003800000 */
[----:B------:R-:W1:Y:S01]  /*8870*/  S2R R19, SR_LANEID ;  /* 0x0000000000137919 */ /* 0x000e620000000000 */
[----:B------:R-:W-:Y:S02]  /*8880*/  VOTEU.ANY UR5, UPT, PT ;  /* 0x0000000000057886 */ /* 0x000fe400038e0100 */
[----:B------:R-:W1:Y:S08]  /*8890*/  FLO.U32 R16, UR5 ;  /* 0x0000000500107d00 */ /* 0x000e7000080e0000 */
[----:B--2---:R-:W2:Y:S01]  /*88a0*/  POPC R21, UR5 ;  /* 0x0000000500157d09 */ /* 0x004ea20008000000 */
        /* <DEDUP_REMOVED lines=9> */
.L_x_1674:
[----:B------:R-:W-:Y:S05]  /*8940*/  BSYNC.RECONVERGENT B0 ;  /* 0x0000000000007941 */ /* 0x000fea0003800200 */
.L_x_1673:
[----:B------:R-:W-:Y:S01]  /*8950*/  SHF.R.U32.HI R14, RZ, UR4, R4 ;  /* 0x00000004ff0e7c19 */ /* 0x000fe20008011604 */
[----:B------:R-:W-:Y:S01]  /*8960*/  IMAD.SHL.U32 R15, R10, 0x2, RZ ;  /* 0x000000020a0f7824 */ /* 0x000fe200078e00ff */
[----:B------:R-:W-:Y:S01]  /*8970*/  BSSY.RECONVERGENT B0, `(.L_x_1675) ;  /* 0x000002a000007945 */ /* 0x000fe20003800200 */
[----:B-1----:R-:W-:Y:S02]  /*8980*/  IMAD.SHL.U32 R19, R17, 0x2, RZ ;  /* 0x0000000211137824 */ /* 0x002fe400078e00ff */
[----:B------:R-:W-:Y:S02]  /*8990*/  IMAD.SHL.U32 R14, R14, 0x4, RZ ;  /* 0x000000040e0e7824 */ /* 0x000fe400078e00ff */
[----:B------:R-:W-:-:S03]  /*89a0*/  IMAD.SHL.U32 R13, R13, 0x2, RZ ;  /* 0x000000020d0d7824 */ /* 0x000fc600078e00ff */
        /* <DEDUP_REMOVED lines=38> */
.L_x_1676:
[----:B------:R-:W-:Y:S05]  /*8c10*/  BSYNC.RECONVERGENT B0 ;  /* 0x0000000000007941 */ /* 0x000fea0003800200 */
.L_x_1675:
[----:B------:R-:W-:Y:S01]  /*8c20*/  UIADD3 UR5, UPT, UPT, UR4, 0x2, URZ ;  /* 0x0000000204057890 */ /* 0x000fe2000fffe0ff */
[----:B------:R-:W-:Y:S01]  /*8c30*/  IMAD.SHL.U32 R13, R15, 0x2, RZ ;  /* 0x000000020f0d7824 */ /* 0x000fe200078e00ff */
[----:B------:R-:W-:Y:S04]  /*8c40*/  BSSY.RECONVERGENT B0, `(.L_x_1677) ;  /* 0x000002b000007945 */ /* 0x000fe80003800200 */
[----:B------:R-:W-:-:S05]  /*8c50*/  SHF.R.U32.HI R12, RZ, UR5, R4 ;  /* 0x00000005ff0c7c19 */ /* 0x000fca0008011604 */
[----:B------:R-:W-:-:S05]  /*8c60*/  IMAD.SHL.U32 R12, R12, 0x4, RZ ;  /* 0x000000040c0c7824 */ /* 0x000fca00078e00ff */
[----:B-1----:R-:W-:-:S06]  /*8c70*/  LOP3.LUT R18, R12, 0xc, RZ, 0xc0, !PT ;  /* 0x0000000c0c127812 */ /* 0x002fcc00078ec0ff */
        /* <DEDUP_REMOVED lines=39> */
.L_x_1678:
[----:B------:R-:W-:Y:S05]  /*8ef0*/  BSYNC.RECONVERGENT B0 ;  /* 0x0000000000007941 */ /* 0x000fea0003800200 */
.L_x_1677:
[----:B------:R-:W-:Y:S01]  /*8f00*/  UIADD3 UR4, UPT, UPT, UR4, 0x8, URZ ;  /* 0x0000000804047890 */ /* 0x000fe2000fffe0ff */
[----:B--2---:R-:W-:Y:S01]  /*8f10*/  VIADD R6, R6, 0x4 ;  /* 0x0000000406067836 */ /* 0x004fe20000000000 */
[----:B------:R-:W-:Y:S10]  /*8f20*/  @P0 BRA `(.L_x_1679) ;  /* 0xfffffff400180947 */ /* 0x000ff4000383ffff */
.L_x_1670:
        /* <DEDUP_REMOVED lines=11> */
.L_x_1682:
        /* <DEDUP_REMOVED lines=25> */
[----:B------:R-:W-:Y:S02]  /*9170*/  IMAD.MOV.U32 R13, RZ, RZ, R6 ;  /* 0x000000ffff0d7224 */ /* 0x000fe400078e0006 */
[----:B------:R-:W-:Y:S01]  /*9180*/  IMAD.MOV.U32 R14, RZ, RZ, R17 ;  /* 0x000000ffff0e7224 */ /* 0x000fe200078e0011 */
        /* <DEDUP_REMOVED lines=22> */
.L_x_1681:
[----:B-1-3--:R-:W-:Y:S05]  /*92f0*/  BSYNC.RECONVERGENT B0 ;  /* 0x0000000000007941 */ /* 0x00afea0003800200 */
.L_x_1680:
[----:B------:R-:W-:Y:S02]  /*9300*/  VIADD R7, R7, 0x1 ;  /* 0x0000000107077836 */ /* 0x000fe40000000000 */
[----:B------:R-:W-:Y:S01]  /*9310*/  VIADD R9, R9, 0x2 ;  /* 0x0000000209097836 */ /* 0x000fe20000000000 */
[----:B------:R-:W-:Y:S06]  /*9320*/  @P0 BRA `(.L_x_1682) ;  /* 0xfffffffc002c0947 */ /* 0x000fec000383ffff */
[----:B------:R-:W-:Y:S05]  /*9330*/  EXIT ;  /* 0x000000000000794d */ /* 0x000fea0003800000 */
.L_x_1683:
        /* <DEDUP_REMOVED lines=12> */
.L_x_2062:


//--------------------- .text._Z13agrepKernel32ILj2EEvv --------------------------
	.section	.text._Z13agrepKernel32ILj2EEvv,"ax",@progbits
	.align	128
        .global         _Z13agrepKernel32ILj2EEvv
        .type           _Z13agrepKernel32ILj2EEvv,@function
        .size           _Z13agrepKernel32ILj2EEvv,(.L_x_2063 - _Z13agrepKernel32ILj2EEvv)
        .other          _Z13agrepKernel32ILj2EEvv,@"STO_CUDA_ENTRY STV_DEFAULT"
_Z13agrepKernel32ILj2EEvv:
.text._Z13agrepKernel32ILj2EEvv:
        /* <DEDUP_REMOVED lines=10> */
[----:B------:R-:W-:-:S05]  /*00a0*/  IMAD.MOV.U32 R10, RZ, RZ, -0x4 ;  /* 0xfffffffcff0a7424 */ /* 0x000fca00078e00ff */
[----:B------:R-:W2:Y:S01]  /*00b0*/  LDC.64 R2, c[0x3][RZ] ;  /* 0x00c00000ff027b82 */ /* 0x000ea20000000a00 */
[----:B0-----:R-:W-:Y:S01]  /*00c0*/  ISETP.NE.AND P0, PT, R12, 0x1, PT ;  /* 0x000000010c00780c */ /* 0x001fe20003f05270 */
[----:B----4-:R-:W-:Y:S01]  /*00d0*/  ULEA UR5, UR5, UR4, 0x18 ;  /* 0x0000000405057291 */ /* 0x010fe2000f8ec0ff */
[----:B-1----:R-:W-:-:S05]  /*00e0*/  IMAD.SHL.U32 R9, R7, 0x8000, RZ ;  /* 0x0000800007097824 */ /* 0x002fca00078e00ff */
[----:B---3--:R-:W-:Y:S02]  /*00f0*/  LOP3.LUT R15, R9, R0, RZ, 0xfc, !PT ;  /* 0x00000000090f7212 */ /* 0x008fe400078efcff */
[----:B------:R-:W-:-:S04]  /*0100*/  LEA R11, R0, UR5, 0x2 ;  /* 0x00000005000b7c11 */ /* 0x000fc8000f8e10ff */
[----:B------:R-:W-:Y:S05]  /*0110*/  @!P0 BRA `(.L_x_1684) ;  /* 0x0000000c00f88947 */ /* 0x000fea0003800000 */
[----:B------:R-:W0:Y:S01]  /*0120*/  LDC.64 R4, c[0x3][RZ] ;  /* 0x00c00000ff047b82 */ /* 0x000e220000000a00 */
[----:B------:R-:W-:Y:S02]  /*0130*/  VIADD R16, R12, 0xffffffff ;  /* 0xffffffff0c107836 */ /* 0x000fe40000000000 */
[----:B------:R-:W-:Y:S02]  /*0140*/  IMAD.MOV.U32 R14, RZ, RZ, RZ ;  /* 0x000000ffff0e7224 */ /* 0x000fe400078e00ff */
[----:B------:R-:W-:Y:S02]  /*0150*/  IMAD.MOV.U32 R6, RZ, RZ, -0x1 ;  /* 0xffffffffff067424 */ /* 0x000fe400078e00ff */
[----:B------:R-:W-:Y:S02]  /*0160*/  IMAD.MOV.U32 R8, RZ, RZ, -0x2 ;  /* 0xfffffffeff087424 */ /* 0x000fe400078e00ff */
[----:B------:R-:W-:-:S07]  /*0170*/  IMAD.MOV.U32 R10, RZ, RZ, -0x4 ;  /* 0xfffffffcff0a7424 */ /* 0x000fce00078e00ff */
.L_x_1685:
[----:B------:R-:W-:-:S04]  /*0180*/  IMAD R23, R14, 0x80, R15 ;  /* 0x000000800e177824 */ /* 0x000fc800078e020f */
[----:B0-----:R-:W-:-:S05]  /*0190*/  IMAD.WIDE.U32 R22, R23, 0x4, R4 ;  /* 0x0000000417167825 */ /* 0x001fca00078e0004 */
[----:B--2---:R-:W2:Y:S01]  /*01a0*/  LDG.E R13, desc[UR8][R22.64] ;  /* 0x00000008160d7981 */ /* 0x004ea2000c1e1900 */
[----:B------:R-:W-:Y:S01]  /*01b0*/  IMAD.SHL.U32 R19, R6, 0x2, RZ ;  /* 0x0000000206137824 */ /* 0x000fe200078e00ff */
[----:B------:R-:W-:Y:S01]  /*01c0*/  UMOV UR4, 0x14 ;  /* 0x0000001400047882 */ /* 0x000fe20000000000 */
[----:B------:R-:W-:Y:S02]  /*01d0*/  IMAD.SHL.U32 R21, R8, 0x2, RZ ;  /* 0x0000000208157824 */ /* 0x000fe400078e00ff */
[C---:B--2---:R-:W-:Y:S01]  /*01e0*/  IMAD.SHL.U32 R17, R13.reuse, 0x4, RZ ;  /* 0x000000040d117824 */ /* 0x044fe200078e00ff */
[----:B------:R-:W-:Y:S02]  /*01f0*/  LOP3.LUT R20, R13, 0xc, RZ, 0xc0, !PT ;  /* 0x0000000c0d147812 */ /* 0x000fe400078ec0ff */
[----:B------:R-:W-:Y:S02]  /*0200*/  SHF.R.U32.HI R23, RZ, 0x4, R13 ;  /* 0x00000004ff177819 */ /* 0x000fe4000001160d */
[----:B------:R-:W-:-:S02]  /*0210*/  LOP3.LUT R18, R17, 0xc, RZ, 0xc0, !PT ;  /* 0x0000000c11127812 */ /* 0x000fc400078ec0ff */
[----:B------:R-:W0:Y:S01]  /*0220*/  LDC R20, c[0x3][R20+0x14] ;  /* 0x00c0050014147b82 */ /* 0x000e220000000800 */
[--C-:B------:R-:W-:Y:S02]  /*0230*/  SHF.R.U32.HI R17, RZ, 0x2, R13.reuse ;  /* 0x00000002ff117819 */ /* 0x100fe4000001160d */
[----:B------:R-:W-:Y:S02]  /*0240*/  LOP3.LUT R27, R23, 0xc, RZ, 0xc0, !PT ;  /* 0x0000000c171b7812 */ /* 0x000fe400078ec0ff */
[----:B------:R-:W-:Y:S02]  /*0250*/  LOP3.LUT R17, R17, 0xc, RZ, 0xc0, !PT ;  /* 0x0000000c11117812 */ /* 0x000fe400078ec0ff */
[----:B------:R-:W-:Y:S01]  /*0260*/  SHF.R.U32.HI R25, RZ, 0x6, R13 ;  /* 0x00000006ff197819 */ /* 0x000fe2000001160d */
[----:B------:R-:W1:Y:S08]  /*0270*/  LDC R18, c[0x3][R18+0x14] ;  /* 0x00c0050012127b82 */ /* 0x000e700000000800 */
[----:B------:R-:W2:Y:S01]  /*0280*/  LDC R17, c[0x3][R17+0x14] ;  /* 0x00c0050011117b82 */ /* 0x000ea20000000800 */
[----:B-1----:R-:W-:-:S04]  /*0290*/  LOP3.LUT R19, R19, R18, RZ, 0xfc, !PT ;  /* 0x0000001213137212 */ /* 0x002fc800078efcff */
[----:B------:R-:W-:Y:S01]  /*02a0*/  LOP3.LUT R22, R6, R19, RZ, 0xc0, !PT ;  /* 0x0000001306167212 */ /* 0x000fe200078ec0ff */
[----:B------:R-:W-:-:S04]  /*02b0*/  IMAD.SHL.U32 R23, R19, 0x2, RZ ;  /* 0x0000000213177824 */ /* 0x000fc800078e00ff */
[----:B------:R-:W-:-:S05]  /*02c0*/  IMAD.SHL.U32 R22, R22, 0x2, RZ ;  /* 0x0000000216167824 */ /* 0x000fca00078e00ff */
[----:B------:R-:W-:Y:S02]  /*02d0*/  LOP3.LUT R21, R22, R21, R18, 0xe0, !PT ;  /* 0x0000001516157212 */ /* 0x000fe400078ee012 */
[----:B0-----:R-:W-:Y:S01]  /*02e0*/  LOP3.LUT R22, R23, R20, RZ, 0xfc, !PT ;  /* 0x0000001417167212 */ /* 0x001fe200078efcff */
[----:B------:R-:W-:Y:S01]  /*02f0*/  IMAD.SHL.U32 R23, R10, 0x2, RZ ;  /* 0x000000020a177824 */ /* 0x000fe200078e00ff */
[----:B------:R-:W-:Y:S02]  /*0300*/  LOP3.LUT R21, R21, R6, RZ, 0xc0, !PT ;  /* 0x0000000615157212 */ /* 0x000fe400078ec0ff */
[----:B------:R-:W0:Y:S01]  /*0310*/  LDC R6, c[0x3][R27+0x14] ;  /* 0x00c005001b067b82 */ /* 0x000e220000000800 */
[----:B------:R-:W-:Y:S01]  /*0320*/  LOP3.LUT R10, R25, 0xc, RZ, 0xc0, !PT ;  /* 0x0000000c190a7812 */ /* 0x000fe200078ec0ff */
[----:B------:R-:W-:Y:S01]  /*0330*/  IMAD.SHL.U32 R26, R22, 0x2, RZ ;  /* 0x00000002161a7824 */ /* 0x000fe200078e00ff */
[----:B------:R-:W-:Y:S02]  /*0340*/  LOP3.LUT R24, R8, R21, RZ, 0xc0, !PT ;  /* 0x0000001508187212 */ /* 0x000fe400078ec0ff */
[----:B------:R-:W-:-:S03]  /*0350*/  LOP3.LUT R25, R19, R22, RZ, 0xc0, !PT ;  /* 0x0000001613197212 */ /* 0x000fc600078ec0ff */
[----:B------:R-:W-:Y:S01]  /*0360*/  IMAD.SHL.U32 R24, R24, 0x2, RZ ;  /* 0x0000000218187824 */ /* 0x000fe200078e00ff */
[----:B------:R-:W1:Y:S04]  /*0370*/  LDC R10, c[0x3][R10+0x14] ;  /* 0x00c005000a0a7b82 */ /* 0x000e680000000800 */
[----:B------:R-:W-:Y:S01]  /*0380*/  LOP3.LUT R23, R24, R23, R18, 0xe0, !PT ;  /* 0x0000001718177212 */ /* 0x000fe200078ee012 */
[----:B------:R-:W-:Y:S02]  /*0390*/  IMAD.SHL.U32 R18, R25, 0x2, RZ ;  /* 0x0000000219127824 */ /* 0x000fe400078e00ff */
[----:B------:R-:W-:Y:S01]  /*03a0*/  IMAD.SHL.U32 R25, R21, 0x2, RZ ;  /* 0x0000000215197824 */ /* 0x000fe200078e00ff */
[----:B------:R-:W-:-:S04]  /*03b0*/  LOP3.LUT R8, R23, R8, RZ, 0xc0, !PT ;  /* 0x0000000817087212 */ /* 0x000fc800078ec0ff */
[----:B------:R-:W-:Y:S02]  /*03c0*/  LOP3.LUT R24, R18, R25, R20, 0xe0, !PT ;  /* 0x0000001912187212 */ /* 0x000fe400078ee014 */
[----:B--2---:R-:W-:Y:S02]  /*03d0*/  LOP3.LUT R18, R26, R17, RZ, 0xfc, !PT ;  /* 0x000000111a127212 */ /* 0x004fe400078efcff */
[----:B------:R-:W-:Y:S02]  /*03e0*/  LOP3.LUT R19, R24, R19, RZ, 0xc0, !PT ;  /* 0x0000001318137212 */ /* 0x000fe400078ec0ff */
[----:B------:R-:W-:Y:S02]  /*03f0*/  LOP3.LUT R24, R22, R18, RZ, 0xc0, !PT ;  /* 0x0000001216187212 */ /* 0x000fe400078ec0ff */
[----:B------:R-:W-:-:S03]  /*0400*/  SHF.R.U32.HI R26, RZ, 0x8, R13 ;  /* 0x00000008ff1a7819 */ /* 0x000fc6000001160d */
[----:B------:R-:W-:Y:S02]  /*0410*/  IMAD.SHL.U32 R25, R24, 0x2, RZ ;  /* 0x0000000218197824 */ /* 0x000fe400078e00ff */
[----:B------:R-:W-:-:S05]  /*0420*/  IMAD.SHL.U32 R24, R19, 0x2, RZ ;  /* 0x0000000213187824 */ /* 0x000fca00078e00ff */
[----:B------:R-:W-:Y:S01]  /*0430*/  LOP3.LUT R23, R25, R24, R17, 0xe0, !PT ;  /* 0x0000001819177212 */ /* 0x000fe200078ee011 */
[----:B------:R-:W-:Y:S01]  /*0440*/  IMAD.SHL.U32 R25, R8, 0x2, RZ ;  /* 0x0000000208197824 */ /* 0x000fe200078e00ff */
[----:B------:R-:W-:Y:S02]  /*0450*/  LOP3.LUT R24, R21, R19, RZ, 0xc0, !PT ;  /* 0x0000001315187212 */ /* 0x000fe400078ec0ff */
[----:B------:R-:W-:Y:S02]  /*0460*/  LOP3.LUT R8, R26, 0xc, RZ, 0xc0, !PT ;  /* 0x0000000c1a087812 */ /* 0x000fe400078ec0ff */
[----:B------:R-:W-:Y:S01]  /*0470*/  LOP3.LUT R22, R23, R22, RZ, 0xc0, !PT ;  /* 0x0000001617167212 */ /* 0x000fe200078ec0ff */
[----:B------:R-:W-:Y:S02]  /*0480*/  IMAD.SHL.U32 R24, R24, 0x2, RZ ;  /* 0x0000000218187824 */ /* 0x000fe400078e00ff */
[----:B------:R-:W-:Y:S01]  /*0490*/  IMAD.SHL.U32 R23, R18, 0x2, RZ ;  /* 0x0000000212177824 */ /* 0x000fe200078e00ff */
[----:B------:R-:W2:Y:S02]  /*04a0*/  LDC R8, c[0x3][R8+0x14] ;  /* 0x00c0050008087b82 */ /* 0x000ea40000000800 */
[----:B------:R-:W-:-:S02]  /*04b0*/  LOP3.LUT R24, R24, R25, R20, 0xe0, !PT ;  /* 0x0000001918187212 */ /* 0x000fc400078ee014 */
[----:B------:R-:W-:Y:S02]  /*04c0*/  LOP3.LUT R20, R19, R22, RZ, 0xc0, !PT ;  /* 0x0000001613147212 */ /* 0x000fe400078ec0ff */
[----:B------:R-:W-:Y:S02]  /*04d0*/  LOP3.LUT R24, R24, R21, RZ, 0xc0, !PT ;  /* 0x0000001518187212 */ /* 0x000fe400078ec0ff */
[----:B0-----:R-:W-:Y:S01]  /*04e0*/  LOP3.LUT R21, R23, R6, RZ, 0xfc, !PT ;  /* 0x0000000617157212 */ /* 0x001fe200078efcff */
[----:B------:R-:W-:Y:S01]  /*04f0*/  IMAD.SHL.U32 R20, R20, 0x2, RZ ;  /* 0x0000000214147824 */ /* 0x000fe200078e00ff */
[----:B------:R-:W-:Y:S01]  /*0500*/  SHF.R.U32.HI R25, RZ, 0xa, R13 ;  /* 0x0000000aff197819 */ /* 0x000fe2000001160d */
[----:B------:R-:W-:Y:S01]  /*0510*/  IMAD.SHL.U32 R24, R24, 0x2, RZ ;  /* 0x0000000218187824 */ /* 0x000fe200078e00ff */
[----:B------:R-:W-:Y:S02]  /*0520*/  LOP3.LUT R23, R18, R21, RZ, 0xc0, !PT ;  /* 0x0000001512177212 */ /* 0x000fe400078ec0ff */
[----:B------:R-:W-:Y:S01]  /*0530*/  LOP3.LUT R27, R25, 0xc, RZ, 0xc0, !PT ;  /* 0x0000000c191b7812 */ /* 0x000fe200078ec0ff */
[----:B------:R-:W-:Y:S01]  /*0540*/  IMAD.SHL.U32 R25, R21, 0x2, RZ ;  /* 0x0000000215197824 */ /* 0x000fe200078e00ff */
[----:B------:R-:W-:Y:S01]  /*0550*/  LOP3.LUT R24, R20, R24, R17, 0xe0, !PT ;  /* 0x0000001814187212 */ /* 0x000fe200078ee011 */
[----:B------:R-:W-:Y:S01]  /*0560*/  IMAD.SHL.U32 R20, R23, 0x2, RZ ;  /* 0x0000000217147824 */ /* 0x000fe200078e00ff */
[----:B------:R0:W3:Y:S01]  /*0570*/  LDC R17, c[0x3][R27+0x14] ;  /* 0x00c005001b117b82 */ /* 0x0000e20000000800 */
[----:B------:R-:W-:Y:S01]  /*0580*/  IMAD.SHL.U32 R23, R22, 0x2, RZ ;  /* 0x0000000216177824 */ /* 0x000fe200078e00ff */
[----:B------:R-:W-:-:S04]  /*0590*/  LOP3.LUT R24, R24, R19, RZ, 0xc0, !PT ;  /* 0x0000001318187212 */ /* 0x000fc800078ec0ff */
[----:B------:R-:W-:Y:S01]  /*05a0*/  LOP3.LUT R23, R20, R23, R6, 0xe0, !PT ;  /* 0x0000001714177212 */ /* 0x000fe200078ee006 */
[----:B------:R-:W-:Y:S01]  /*05b0*/  IMAD.SHL.U32 R19, R24, 0x2, RZ ;  /* 0x0000000218137824 */ /* 0x000fe200078e00ff */
[----:B-1----:R-:W-:Y:S02]  /*05c0*/  LOP3.LUT R20, R25, R10, RZ, 0xfc, !PT ;  /* 0x0000000a19147212 */ /* 0x002fe400078efcff */
[----:B------:R-:W-:Y:S02]  /*05d0*/  LOP3.LUT R18, R23, R18, RZ, 0xc0, !PT ;  /* 0x0000001217127212 */ /* 0x000fe400078ec0ff */
[----:B------:R-:W-:Y:S02]  /*05e0*/  LOP3.LUT R23, R21, R20, RZ, 0xc0, !PT ;  /* 0x0000001415177212 */ /* 0x000fe400078ec0ff */
[----:B------:R-:W-:Y:S01]  /*05f0*/  SHF.R.U32.HI R24, RZ, 0xe, R13 ;  /* 0x0000000eff187819 */ /* 0x000fe2000001160d */
[----:B------:R-:W-:Y:S02]  /*0600*/  IMAD.SHL.U32 R25, R18, 0x2, RZ ;  /* 0x0000000212197824 */ /* 0x000fe400078e00ff */
[----:B------:R-:W-:Y:S01]  /*0610*/  IMAD.SHL.U32 R26, R23, 0x2, RZ ;  /* 0x00000002171a7824 */ /* 0x000fe200078e00ff */
[----:B------:R-:W-:-:S02]  /*0620*/  LOP3.LUT R23, R22, R18, RZ, 0xc0, !PT ;  /* 0x0000001216177212 */ /* 0x000fc400078ec0ff */
[----:B0-----:R-:W-:Y:S02]  /*0630*/  LOP3.LUT R27, R24, 0xc, RZ, 0xc0, !PT ;  /* 0x0000000c181b7812 */ /* 0x001fe400078ec0ff */
[----:B------:R-:W-:Y:S01]  /*0640*/  LOP3.LUT R26, R26, R25, R10, 0xe0, !PT ;  /* 0x000000191a1a7212 */ /* 0x000fe200078ee00a */
[----:B------:R-:W-:Y:S01]  /*0650*/  IMAD.SHL.U32 R23, R23, 0x2, RZ ;  /* 0x0000000217177824 */ /* 0x000fe200078e00ff */
[----:B------:R-:W-:Y:S02]  /*0660*/  SHF.R.U32.HI R25, RZ, 0xc, R13 ;  /* 0x0000000cff197819 */ /* 0x000fe4000001160d */
[----:B------:R-:W-:Y:S02]  /*0670*/  LOP3.LUT R21, R26, R21, RZ, 0xc0, !PT ;  /* 0x000000151a157212 */ /* 0x000fe400078ec0ff */
[----:B------:R-:W-:Y:S01]  /*0680*/  LOP3.LUT R28, R25, 0xc, RZ, 0xc0, !PT ;  /* 0x0000000c191c7812 */ /* 0x000fe200078ec0ff */
[----:B------:R-:W-:Y:S01]  /*0690*/  IMAD.SHL.U32 R25, R20, 0x2, RZ ;  /* 0x0000000214197824 */ /* 0x000fe200078e00ff */
[----:B------:R-:W-:-:S02]  /*06a0*/  LOP3.LUT R19, R23, R19, R6, 0xe0, !PT ;  /* 0x0000001317137212 */ /* 0x000fc400078ee006 */
[----:B------:R-:W-:Y:S01]  /*06b0*/  LOP3.LUT R23, R18, R21, RZ, 0xc0, !PT ;  /* 0x0000001512177212 */ /* 0x000fe200078ec0ff */
[----:B------:R0:W1:Y:S01]  /*06c0*/  LDC R6, c[0x3][R28+0x14] ;  /* 0x00c005001c067b82 */ /* 0x0000620000000800 */
[----:B------:R-:W-:Y:S02]  /*06d0*/  LOP3.LUT R19, R19, R22, RZ, 0xc0, !PT ;  /* 0x0000001613137212 */ /* 0x000fe400078ec0ff */
[----:B--2---:R-:W-:Y:S01]  /*06e0*/  LOP3.LUT R22, R25, R8, RZ, 0xfc, !PT ;  /* 0x0000000819167212 */ /* 0x004fe200078efcff */
[----:B------:R-:W-:Y:S02]  /*06f0*/  IMAD.SHL.U32 R23, R23, 0x2, RZ ;  /* 0x0000000217177824 */ /* 0x000fe400078e00ff */
[----:B------:R-:W-:Y:S01]  /*0700*/  IMAD.SHL.U32 R19, R19, 0x2, RZ ;  /* 0x0000000213137824 */ /* 0x000fe200078e00ff */
[----:B------:R-:W-:Y:S01]  /*0710*/  LOP3.LUT R24, R20, R22, RZ, 0xc0, !PT ;  /* 0x0000001614187212 */ /* 0x000fe200078ec0ff */
[----:B------:R-:W-:-:S03]  /*0720*/  IMAD.SHL.U32 R26, R22, 0x2, RZ ;  /* 0x00000002161a7824 */ /* 0x000fc600078e00ff */
[----:B------:R-:W-:Y:S01]  /*0730*/  LOP3.LUT R23, R23, R19, R10, 0xe0, !PT ;  /* 0x0000001317177212 */ /* 0x000fe200078ee00a */
[----:B------:R-:W-:Y:S01]  /*0740*/  IMAD.SHL.U32 R24, R24, 0x2, RZ ;  /* 0x0000000218187824 */ /* 0x000fe200078e00ff */
[----:B------:R2:W4:Y:S01]  /*0750*/  LDC R10, c[0x3][R27+0x14] ;  /* 0x00c005001b0a7b82 */ /* 0x0005220000000800 */
[----:B------:R-:W-:Y:S01]  /*0760*/  IMAD.SHL.U32 R19, R21, 0x2, RZ ;  /* 0x0000000215137824 */ /* 0x000fe200078e00ff */
[----:B------:R-:W-:-:S04]  /*0770*/  LOP3.LUT R18, R23, R18, RZ, 0xc0, !PT ;  /* 0x0000001217127212 */ /* 0x000fc800078ec0ff */
[----:B------:R-:W-:Y:S02]  /*0780*/  LOP3.LUT R25, R24, R19, R8, 0xe0, !PT ;  /* 0x0000001318197212 */ /* 0x000fe400078ee008 */
[----:B---3--:R-:W-:Y:S02]  /*0790*/  LOP3.LUT R19, R26, R17, RZ, 0xfc, !PT ;  /* 0x000000111a137212 */ /* 0x008fe400078efcff */
[----:B------:R-:W-:Y:S02]  /*07a0*/  LOP3.LUT R20, R25, R20, RZ, 0xc0, !PT ;  /* 0x0000001419147212 */ /* 0x000fe400078ec0ff */
[----:B------:R-:W-:Y:S02]  /*07b0*/  LOP3.LUT R24, R22, R19, RZ, 0xc0, !PT ;  /* 0x0000001316187212 */ /* 0x000fe400078ec0ff */
[----:B------:R-:W-:-:S03]  /*07c0*/  SHF.R.U32.HI R26, RZ, 0x10, R13 ;  /* 0x00000010ff1a7819 */ /* 0x000fc6000001160d */
[----:B------:R-:W-:Y:S01]  /*07d0*/  IMAD.SHL.U32 R25, R24, 0x2, RZ ;  /* 0x0000000218197824 */ /* 0x000fe200078e00ff */
[----:B0-----:R-:W-:Y:S01]  /*07e0*/  LOP3.LUT R28, R26, 0xc, RZ, 0xc0, !PT ;  /* 0x0000000c1a1c7812 */ /* 0x001fe200078ec0ff */
        /* <DEDUP_REMOVED lines=9> */
[----:B------:R-:W-:Y:S01]  /*0880*/  IMAD.SHL.U32 R18, R18, 0x2, RZ ;  /* 0x0000000212127824 */ /* 0x000fe200078e00ff */
[----:B------:R-:W0:Y:S01]  /*0890*/  LDC R8, c[0x3][R28+0x14] ;  /* 0x00c005001c087b82 */ /* 0x000e220000000800 */
[----:B------:R-:W-:Y:S02]  /*08a0*/  SHF.R.U32.HI R25, RZ, 0x12, R13 ;  /* 0x00000012ff197819 */ /* 0x000fe4000001160d */
[----:B------:R-:W-:Y:S02]  /*08b0*/  LOP3.LUT R24, R24, R21, RZ, 0xc0, !PT ;  /* 0x0000001518187212 */ /* 0x000fe400078ec0ff */
[----:B-1----:R-:W-:Y:S02]  /*08c0*/  LOP3.LUT R21, R23, R6, RZ, 0xfc, !PT ;  /* 0x0000000617157212 */ /* 0x002fe400078efcff */
[----:B------:R-:W-:Y:S01]  /*08d0*/  LOP3.LUT R26, R25, 0xc, RZ, 0xc0, !PT ;  /* 0x0000000c191a7812 */ /* 0x000fe200078ec0ff */
[----:B------:R-:W-:Y:S01]  /*08e0*/  IMAD.SHL.U32 R24, R24, 0x2, RZ ;  /* 0x0000000218187824 */ /* 0x000fe200078e00ff */
[----:B------:R-:W-:Y:S01]  /*08f0*/  LOP3.LUT R25, R19, R21, RZ, 0xc0, !PT ;  /* 0x0000001513197212 */ /* 0x000fe200078ec0ff */
[----:B--2---:R-:W-:-:S03]  /*0900*/  IMAD.SHL.U32 R27, R21, 0x2, RZ ;  /* 0x00000002151b7824 */ /* 0x004fc600078e00ff */
[----:B------:R-:W-:Y:S01]  /*0910*/  LOP3.LUT R23, R18, R24, R17, 0xe0, !PT ;  /* 0x0000001812177212 */ /* 0x000fe200078ee011 */
[----:B------:R-:W-:Y:S01]  /*0920*/  IMAD.SHL.U32 R18, R25, 0x2, RZ ;  /* 0x0000000219127824 */ /* 0x000fe200078e00ff */
[----:B------:R1:W2:Y:S01]  /*0930*/  LDC R17, c[0x3][R26+0x14] ;  /* 0x00c005001a117b82 */ /* 0x0002a20000000800 */
[----:B------:R-:W-:Y:S01]  /*0940*/  IMAD.SHL.U32 R25, R22, 0x2, RZ ;  /* 0x0000000216197824 */ /* 0x000fe200078e00ff */
[----:B------:R-:W-:-:S04]  /*0950*/  LOP3.LUT R23, R23, R20, RZ, 0xc0, !PT ;  /* 0x0000001417177212 */ /* 0x000fc800078ec0ff */
[----:B------:R-:W-:Y:S01]  /*0960*/  LOP3.LUT R24, R18, R25, R6, 0xe0, !PT ;  /* 0x0000001912187212 */ /* 0x000fe200078ee006 */
[----:B------:R-:W-:Y:S01]  /*0970*/  IMAD.SHL.U32 R23, R23, 0x2, RZ ;  /* 0x0000000217177824 */ /* 0x000fe200078e00ff */
[----:B----4-:R-:W-:Y:S02]  /*0980*/  LOP3.LUT R18, R27, R10, RZ, 0xfc, !PT ;  /* 0x0000000a1b127212 */ /* 0x010fe400078efcff */
[----:B------:R-:W-:Y:S02]  /*0990*/  LOP3.LUT R19, R24, R19, RZ, 0xc0, !PT ;  /* 0x0000001318137212 */ /* 0x000fe400078ec0ff */
[----:B------:R-:W-:Y:S02]  /*09a0*/  LOP3.LUT R24, R21, R18, RZ, 0xc0, !PT ;  /* 0x0000001215187212 */ /* 0x000fe400078ec0ff */
[----:B------:R-:W-:Y:S01]  /*09b0*/  LOP3.LUT R20, R22, R19, RZ, 0xc0, !PT ;  /* 0x0000001316147212 */ /* 0x000fe200078ec0ff */
[----:B------:R-:W-:Y:S01]  /*09c0*/  IMAD.SHL.U32 R25, R19, 0x2, RZ ;  /* 0x0000000213197824 */ /* 0x000fe200078e00ff */
[----:B-1----:R-:W-:Y:S01]  /*09d0*/  SHF.R.U32.HI R26, RZ, 0x16, R13 ;  /* 0x00000016ff1a7819 */ /* 0x002fe2000001160d */
[----:B------:R-:W-:-:S02]  /*09e0*/  IMAD.SHL.U32 R24, R24, 0x2, RZ ;  /* 0x0000000218187824 */ /* 0x000fc400078e00ff */
[----:B------:R-:W-:-:S03]  /*09f0*/  IMAD.SHL.U32 R20, R20, 0x2, RZ ;  /* 0x0000000214147824 */ /* 0x000fc600078e00ff */
[----:B------:R-:W-:Y:S02]  /*0a00*/  LOP3.LUT R24, R24, R25, R10, 0xe0, !PT ;  /* 0x0000001918187212 */ /* 0x000fe400078ee00a */
[----:B------:R-:W-:Y:S02]  /*0a10*/  SHF.R.U32.HI R25, RZ, 0x14, R13 ;  /* 0x00000014ff197819 */ /* 0x000fe4000001160d */
[----:B------:R-:W-:Y:S02]  /*0a20*/  LOP3.LUT R23, R20, R23, R6, 0xe0, !PT ;  /* 0x0000001714177212 */ /* 0x000fe400078ee006 */
[----:B------:R-:W-:Y:S01]  /*0a30*/  LOP3.LUT R24, R24, R21, RZ, 0xc0, !PT ;  /* 0x0000001518187212 */ /* 0x000fe200078ec0ff */
[----:B------:R-:W-:Y:S01]  /*0a40*/  IMAD.SHL.U32 R21, R18, 0x2, RZ ;  /* 0x0000000212157824 */ /* 0x000fe200078e00ff */
[----:B------:R-:W-:Y:S02]  /*0a50*/  LOP3.LUT R27, R25, 0xc, RZ, 0xc0, !PT ;  /* 0x0000000c191b7812 */ /* 0x000fe400078ec0ff */
[----:B------:R-:W-:-:S02]  /*0a60*/  LOP3.LUT R23, R23, R22, RZ, 0xc0, !PT ;  /* 0x0000001617177212 */ /* 0x000fc400078ec0ff */
[----:B------:R-:W-:Y:S01]  /*0a70*/  LOP3.LUT R20, R19, R24, RZ, 0xc0, !PT ;  /* 0x0000001813147212 */ /* 0x000fe200078ec0ff */
[----:B------:R-:W1:Y:S01]  /*0a80*/  LDC R6, c[0x3][R27+0x14] ;  /* 0x00c005001b067b82 */ /* 0x000e620000000800 */
[----:B0-----:R-:W-:Y:S01]  /*0a90*/  LOP3.LUT R21, R21, R8, RZ, 0xfc, !PT ;  /* 0x0000000815157212 */ /* 0x001fe200078efcff */
[----:B------:R-:W-:Y:S02]  /*0aa0*/  IMAD.SHL.U32 R23, R23, 0x2, RZ ;  /* 0x0000000217177824 */ /* 0x000fe400078e00ff */
[----:B------:R-:W-:Y:S01]  /*0ab0*/  IMAD.SHL.U32 R20, R20, 0x2, RZ ;  /* 0x0000000214147824 */ /* 0x000fe200078e00ff */
[----:B------:R-:W-:-:S04]  /*0ac0*/  LOP3.LUT R25, R18, R21, RZ, 0xc0, !PT ;  /* 0x0000001512197212 */ /* 0x000fc800078ec0ff */
[----:B------:R-:W-:Y:S01]  /*0ad0*/  LOP3.LUT R22, R20, R23, R10, 0xe0, !PT ;  /* 0x0000001714167212 */ /* 0x000fe200078ee00a */
[----:B------:R-:W-:Y:S01]  /*0ae0*/  IMAD.SHL.U32 R25, R25, 0x2, RZ ;  /* 0x0000000219197824 */ /* 0x000fe200078e00ff */
[----:B------:R-:W-:Y:S01]  /*0af0*/  LOP3.LUT R10, R26, 0xc, RZ, 0xc0, !PT ;  /* 0x0000000c1a0a7812 */ /* 0x000fe200078ec0ff */
[----:B------:R-:W-:Y:S01]  /*0b00*/  IMAD.SHL.U32 R23, R24, 0x2, RZ ;  /* 0x0000000218177824 */ /* 0x000fe200078e00ff */
[----:B------:R-:W-:Y:S01]  /*0b10*/  LOP3.LUT R22, R22, R19, RZ, 0xc0, !PT ;  /* 0x0000001316167212 */ /* 0x000fe200078ec0ff */
[----:B------:R-:W-:-:S03]  /*0b20*/  IMAD.SHL.U32 R20, R21, 0x2, RZ ;  /* 0x0000000215147824 */ /* 0x000fc600078e00ff */
[----:B------:R-:W-:Y:S01]  /*0b30*/  LOP3.LUT R23, R25, R23, R8, 0xe0, !PT ;  /* 0x0000001719177212 */ /* 0x000fe200078ee008 */
[----:B------:R-:W0:Y:S01]  /*0b40*/  LDC R10, c[0x3][R10+0x14] ;  /* 0x00c005000a0a7b82 */ /* 0x000e220000000800 */
[----:B--2---:R-:W-:Y:S02]  /*0b50*/  LOP3.LUT R20, R20, R17, RZ, 0xfc, !PT ;  /* 0x0000001114147212 */ /* 0x004fe400078efcff */
[----:B------:R-:W-:Y:S02]  /*0b60*/  LOP3.LUT R23, R23, R18, RZ, 0xc0, !PT ;  /* 0x0000001217177212 */ /* 0x000fe400078ec0ff */
[----:B------:R-:W-:Y:S01]  /*0b70*/  LOP3.LUT R18, R21, R20, RZ, 0xc0, !PT ;  /* 0x0000001415127212 */ /* 0x000fe200078ec0ff */
[----:B------:R-:W-:Y:S02]  /*0b80*/  IMAD.SHL.U32 R25, R20, 0x2, RZ ;  /* 0x0000000214197824 */ /* 0x000fe400078e00ff */
[----:B------:R-:W-:Y:S02]  /*0b90*/  IMAD.SHL.U32 R26, R23, 0x2, RZ ;  /* 0x00000002171a7824 */ /* 0x000fe400078e00ff */
[----:B------:R-:W-:Y:S01]  /*0ba0*/  IMAD.SHL.U32 R19, R18, 0x2, RZ ;  /* 0x0000000212137824 */ /* 0x000fe200078e00ff */
[----:B------:R-:W-:-:S04]  /*0bb0*/  LOP3.LUT R18, R24, R23, RZ, 0xc0, !PT ;  /* 0x0000001718127212 */ /* 0x000fc800078ec0ff */
[----:B------:R-:W-:Y:S01]  /*0bc0*/  LOP3.LUT R26, R19, R26, R17, 0xe0, !PT ;  /* 0x0000001a131a7212 */ /* 0x000fe200078ee011 */
[----:B------:R-:W-:Y:S01]  /*0bd0*/  IMAD.SHL.U32 R19, R22, 0x2, RZ ;  /* 0x0000000216137824 */ /* 0x000fe200078e00ff */
[----:B------:R-:W-:Y:S01]  /*0be0*/  SHF.R.U32.HI R22, RZ, 0x18, R13 ;  /* 0x00000018ff167819 */ /* 0x000fe2000001160d */
[----:B------:R-:W-:-:S05]  /*0bf0*/  IMAD.SHL.U32 R18, R18, 0x2, RZ ;  /* 0x0000000212127824 */ /* 0x000fca00078e00ff */
[----:B------:R-:W-:Y:S02]  /*0c00*/  LOP3.LUT R19, R18, R19, R8, 0xe0, !PT ;  /* 0x0000001312137212 */ /* 0x000fe400078ee008 */
[----:B------:R-:W-:Y:S02]  /*0c10*/  LOP3.LUT R8, R22, 0xc, RZ, 0xc0, !PT ;  /* 0x0000000c16087812 */ /* 0x000fe400078ec0ff */
[----:B------:R-:W-:Y:S02]  /*0c20*/  LOP3.LUT R22, R26, R21, RZ, 0xc0, !PT ;  /* 0x000000151a167212 */ /* 0x000fe400078ec0ff */
[----:B------:R-:W-:Y:S02]  /*0c30*/  LOP3.LUT R19, R19, R24, RZ, 0xc0, !PT ;  /* 0x0000001813137212 */ /* 0x000fe400078ec0ff */
[----:B------:R-:W-:Y:S01]  /*0c40*/  LOP3.LUT R21, R23, R22, RZ, 0xc0, !PT ;  /* 0x0000001617157212 */ /* 0x000fe200078ec0ff */
[----:B------:R-:W2:Y:S01]  /*0c50*/  LDC R8, c[0x3][R8+0x14] ;  /* 0x00c0050008087b82 */ /* 0x000ea20000000800 */
[----:B------:R-:W-:Y:S01]  /*0c60*/  SHF.R.U32.HI R24, RZ, 0x1a, R13 ;  /* 0x0000001aff187819 */ /* 0x000fe2000001160d */
[----:B------:R-:W-:Y:S01]  /*0c70*/  IMAD.SHL.U32 R18, R19, 0x2, RZ ;  /* 0x0000000213127824 */ /* 0x000fe200078e00ff */
[----:B-1----:R-:W-:Y:S01]  /*0c80*/  LOP3.LUT R19, R25, R6, RZ, 0xfc, !PT ;  /* 0x0000000619137212 */ /* 0x002fe200078efcff */
[----:B------:R-:W-:Y:S01]  /*0c90*/  IMAD.SHL.U32 R21, R21, 0x2, RZ ;  /* 0x0000000215157824 */ /* 0x000fe200078e00ff */
[----:B------:R-:W-:-:S03]  /*0ca0*/  LOP3.LUT R27, R24, 0xc, RZ, 0xc0, !PT ;  /* 0x0000000c181b7812 */ /* 0x000fc600078ec0ff */
[----:B------:R-:W-:Y:S01]  /*0cb0*/  IMAD.SHL.U32 R25, R19, 0x2, RZ ;  /* 0x0000000213197824 */ /* 0x000fe200078e00ff */
[----:B------:R-:W-:Y:S01]  /*0cc0*/  LOP3.LUT R18, R21, R18, R17, 0xe0, !PT ;  /* 0x0000001215127212 */ /* 0x000fe200078ee011 */
[----:B------:R-:W-:Y:S01]  /*0cd0*/  IMAD.SHL.U32 R21, R22, 0x2, RZ ;  /* 0x0000000216157824 */ /* 0x000fe200078e00ff */
[----:B------:R-:W-:Y:S02]  /*0ce0*/  LOP3.LUT R17, R20, R19, RZ, 0xc0, !PT ;  /* 0x0000001314117212 */ /* 0x000fe400078ec0ff */
[----:B------:R-:W-:Y:S02]  /*0cf0*/  LOP3.LUT R23, R18, R23, RZ, 0xc0, !PT ;  /* 0x0000001712177212 */ /* 0x000fe400078ec0ff */
[----:B------:R-:W-:Y:S01]  /*0d00*/  SHF.R.U32.HI R18, RZ, 0x1e, R13 ;  /* 0x0000001eff127819 */ /* 0x000fe2000001160d */
[----:B------:R-:W-:Y:S02]  /*0d10*/  IMAD.SHL.U32 R24, R17, 0x2, RZ ;  /* 0x0000000211187824 */ /* 0x000fe400078e00ff */
[----:B------:R-:W1:Y:S01]  /*0d20*/  LDC R17, c[0x3][R27+0x14] ;  /* 0x00c005001b117b82 */ /* 0x000e620000000800 */
[----:B------:R-:W-:Y:S01]  /*0d30*/  LEA R18, R18, UR4, 0x2 ;  /* 0x0000000412127c11 */ /* 0x000fe2000f8e10ff */
[----:B------:R-:W-:Y:S01]  /*0d40*/  IMAD.SHL.U32 R23, R23, 0x2, RZ ;  /* 0x0000000217177824 */ /* 0x000fe200078e00ff */
[----:B------:R-:W-:-:S02]  /*0d50*/  LOP3.LUT R21, R24, R21, R6, 0xe0, !PT ;  /* 0x0000001518157212 */ /* 0x000fc400078ee006 */
[----:B0-----:R-:W-:Y:S02]  /*0d60*/  LOP3.LUT R24, R25, R10, RZ, 0xfc, !PT ;  /* 0x0000000a19187212 */ /* 0x001fe400078efcff */
[----:B------:R-:W-:Y:S01]  /*0d70*/  LOP3.LUT R21, R21, R20, RZ, 0xc0, !PT ;  /* 0x0000001415157212 */ /* 0x000fe200078ec0ff */
[----:B------:R-:W0:Y:S01]  /*0d80*/  LDC R18, c[0x3][R18] ;  /* 0x00c0000012127b82 */ /* 0x000e220000000800 */
[----:B------:R-:W-:-:S03]  /*0d90*/  LOP3.LUT R20, R19, R24, RZ, 0xc0, !PT ;  /* 0x0000001813147212 */ /* 0x000fc600078ec0ff */
[----:B------:R-:W-:Y:S02]  /*0da0*/  IMAD.SHL.U32 R25, R21, 0x2, RZ ;  /* 0x0000000215197824 */ /* 0x000fe400078e00ff */
[----:B------:R-:W-:-:S05]  /*0db0*/  IMAD.SHL.U32 R20, R20, 0x2, RZ ;  /* 0x0000000214147824 */ /* 0x000fca00078e00ff */
[----:B------:R-:W-:Y:S02]  /*0dc0*/  LOP3.LUT R26, R20, R25, R10, 0xe0, !PT ;  /* 0x00000019141a7212 */ /* 0x000fe400078ee00a */
[----:B------:R-:W-:-:S05]  /*0dd0*/  LOP3.LUT R20, R22, R21, RZ, 0xc0, !PT ;  /* 0x0000001516147212 */ /* 0x000fca00078ec0ff */
[----:B------:R-:W-:-:S05]  /*0de0*/  IMAD.SHL.U32 R20, R20, 0x2, RZ ;  /* 0x0000000214147824 */ /* 0x000fca00078e00ff */
[----:B------:R-:W-:Y:S02]  /*0df0*/  LOP3.LUT R23, R20, R23, R6, 0xe0, !PT ;  /* 0x0000001714177212 */ /* 0x000fe400078ee006 */
[----:B------:R-:W-:Y:S01]  /*0e00*/  LOP3.LUT R20, R26, R19, RZ, 0xc0, !PT ;  /* 0x000000131a147212 */ /* 0x000fe200078ec0ff */
[----:B------:R-:W-:Y:S01]  /*0e10*/  IMAD.SHL.U32 R19, R24, 0x2, RZ ;  /* 0x0000000218137824 */ /* 0x000fe200078e00ff */
[----:B------:R-:W-:Y:S02]  /*0e20*/  LOP3.LUT R23, R23, R22, RZ, 0xc0, !PT ;  /* 0x0000001617177212 */ /* 0x000fe400078ec0ff */
[----:B------:R-:W-:Y:S02]  /*0e30*/  LOP3.LUT R6, R21, R20, RZ, 0xc0, !PT ;  /* 0x0000001415067212 */ /* 0x000fe400078ec0ff */
[----:B--2---:R-:W-:Y:S01]  /*0e40*/  LOP3.LUT R19, R19, R8, RZ, 0xfc, !PT ;  /* 0x0000000813137212 */ /* 0x004fe200078efcff */
[----:B------:R-:W-:Y:S02]  /*0e50*/  IMAD.SHL.U32 R23, R23, 0x2, RZ ;  /* 0x0000000217177824 */ /* 0x000fe400078e00ff */
[----:B------:R-:W-:Y:S01]  /*0e60*/  IMAD.SHL.U32 R6, R6, 0x2, RZ ;  /* 0x0000000206067824 */ /* 0x000fe200078e00ff */
[----:B------:R-:W-:-:S04]  /*0e70*/  LOP3.LUT R22, R24, R19, RZ, 0xc0, !PT ;  /* 0x0000001318167212 */ /* 0x000fc800078ec0ff */
[----:B------:R-:W-:Y:S01]  /*0e80*/  LOP3.LUT R6, R6, R23, R10, 0xe0, !PT ;  /* 0x0000001706067212 */ /* 0x000fe200078ee00a */
[----:B------:R-:W-:Y:S02]  /*0e90*/  IMAD.SHL.U32 R22, R22, 0x2, RZ ;  /* 0x0000000216167824 */ /* 0x000fe400078e00ff */
[----:B------:R-:W-:Y:S01]  /*0ea0*/  IMAD.SHL.U32 R23, R20, 0x2, RZ ;  /* 0x0000000214177824 */ /* 0x000fe200078e00ff */
[----:B------:R-:W-:Y:S01]  /*0eb0*/  LOP3.LUT R6, R6, R21, RZ, 0xc0, !PT ;  /* 0x0000001506067212 */ /* 0x000fe200078ec0ff */
[----:B------:R-:W-:-:S03]  /*0ec0*/  IMAD.SHL.U32 R10, R19, 0x2, RZ ;  /* 0x00000002130a7824 */ /* 0x000fc600078e00ff */
[----:B------:R-:W-:Y:S01]  /*0ed0*/  LOP3.LUT R23, R22, R23, R8, 0xe0, !PT ;  /* 0x0000001716177212 */ /* 0x000fe200078ee008 */
[----:B------:R-:W-:Y:S01]  /*0ee0*/  IMAD.SHL.U32 R21, R6, 0x2, RZ ;  /* 0x0000000206157824 */ /* 0x000fe200078e00ff */
[----:B-1----:R-:W-:Y:S02]  /*0ef0*/  LOP3.LUT R10, R10, R17, RZ, 0xfc, !PT ;  /* 0x000000110a0a7212 */ /* 0x002fe400078efcff */
[----:B------:R-:W-:Y:S02]  /*0f00*/  LOP3.LUT R23, R23, R24, RZ, 0xc0, !PT ;  /* 0x0000001817177212 */ /* 0x000fe400078ec0ff */
[----:B------:R-:W-:Y:S01]  /*0f10*/  LOP3.LUT R24, R19, R10, RZ, 0xc0, !PT ;  /* 0x0000000a13187212 */ /* 0x000fe200078ec0ff */
[----:B------:R-:W-:Y:S01]  /*0f20*/  IMAD.SHL.U32 R27, R10, 0x2, RZ ;  /* 0x000000020a1b7824 */ /* 0x000fe200078e00ff */
[----:B------:R-:W-:-:S03]  /*0f30*/  LOP3.LUT R22, R20, R23, RZ, 0xc0, !PT ;  /* 0x0000001714167212 */ /* 0x000fc600078ec0ff */
[----:B------:R-:W-:Y:S01]  /*0f40*/  IMAD.SHL.U32 R25, R24, 0x2, RZ ;  /* 0x0000000218197824 */ /* 0x000fe200078e00ff */
[----:B0-----:R-:W-:Y:S01]  /*0f50*/  LOP3.LUT R6, R27, R18, RZ, 0xfc, !PT ;  /* 0x000000121b067212 */ /* 0x001fe200078efcff */
[----:B------:R-:W-:Y:S02]  /*0f60*/  IMAD.SHL.U32 R24, R23, 0x2, RZ ;  /* 0x0000000217187824 */ /* 0x000fe400078e00ff */
[----:B------:R-:W-:-:S03]  /*0f70*/  IMAD.SHL.U32 R22, R22, 0x2, RZ ;  /* 0x0000000216167824 */ /* 0x000fc600078e00ff */
[----:B------:R-:W-:Y:S02]  /*0f80*/  LOP3.LUT R24, R25, R24, R17, 0xe0, !PT ;  /* 0x0000001819187212 */ /* 0x000fe400078ee011 */
[----:B------:R-:W-:Y:S02]  /*0f90*/  LOP3.LUT R21, R22, R21, R8, 0xe0, !PT ;  /* 0x0000001516157212 */ /* 0x000fe400078ee008 */
[----:B------:R-:W-:Y:S01]  /*0fa0*/  LOP3.LUT R19, R24, R19, RZ, 0xc0, !PT ;  /* 0x0000001318137212 */ /* 0x000fe200078ec0ff */
[----:B------:R-:W-:Y:S01]  /*0fb0*/  IMAD R24, R14, 0x200, R11 ;  /* 0x000002000e187824 */ /* 0x000fe200078e020b */
[----:B------:R-:W-:Y:S01]  /*0fc0*/  LOP3.LUT R8, R10, R6, RZ, 0xc0, !PT ;  /* 0x000000060a087212 */ /* 0x000fe200078ec0ff */
[----:B------:R-:W-:Y:S01]  /*0fd0*/  VIADD R14, R14, 0x1 ;  /* 0x000000010e0e7836 */ /* 0x000fe20000000000 */
[----:B------:R-:W-:Y:S01]  /*0fe0*/  LOP3.LUT R21, R21, R20, RZ, 0xc0, !PT ;  /* 0x0000001415157212 */ /* 0x000fe200078ec0ff */
[----:B------:R-:W-:Y:S01]  /*0ff0*/  IMAD.SHL.U32 R25, R19, 0x2, RZ ;  /* 0x0000000213197824 */ /* 0x000fe200078e00ff */
[----:B------:R-:W-:Y:S01]  /*1000*/  LOP3.LUT R20, R23, R19, RZ, 0xc0, !PT ;  /* 0x0000001317147212 */ /* 0x000fe200078ec0ff */
[----:B------:R-:W-:Y:S01]  /*1010*/  IMAD.SHL.U32 R22, R8, 0x2, RZ ;  /* 0x0000000208167824 */ /* 0x000fe200078e00ff */
[----:B------:R1:W-:Y:S01]  /*1020*/  STS [R24], R13 ;  /* 0x0000000d18007388 */ /* 0x0003e20000000800 */
[----:B------:R-:W-:Y:S01]  /*1030*/  IMAD.SHL.U32 R8, R21, 0x2, RZ ;  /* 0x0000000215087824 */ /* 0x000fe200078e00ff */
[----:B------:R-:W-:Y:S01]  /*1040*/  ISETP.NE.AND P0, PT, R14, R16, PT ;  /* 0x000000100e00720c */ /* 0x000fe20003f05270 */
        /* <DEDUP_REMOVED lines=10> */
[----:B-1----:R-:W-:Y:S06]  /*10f0*/  @P0 BRA `(.L_x_1685) ;  /* 0xfffffff000200947 */ /* 0x002fec000383ffff */
.L_x_1684:
[----:B------:R-:W-:Y:S01]  /*1100*/  IMAD R5, R16, 0x80, R15 ;  /* 0x0000008010057824 */ /* 0x000fe200078e020f */
[----:B------:R-:W0:Y:S03]  /*1110*/  LDC R13, c[0x3][0xc] ;  /* 0x00c00300ff0d7b82 */ /* 0x000e260000000800 */
[----:B--2---:R-:W-:-:S05]  /*1120*/  IMAD.WIDE.U32 R2, R5, 0x4, R2 ;  /* 0x0000000405027825 */ /* 0x004fca00078e0002 */
[----:B------:R1:W5:Y:S01]  /*1130*/  LDG.E R17, desc[UR8][R2.64] ;  /* 0x0000000802117981 */ /* 0x000362000c1e1900 */
[----:B------:R-:W-:Y:S02]  /*1140*/  IMAD.SHL.U32 R12, R12, 0x10, RZ ;  /* 0x000000100c0c7824 */ /* 0x000fe400078e00ff */
[----:B------:R-:W-:Y:S02]  /*1150*/  IMAD.MOV.U32 R20, RZ, RZ, RZ ;  /* 0x000000ffff147224 */ /* 0x000fe400078e00ff */
[----:B------:R-:W-:Y:S02]  /*1160*/  IMAD R14, R0, 0xff, R15 ;  /* 0x000000ff000e7824 */ /* 0x000fe400078e020f */
[----:B0-----:R-:W-:-:S05]  /*1170*/  VIADD R13, R13, 0x10 ;  /* 0x000000100d0d7836 */ /* 0x001fca0000000000 */
[----:B------:R-:W-:-:S13]  /*1180*/  ISETP.NE.AND P0, PT, R13, R12, PT ;  /* 0x0000000c0d00720c */ /* 0x000fda0003f05270 */
[----:B-1----:R-:W-:Y:S05]  /*1190*/  @!P0 BRA `(.L_x_1686) ;  /* 0x0000000400ac8947 */ /* 0x002fea0003800000 */
        /* <DEDUP_REMOVED lines=9> */
.L_x_1688:
[----:B------:R-:W-:Y:S01]  /*1230*/  USHF.L.U32 UR6, UR4, 0x1, URZ ;  /* 0x0000000104067899 */ /* 0x000fe200080006ff */
[----:B------:R-:W-:Y:S02]  /*1240*/  IMAD.SHL.U32 R18, R6, 0x2, RZ ;  /* 0x0000000206127824 */ /* 0x000fe400078e00ff */
[----:B------:R-:W-:Y:S01]  /*1250*/  IMAD.SHL.U32 R21, R8, 0x2, RZ ;  /* 0x0000000208157824 */ /* 0x000fe200078e00ff */
[----:B------:R-:W-:Y:S01]  /*1260*/  UIADD3 UR7, UPT, UPT, UR6, 0x2, URZ ;  /* 0x0000000206077890 */ /* 0x000fe2000fffe0ff */
[----:B------:R-:W-:Y:S01]  /*1270*/  IMAD.SHL.U32 R26, R10, 0x2, RZ ;  /* 0x000000020a1a7824 */ /* 0x000fe200078e00ff */
        /* <DEDUP_REMOVED lines=18> */
[----:B------:R-:W-:-:S06]  /*13a0*/  LOP3.LUT R2, R2, 0xc, RZ, 0xc0, !PT ;  /* 0x0000000c02027812 */ /* 0x000fcc00078ec0ff */
[----:B------:R-:W3:Y:S01]  /*13b0*/  LDC R2, c[0x3][R2+0x14] ;  /* 0x00c0050002027b82 */ /* 0x000ee20000000800 */
[----:B0-----:R-:W-:-:S04]  /*13c0*/  LOP3.LUT R19, R18, R5, RZ, 0xfc, !PT ;  /* 0x0000000512137212 */ /* 0x001fc800078efcff */
[----:B------:R-:W-:Y:S01]  /*13d0*/  LOP3.LUT R18, R6, R19, RZ, 0xc0, !PT ;  /* 0x0000001306127212 */ /* 0x000fe200078ec0ff */
[----:B------:R-:W-:-:S04]  /*13e0*/  IMAD.SHL.U32 R23, R19, 0x2, RZ ;  /* 0x0000000213177824 */ /* 0x000fc800078e00ff */
[----:B------:R-:W-:-:S05]  /*13f0*/  IMAD.SHL.U32 R18, R18, 0x2, RZ ;  /* 0x0000000212127824 */ /* 0x000fca00078e00ff */
[----:B------:R-:W-:Y:S02]  /*1400*/  LOP3.LUT R21, R18, R21, R5, 0xe0, !PT ;  /* 0x0000001512157212 */ /* 0x000fe400078ee005 */
[----:B-1----:R-:W-:Y:S02]  /*1410*/  LOP3.LUT R18, R23, R4, RZ, 0xfc, !PT ;  /* 0x0000000417127212 */ /* 0x002fe400078efcff */
[----:B------:R-:W-:Y:S02]  /*1420*/  LOP3.LUT R21, R21, R6, RZ, 0xc0, !PT ;  /* 0x0000000615157212 */ /* 0x000fe400078ec0ff */
[----:B------:R-:W-:Y:S01]  /*1430*/  LOP3.LUT R23, R19, R18, RZ, 0xc0, !PT ;  /* 0x0000001213177212 */ /* 0x000fe200078ec0ff */
[----:B------:R-:W-:Y:S01]  /*1440*/  IMAD.SHL.U32 R24, R18, 0x2, RZ ;  /* 0x0000000212187824 */ /* 0x000fe200078e00ff */
[----:B------:R-:W-:Y:S01]  /*1450*/  LOP3.LUT R6, R8, R21, RZ, 0xc0, !PT ;  /* 0x0000001508067212 */ /* 0x000fe200078ec0ff */
[----:B------:R-:W-:Y:S02]  /*1460*/  IMAD.SHL.U32 R25, R21, 0x2, RZ ;  /* 0x0000000215197824 */ /* 0x000fe400078e00ff */
[----:B------:R-:W-:Y:S01]  /*1470*/  IMAD.SHL.U32 R10, R23, 0x2, RZ ;  /* 0x00000002170a7824 */ /* 0x000fe200078e00ff */
[----:B--2---:R-:W-:Y:S01]  /*1480*/  LOP3.LUT R23, R24, R3, RZ, 0xfc, !PT ;  /* 0x0000000318177212 */ /* 0x004fe200078efcff */
[----:B------:R-:W-:-:S03]  /*1490*/  IMAD.SHL.U32 R6, R6, 0x2, RZ ;  /* 0x0000000206067824 */ /* 0x000fc600078e00ff */
[----:B------:R-:W-:Y:S01]  /*14a0*/  LOP3.LUT R10, R10, R25, R4, 0xe0, !PT ;  /* 0x000000190a0a7212 */ /* 0x000fe200078ee004 */
[----:B------:R-:W-:Y:S01]  /*14b0*/  IMAD.SHL.U32 R25, R23, 0x2, RZ ;  /* 0x0000000217197824 */ /* 0x000fe200078e00ff */
[----:B------:R-:W-:Y:S02]  /*14c0*/  LOP3.LUT R5, R6, R26, R5, 0xe0, !PT ;  /* 0x0000001a06057212 */ /* 0x000fe400078ee005 */
[----:B------:R-:W-:Y:S02]  /*14d0*/  LOP3.LUT R10, R10, R19, RZ, 0xc0, !PT ;  /* 0x000000130a0a7212 */ /* 0x000fe400078ec0ff */
[----:B------:R-:W-:Y:S02]  /*14e0*/  LOP3.LUT R6, R18, R23, RZ, 0xc0, !PT ;  /* 0x0000001712067212 */ /* 0x000fe400078ec0ff */
[----:B------:R-:W-:Y:S01]  /*14f0*/  LOP3.LUT R5, R5, R8, RZ, 0xc0, !PT ;  /* 0x0000000805057212 */ /* 0x000fe200078ec0ff */
[----:B------:R-:W-:Y:S01]  /*1500*/  IMAD.SHL.U32 R24, R10, 0x2, RZ ;  /* 0x000000020a187824 */ /* 0x000fe200078e00ff */
[----:B------:R-:W-:Y:S01]  /*1510*/  LOP3.LUT R8, R21, R10, RZ, 0xc0, !PT ;  /* 0x0000000a15087212 */ /* 0x000fe200078ec0ff */
[----:B------:R-:W-:Y:S01]  /*1520*/  IMAD.SHL.U32 R19, R6, 0x2, RZ ;  /* 0x0000000206137824 */ /* 0x000fe200078e00ff */
[----:B---3--:R-:W-:Y:S01]  /*1530*/  LOP3.LUT R6, R25, R2, RZ, 0xfc, !PT ;  /* 0x0000000219067212 */ /* 0x008fe200078efcff */
[----:B------:R-:W-:-:S02]  /*1540*/  IMAD.SHL.U32 R5, R5, 0x2, RZ ;  /* 0x0000000205057824 */ /* 0x000fc400078e00ff */
        /* <DEDUP_REMOVED lines=21> */
.L_x_1687:
[----:B------:R-:W-:Y:S05]  /*16a0*/  @!P0 BRA `(.L_x_1686) ;  /* 0x0000000000688947 */ /* 0x000fea0003800000 */
[----:B------:R-:W-:-:S05]  /*16b0*/  UMOV UR4, URZ ;  /* 0x000000ff00047c82 */ /* 0x000fca0008000000 */
.L_x_1689:
        /* <DEDUP_REMOVED lines=21> */
[----:B------:R-:W-:Y:S01]  /*1810*/  IMAD.MOV.U32 R8, RZ, RZ, R5 ;  /* 0x000000ffff087224 */ /* 0x000fe200078e0005 */
[----:B------:R-:W-:Y:S06]  /*1820*/  @P0 BRA `(.L_x_1689) ;  /* 0xfffffffc00a40947 */ /* 0x000fec000383ffff */
[----:B------:R-:W-:Y:S02]  /*1830*/  IMAD.MOV.U32 R6, RZ, RZ, R3 ;  /* 0x000000ffff067224 */ /* 0x000fe400078e0003 */
[----:B------:R-:W-:-:S07]  /*1840*/  IMAD.MOV.U32 R8, RZ, RZ, R5 ;  /* 0x000000ffff087224 */ /* 0x000fce00078e0005 */
.L_x_1686:
[----:B------:R-:W-:-:S13]  /*1850*/  ISETP.GT.U32.AND P0, PT, R20, 0xf, PT ;  /* 0x0000000f1400780c */ /* 0x000fda0003f04070 */
[----:B------:R-:W-:Y:S05]  /*1860*/  @P0 BRA `(.L_x_1690) ;  /* 0x0000000000cc0947 */ /* 0x000fea0003800000 */
[----:B------:R-:W0:Y:S01]  /*1870*/  LDC.64 R2, c[0x3][0x60] ;  /* 0x00c01800ff027b82 */ /* 0x000e220000000a00 */
[----:B------:R-:W-:Y:S01]  /*1880*/  IMAD.IADD R21, R14, 0x1, R16 ;  /* 0x000000010e157824 */ /* 0x000fe200078e0210 */
[----:B------:R-:W1:Y:S01]  /*1890*/  LDCU UR7, c[0x3][0x58] ;  /* 0x00c00b00ff0777ac */ /* 0x000e620008000800 */
[----:B------:R-:W2:Y:S01]  /*18a0*/  LDCU UR10, c[0x3][0x8] ;  /* 0x00c00100ff0a77ac */ /* 0x000ea20008000800 */
[----:B------:R-:W3:Y:S04]  /*18b0*/  LDCU UR6, c[0x3][0x48] ;  /* 0x00c00900ff0677ac */ /* 0x000ee80008000800 */
.L_x_1693:
[----:B------:R-:W-:Y:S01]  /*18c0*/  IMAD.SHL.U32 R4, R20, 0x2, RZ ;  /* 0x0000000214047824 */ /* 0x000fe200078e00ff */
[----:B------:R-:W-:Y:S01]  /*18d0*/  BSSY.RECONVERGENT B0, `(.L_x_1691) ;  /* 0x0000029000007945 */ /* 0x000fe20003800200 */
[----:B------:R-:W-:Y:S02]  /*18e0*/  IMAD.SHL.U32 R5, R6, 0x2, RZ ;  /* 0x0000000206057824 */ /* 0x000fe400078e00ff */
[----:B------:R-:W-:Y:S01]  /*18f0*/  IMAD.SHL.U32 R22, R8, 0x2, RZ ;  /* 0x0000000208167824 */ /* 0x000fe200078e00ff */
[----:B-----5:R-:W-:Y:S01]  /*1900*/  SHF.R.U32.HI R4, RZ, R4, R17 ;  /* 0x00000004ff047219 */ /* 0x020fe20000011611 */
[----:B------:R-:W-:-:S04]  /*1910*/  IMAD.SHL.U32 R10, R10, 0x2, RZ ;  /* 0x000000020a0a7824 */ /* 0x000fc800078e00ff */
[----:B------:R-:W-:-:S05]  /*1920*/  IMAD.SHL.U32 R4, R4, 0x4, RZ ;  /* 0x0000000404047824 */ /* 0x000fca00078e00ff */
[----:B------:R-:W-:-:S06]  /*1930*/  LOP3.LUT R4, R4, 0xc, RZ, 0xc0, !PT ;  /* 0x0000000c04047812 */ /* 0x000fcc00078ec0ff */
[----:B------:R-:W4:Y:S02]  /*1940*/  LDC R4, c[0x3][R4+0x14] ;  /* 0x00c0050004047b82 */ /* 0x000f240000000800 */
[----:B----4-:R-:W-:-:S04]  /*1950*/  LOP3.LUT R5, R5, R4, RZ, 0xfc, !PT ;  /* 0x0000000405057212 */ /* 0x010fc800078efcff */
[----:B---3--:R-:W-:-:S05]  /*1960*/  LOP3.LUT R18, R6, R5, RZ, 0xc0, !PT ;  /* 0x0000000506127212 */ /* 0x008fca00078ec0ff */
        /* <DEDUP_REMOVED lines=8> */
[----:B------:R-:W-:-:S03]  /*19f0*/  IMAD.MOV.U32 R8, RZ, RZ, R19 ;  /* 0x000000ffff087224 */ /* 0x000fc600078e0013 */
[----:B---3--:R-:W-:-:S13]  /*1a00*/  LOP3.LUT P0, RZ, R10, UR6, RZ, 0xc0, !PT ;  /* 0x000000060aff7c12 */ /* 0x008fda000f80c0ff */
[----:B------:R-:W-:Y:S05]  /*1a10*/  @P0 BRA `(.L_x_1692) ;  /* 0x0000000000500947 */ /* 0x000fea0003800000 */
[----:B------:R-:W3:Y:S02]  /*1a20*/  LDC.64 R4, c[0x4][RZ] ;  /* 0x01000000ff047b82 */ /* 0x000ee40000000a00 */
[----:B---3--:R-:W1:Y:S02]  /*1a30*/  LDG.E.STRONG.SYS R18, desc[UR8][R4.64] ;  /* 0x0000000804127981 */ /* 0x008e64000c1f5900 */
[----:B-1----:R-:W-:-:S13]  /*1a40*/  ISETP.GE.U32.AND P0, PT, R18, UR7, PT ;  /* 0x0000000712007c0c */ /* 0x002fda000bf06070 */
[----:B------:R-:W-:Y:S05]  /*1a50*/  @P0 BRA `(.L_x_1692) ;  /* 0x0000000000400947 */ /* 0x000fea0003800000 */
[----:B------:R-:W-:-:S05]  /*1a60*/  IMAD R23, R21, 0x10, R20 ;  /* 0x0000001015177824 */ /* 0x000fca00078e0214 */
        /* <DEDUP_REMOVED lines=15> */
.L_x_1692:
[----:B-12---:R-:W-:Y:S05]  /*1b60*/  BSYNC.RECONVERGENT B0 ;  /* 0x0000000000007941 */ /* 0x006fea0003800200 */
.L_x_1691:
[----:B------:R-:W-:-:S05]  /*1b70*/  VIADD R20, R20, 0x1 ;  /* 0x0000000114147836 */ /* 0x000fca0000000000 */
[----:B------:R-:W-:-:S13]  /*1b80*/  ISETP.NE.AND P0, PT, R20, 0x10, PT ;  /* 0x000000101400780c */ /* 0x000fda0003f05270 */
[----:B------:R-:W-:Y:S05]  /*1b90*/  @P0 BRA `(.L_x_1693) ;  /* 0xfffffffc00480947 */ /* 0x000fea000383ffff */
.L_x_1690:
[----:B0-----:R-:W-:-:S05]  /*1ba0*/  LEA R3, R16, UR5, 0x9 ;  /* 0x0000000510037c11 */ /* 0x001fca000f8e48ff */
[----:B------:R-:W-:Y:S02]  /*1bb0*/  IMAD R2, R0, 0x4, R3 ;  /* 0x0000000400027824 */ /* 0x000fe400078e0203 */
[----:B------:R-:W-:-:S03]  /*1bc0*/  VIADD R3, R16, 0x1 ;  /* 0x0000000110037836 */ /* 0x000fc60000000000 */
[----:B-----5:R0:W-:Y:S01]  /*1bd0*/  STS [R2], R17 ;  /* 0x0000001102007388 */ /* 0x0201e20000000800 */
[----:B------:R-:W-:Y:S01]  /*1be0*/  BAR.SYNC.DEFER_BLOCKING 0x0 ;  /* 0x0000000000007b1d */ /* 0x000fe20000010000 */
[----:B------:R-:W-:-:S13]  /*1bf0*/  ISETP.GT.U32.AND P0, PT, R3, 0xff, PT ;  /* 0x000000ff0300780c */ /* 0x000fda0003f04070 */
[----:B0-----:R-:W-:Y:S05]  /*1c00*/  @P0 BRA `(.L_x_1694) ;  /* 0x0000005400140947 */ /* 0x001fea0003800000 */
[----:B------:R-:W0:Y:S01]  /*1c10*/  LDC.64 R4, c[0x3][RZ] ;  /* 0x00c00000ff047b82 */ /* 0x000e220000000a00 */
[----:B------:R-:W-:Y:S01]  /*1c20*/  IMAD R17, R3, 0x80, R15 ;  /* 0x0000008003117824 */ /* 0x000fe200078e020f */
[----:B------:R-:W1:Y:S03]  /*1c30*/  LDCU UR5, c[0x3][0x48] ;  /* 0x00c00900ff0577ac */ /* 0x000e660008000800 */
[----:B0-----:R-:W-:-:S05]  /*1c40*/  IMAD.WIDE.U32 R4, R17, 0x4, R4 ;  /* 0x0000000411047825 */ /* 0x001fca00078e0004 */
[----:B------:R0:W2:Y:S01]  /*1c50*/  LDG.E R2, desc[UR8][R4.64] ;  /* 0x0000000804027981 */ /* 0x0000a2000c1e1900 */
[----:B---3--:R-:W-:Y:S01]  /*1c60*/  IMAD.SHL.U32 R19, R8, 0x2, RZ ;  /* 0x0000000208137824 */ /* 0x008fe200078e00ff */
[----:B------:R-:W-:Y:S01]  /*1c70*/  BSSY.RECONVERGENT B0, `(.L_x_1695) ;  /* 0x0000029000007945 */ /* 0x000fe20003800200 */
[----:B0-----:R-:W-:Y:S02]  /*1c80*/  IMAD.SHL.U32 R5, R10, 0x2, RZ ;  /* 0x000000020a057824 */ /* 0x001fe400078e00ff */
[----:B--2---:R-:W-:-:S05]  /*1c90*/  IMAD.SHL.U32 R17, R2, 0x4, RZ ;  /* 0x0000000402117824 */ /* 0x004fca00078e00ff */
        /* <DEDUP_REMOVED lines=38> */
.L_x_1696:
[----:B------:R-:W-:Y:S05]  /*1f00*/  BSYNC.RECONVERGENT B0 ;  /* 0x0000000000007941 */ /* 0x000fea0003800200 */
.L_x_1695:
[----:B0-----:R-:W-:Y:S01]  /*1f10*/  LOP3.LUT R18, R2, 0xc, RZ, 0xc0, !PT ;  /* 0x0000000c02127812 */ /* 0x001fe200078ec0ff */
[----:B------:R-:W-:Y:S01]  /*1f20*/  IMAD.SHL.U32 R5, R17, 0x2, RZ ;  /* 0x0000000211057824 */ /* 0x000fe200078e00ff */
[----:B------:R-:W-:Y:S02]  /*1f30*/  BSSY.RECONVERGENT B0, `(.L_x_1697) ;  /* 0x0000028000007945 */ /* 0x000fe40003800200 */
        /* <DEDUP_REMOVED lines=39> */
.L_x_1698:
[----:B------:R-:W-:Y:S05]  /*21b0*/  BSYNC.RECONVERGENT B0 ;  /* 0x0000000000007941 */ /* 0x000fea0003800200 */
.L_x_1697:
        /* <DEDUP_REMOVED lines=42> */
.L_x_1700:
[----:B------:R-:W-:Y:S05]  /*2460*/  BSYNC.RECONVERGENT B0 ;  /* 0x0000000000007941 */ /* 0x000fea0003800200 */
.L_x_1699:
[----:B------:R-:W-:Y:S01]  /*2470*/  SHF.R.U32.HI R4, RZ, 0x4, R2 ;  /* 0x00000004ff047819 */ /* 0x000fe20000011602 */
[----:B------:R-:W-:Y:S01]  /*2480*/  IMAD.SHL.U32 R5, R17, 0x2, RZ ;  /* 0x0000000211057824 */ /* 0x000fe200078e00ff */
[----:B------:R-:W-:Y:S02]  /*2490*/  BSSY.RECONVERGENT B0, `(.L_x_1701) ;  /* 0x0000028000007945 */ /* 0x000fe40003800200 */
        /* <DEDUP_REMOVED lines=39> */
.L_x_1702:
[----:B------:R-:W-:Y:S05]  /*2710*/  BSYNC.RECONVERGENT B0 ;  /* 0x0000000000007941 */ /* 0x000fea0003800200 */
.L_x_1701:
        /* <DEDUP_REMOVED lines=42> */
.L_x_1704:
[----:B------:R-:W-:Y:S05]  /*29c0*/  BSYNC.RECONVERGENT B0 ;  /* 0x0000000000007941 */ /* 0x000fea0003800200 */
.L_x_1703:
        /* <DEDUP_REMOVED lines=42> */
.L_x_1706:
[----:B------:R-:W-:Y:S05]  /*2c70*/  BSYNC.RECONVERGENT B0 ;  /* 0x0000000000007941 */ /* 0x000fea0003800200 */
.L_x_1705:
        /* <DEDUP_REMOVED lines=42> */
.L_x_1708:
[----:B------:R-:W-:Y:S05]  /*2f20*/  BSYNC.RECONVERGENT B0 ;  /* 0x0000000000007941 */ /* 0x000fea0003800200 */
.L_x_1707:
        /* <DEDUP_REMOVED lines=42> */
.L_x_1710:
[----:B------:R-:W-:Y:S05]  /*31d0*/  BSYNC.RECONVERGENT B0 ;  /* 0x0000000000007941 */ /* 0x000fea0003800200 */
.L_x_1709:
        /* <DEDUP_REMOVED lines=42> */
.L_x_1712:
[----:B------:R-:W-:Y:S05]  /*3480*/  BSYNC.RECONVERGENT B0 ;  /* 0x0000000000007941 */ /* 0x000fea0003800200 */
.L_x_1711:
        /* <DEDUP_REMOVED lines=42> */
.L_x_1714:
[----:B------:R-:W-:Y:S05]  /*3730*/  BSYNC.RECONVERGENT B0 ;  /* 0x0000000000007941 */ /* 0x000fea0003800200 */
.L_x_1713:
        /* <DEDUP_REMOVED lines=42> */
.L_x_1716:
[----:B------:R-:W-:Y:S05]  /*39e0*/  BSYNC.RECONVERGENT B0 ;  /* 0x0000000000007941 */ /* 0x000fea0003800200 */
.L_x_1715:
        /* <DEDUP_REMOVED lines=42> */
.L_x_1718:
[----:B------:R-:W-:Y:S05]  /*3c90*/  BSYNC.RECONVERGENT B0 ;  /* 0x0000000000007941 */ /* 0x000fea0003800200 */
.L_x_1717:
        /* <DEDUP_REMOVED lines=42> */
.L_x_1720:
[----:B------:R-:W-:Y:S05]  /*3f40*/  BSYNC.RECONVERGENT B0 ;  /* 0x0000000000007941 */ /* 0x000fea0003800200 */
.L_x_1719:
        /* <DEDUP_REMOVED lines=42> */
.L_x_1722:
[----:B------:R-:W-:Y:S05]  /*41f0*/  BSYNC.RECONVERGENT B0 ;  /* 0x0000000000007941 */ /* 0x000fea0003800200 */
.L_x_1721:
        /* <DEDUP_REMOVED lines=42> */
.L_x_1724:
[----:B------:R-:W-:Y:S05]  /*44a0*/  BSYNC.RECONVERGENT B0 ;  /* 0x0000000000007941 */ /* 0x000fea0003800200 */
.L_x_1723:
        /* <DEDUP_REMOVED lines=19> */
[----:B------:R-:W1:Y:S01]  /*45e0*/  LDC.64 R4, c[0x4][RZ] ;  /* 0x01000000ff047b82 */ /* 0x000e620000000a00 */
[----:B------:R-:W2:Y:S01]  /*45f0*/  LDCU UR4, c[0x3][0x58] ;  /* 0x00c00b00ff0477ac */ /* 0x000ea20008000800 */
[----:B-1----:R-:W2:Y:S02]  /*4600*/  LDG.E.STRONG.SYS R2, desc[UR8][R4.64] ;  /* 0x0000000804027981 */ /* 0x002ea4000c1f5900 */
[----:B--2---:R-:W-:-:S13]  /*4610*/  ISETP.GE.U32.AND P0, PT, R2, UR4, PT ;  /* 0x0000000402007c0c */ /* 0x004fda000bf06070 */
[----:B------:R-:W-:Y:S05]  /*4620*/  @P0 BRA `(.L_x_1726) ;  /* 0x00000000004c0947 */ /* 0x000fea0003800000 */
[----:B------:R-:W1:Y:S01]  /*4630*/  LDCU UR4, c[0x3][0x8] ;  /* 0x00c00100ff0477ac */ /* 0x000e620008000800 */
[----:B0-----:R-:W-:-:S05]  /*4640*/  IMAD.IADD R21, R14, 0x1, R3 ;  /* 0x000000010e157824 */ /* 0x001fca00078e0203 */
[----:B------:R-:W-:-:S04]  /*4650*/  LEA R21, R21, 0xf, 0x4 ;  /* 0x0000000f15157811 */ /* 0x000fc800078e20ff */
        /* <DEDUP_REMOVED lines=16> */
.L_x_1726:
[----:B------:R-:W-:Y:S05]  /*4760*/  BSYNC.RECONVERGENT B0 ;  /* 0x0000000000007941 */ /* 0x000fea0003800200 */
.L_x_1725:
[----:B01----:R-:W-:-:S05]  /*4770*/  VIADD R21, R16, 0x2 ;  /* 0x0000000210157836 */ /* 0x003fca0000000000 */
[----:B------:R-:W-:-:S13]  /*4780*/  ISETP.NE.AND P0, PT, R21, 0x100, PT ;  /* 0x000001001500780c */ /* 0x000fda0003f05270 */
[----:B------:R-:W-:Y:S05]  /*4790*/  @!P0 BRA `(.L_x_1694) ;  /* 0x0000002800308947 */ /* 0x000fea0003800000 */
[----:B------:R-:W0:Y:S01]  /*47a0*/  LDC.64 R2, c[0x3][0x60] ;  /* 0x00c01800ff027b82 */ /* 0x000e220000000a00 */
[----:B------:R-:W1:Y:S01]  /*47b0*/  LDCU UR6, c[0x3][0x58] ;  /* 0x00c00b00ff0677ac */ /* 0x000e620008000800 */
[----:B------:R-:W2:Y:S06]  /*47c0*/  LDCU UR7, c[0x3][0x8] ;  /* 0x00c00100ff0777ac */ /* 0x000eac0008000800 */
[----:B------:R-:W3:Y:S01]  /*47d0*/  LDC.64 R4, c[0x3][RZ] ;  /* 0x00c00000ff047b82 */ /* 0x000ee20000000a00 */
[----:B------:R-:W4:Y:S02]  /*47e0*/  LDCU UR5, c[0x3][0x48] ;  /* 0x00c00900ff0577ac */ /* 0x000f240008000800 */
.L_x_1759:
[----:B------:R-:W-:-:S04]  /*47f0*/  IMAD R17, R21, 0x80, R15 ;  /* 0x0000008015117824 */ /* 0x000fc800078e020f */
[----:B---3--:R-:W-:-:S06]  /*4800*/  IMAD.WIDE.U32 R16, R17, 0x4, R4 ;  /* 0x0000000411107825 */ /* 0x008fcc00078e0004 */
[----:B------:R-:W3:Y:S01]  /*4810*/  LDG.E R16, desc[UR8][R16.64] ;  /* 0x0000000810107981 */ /* 0x000ee2000c1e1900 */
[----:B012-4-:R-:W-:Y:S01]  /*4820*/  IMAD.SHL.U32 R27, R6, 0x2, RZ ;  /* 0x00000002061b7824 */ /* 0x017fe200078e00ff */
[----:B------:R-:W-:Y:S01]  /*4830*/  BSSY.RECONVERGENT B0, `(.L_x_1727) ;  /* 0x0000026000007945 */ /* 0x000fe20003800200 */
[----:B------:R-:W-:Y:S02]  /*4840*/  IMAD.SHL.U32 R20, R8, 0x2, RZ ;  /* 0x0000000208147824 */ /* 0x000fe400078e00ff */
[----:B------:R-:W-:Y:S02]  /*4850*/  IMAD.SHL.U32 R10, R10, 0x2, RZ ;  /* 0x000000020a0a7824 */ /* 0x000fe400078e00ff */
[----:B---3--:R-:W-:-:S05]  /*4860*/  IMAD.SHL.U32 R18, R16, 0x4, RZ ;  /* 0x0000000410127824 */ /* 0x008fca00078e00ff */
        /* <DEDUP_REMOVED lines=34> */
.L_x_1728:
[----:B-12---:R-:W-:Y:S05]  /*4a90*/  BSYNC.RECONVERGENT B0 ;  /* 0x0000000000007941 */ /* 0x006fea0003800200 */
.L_x_1727:
[----:B---3--:R-:W-:Y:S01]  /*4aa0*/  LOP3.LUT R17, R16, 0xc, RZ, 0xc0, !PT ;  /* 0x0000000c10117812 */ /* 0x008fe200078ec0ff */
[----:B------:R-:W-:Y:S01]  /*4ab0*/  IMAD.SHL.U32 R6, R27, 0x2, RZ ;  /* 0x000000021b067824 */ /* 0x000fe200078e00ff */
[----:B------:R-:W-:Y:S01]  /*4ac0*/  BSSY.RECONVERGENT B0, `(.L_x_1729) ;  /* 0x0000025000007945 */ /* 0x000fe20003800200 */
[----:B------:R-:W-:Y:S02]  /*4ad0*/  IMAD.SHL.U32 R10, R25, 0x2, RZ ;  /* 0x00000002190a7824 */ /* 0x000fe400078e00ff */
[----:B------:R-:W-:Y:S01]  /*4ae0*/  IMAD.SHL.U32 R8, R8, 0x2, RZ ;  /* 0x0000000208087824 */ /* 0x000fe200078e00ff */
[----:B------:R-:W1:Y:S02]  /*4af0*/  LDC R17, c[0x3][R17+0x14] ;  /* 0x00c0050011117b82 */ /* 0x000e640000000800 */
[----:B-1----:R-:W-:-:S04]  /*4b00*/  LOP3.LUT R6, R6, R17, RZ, 0xfc, !PT ;  /* 0x0000001106067212 */ /* 0x002fc800078efcff */
        /* <DEDUP_REMOVED lines=32> */
.L_x_1730:
[----:B------:R-:W-:Y:S05]  /*4d10*/  BSYNC.RECONVERGENT B0 ;  /* 0x0000000000007941 */ /* 0x000fea0003800200 */
.L_x_1729:
        /* <DEDUP_REMOVED lines=39> */
.L_x_1732:
[----:B------:R-:W-:Y:S05]  /*4f90*/  BSYNC.RECONVERGENT B0 ;  /* 0x0000000000007941 */ /* 0x000fea0003800200 */
.L_x_1731:
[----:B------:R-:W-:Y:S01]  /*4fa0*/  SHF.R.U32.HI R6, RZ, 0x4, R16 ;  /* 0x00000004ff067819 */ /* 0x000fe20000011610 */
[----:B------:R-:W-:Y:S01]  /*4fb0*/  IMAD.SHL.U32 R19, R25, 0x2, RZ ;  /* 0x0000000219137824 */ /* 0x000fe200078e00ff */
[----:B------:R-:W-:Y:S02]  /*4fc0*/  BSSY.RECONVERGENT B0, `(.L_x_1733) ;  /* 0x0000025000007945 */ /* 0x000fe40003800200 */
        /* <DEDUP_REMOVED lines=15> */
[----:B------:R-:W2:Y:S02]  /*50c0*/  LDC.64 R18, c[0x4][RZ] ;  /* 0x01000000ff127b82 */ /* 0x000ea40000000a00 */
[----:B--2---:R-:W2:Y:S02]  /*50d0*/  LDG.E.STRONG.SYS R17, desc[UR8][R18.64] ;  /* 0x0000000812117981 */ /* 0x004ea4000c1f5900 */
[----:B--2---:R-:W-:-:S13]  /*50e0*/  ISETP.GE.U32.AND P0, PT, R17, UR6, PT ;  /* 0x0000000611007c0c */ /* 0x004fda000bf06070 */
[----:B------:R-:W-:Y:S05]  /*50f0*/  @P0 BRA `(.L_x_1734) ;  /* 0x0000000000440947 */ /* 0x000fea0003800000 */
[----:B------:R-:W-:-:S05]  /*5100*/  IMAD.IADD R17, R14, 0x1, R21 ;  /* 0x000000010e117824 */ /* 0x000fca00078e0215 */
[----:B------:R-:W-:-:S04]  /*5110*/  LEA R17, R17, 0x3, 0x4 ;  /* 0x0000000311117811 */ /* 0x000fc800078e20ff */
[----:B------:R-:W-:-:S13]  /*5120*/  ISETP.GT.U32.AND P0, PT, R17, UR7, PT ;  /* 0x0000000711007c0c */ /* 0x000fda000bf04070 */
[----:B------:R-:W-:Y:S05]  /*5130*/  @P0 BRA `(.L_x_1734) ;  /* 0x0000000000340947 */ /* 0x000fea0003800000 */
[----:B-1----:R-:W1:Y:S01]  /*5140*/  S2R R23, SR_LANEID ;  /* 0x0000000000177919 */ /* 0x002e620000000000 */
        /* <DEDUP_REMOVED lines=12> */
.L_x_1734:
[----:B------:R-:W-:Y:S05]  /*5210*/  BSYNC.RECONVERGENT B0 ;  /* 0x0000000000007941 */ /* 0x000fea0003800200 */
.L_x_1733:
[----:B--2---:R-:W-:Y:S01]  /*5220*/  SHF.R.U32.HI R17, RZ, 0x6, R16 ;  /* 0x00000006ff117819 */ /* 0x004fe20000011610 */
[----:B------:R-:W-:Y:S01]  /*5230*/  IMAD.SHL.U32 R25, R6, 0x2, RZ ;  /* 0x0000000206197824 */ /* 0x000fe200078e00ff */
[----:B------:R-:W-:Y:S02]  /*5240*/  BSSY.RECONVERGENT B0, `(.L_x_1735) ;  /* 0x0000025000007945 */ /* 0x000fe40003800200 */
[----:B------:R-:W-:Y:S01]  /*5250*/  LOP3.LUT R18, R17, 0xc, RZ, 0xc0, !PT ;  /* 0x0000000c11127812 */ /* 0x000fe200078ec0ff */
[----:B------:R-:W-:-:S05]  /*5260*/  IMAD.SHL.U32 R17, R8, 0x2, RZ ;  /* 0x0000000208117824 */ /* 0x000fca00078e00ff */
        /* <DEDUP_REMOVED lines=17> */
[----:B-1----:R-:W-:-:S05]  /*5380*/  IMAD.IADD R27, R14, 0x1, R21 ;  /* 0x000000010e1b7824 */ /* 0x002fca00078e0215 */
        /* <DEDUP_REMOVED lines=16> */
.L_x_1736:
[----:B------:R-:W-:Y:S05]  /*5490*/  BSYNC.RECONVERGENT B0 ;  /* 0x0000000000007941 */ /* 0x000fea0003800200 */
.L_x_1735:
[----:B------:R-:W-:Y:S01]  /*54a0*/  SHF.R.U32.HI R6, RZ, 0x8, R16 ;  /* 0x00000008ff067819 */ /* 0x000fe20000011610 */
[----:B------:R-:W-:Y:S01]  /*54b0*/  IMAD.SHL.U32 R19, R25, 0x2, RZ ;  /* 0x0000000219137824 */ /* 0x000fe200078e00ff */
[----:B------:R-:W-:Y:S02]  /*54c0*/  BSSY.RECONVERGENT B0, `(.L_x_1737) ;  /* 0x0000025000007945 */ /* 0x000fe40003800200 */
[----:B------:R-:W-:-:S06]  /*54d0*/  LOP3.LUT R18, R6, 0xc, RZ, 0xc0, !PT ;  /* 0x0000000c06127812 */ /* 0x000fcc00078ec0ff */
[----:B------:R-:W3:Y:S02]  /*54e0*/  LDC R18, c[0x3][R18+0x14] ;  /* 0x00c0050012127b82 */ /* 0x000ee40000000800 */
[----:B---3--:R-:W-:Y:S01]  /*54f0*/  LOP3.LUT R6, R19, R18, RZ, 0xfc, !PT ;  /* 0x0000001213067212 */ /* 0x008fe200078efcff */
        /* <DEDUP_REMOVED lines=12> */
[----:B------:R-:W3:Y:S02]  /*55c0*/  LDC.64 R18, c[0x4][RZ] ;  /* 0x01000000ff127b82 */ /* 0x000ee40000000a00 */
[----:B---3--:R-:W3:Y:S02]  /*55d0*/  LDG.E.STRONG.SYS R17, desc[UR8][R18.64] ;  /* 0x0000000812117981 */ /* 0x008ee4000c1f5900 */
[----:B---3--:R-:W-:-:S13]  /*55e0*/  ISETP.GE.U32.AND P0, PT, R17, UR6, PT ;  /* 0x0000000611007c0c */ /* 0x008fda000bf06070 */
[----:B------:R-:W-:Y:S05]  /*55f0*/  @P0 BRA `(.L_x_1738) ;  /* 0x0000000000440947 */ /* 0x000fea0003800000 */
[----:B------:R-:W-:-:S05]  /*5600*/  IMAD.IADD R17, R14, 0x1, R21 ;  /* 0x000000010e117824 */ /* 0x000fca00078e0215 */
[----:B------:R-:W-:-:S04]  /*5610*/  LEA R17, R17, 0x5, 0x4 ;  /* 0x0000000511117811 */ /* 0x000fc800078e20ff */
[----:B------:R-:W-:-:S13]  /*5620*/  ISETP.GT.U32.AND P0, PT, R17, UR7, PT ;  /* 0x0000000711007c0c */ /* 0x000fda000bf04070 */
[----:B------:R-:W-:Y:S05]  /*5630*/  @P0 BRA `(.L_x_1738) ;  /* 0x0000000000340947 */ /* 0x000fea0003800000 */
[----:B-12---:R-:W1:Y:S01]  /*5640*/  S2R R23, SR_LANEID ;  /* 0x0000000000177919 */ /* 0x006e620000000000 */
        /* <DEDUP_REMOVED lines=12> */
.L_x_1738:
[----:B------:R-:W-:Y:S05]  /*5710*/  BSYNC.RECONVERGENT B0 ;  /* 0x0000000000007941 */ /* 0x000fea0003800200 */
.L_x_1737:
[----:B---3--:R-:W-:Y:S01]  /*5720*/  SHF.R.U32.HI R17, RZ, 0xa, R16 ;  /* 0x0000000aff117819 */ /* 0x008fe20000011610 */
[----:B------:R-:W-:Y:S01]  /*5730*/  IMAD.SHL.U32 R25, R6, 0x2, RZ ;  /* 0x0000000206197824 */ /* 0x000fe200078e00ff */
[----:B------:R-:W-:Y:S02]  /*5740*/  BSSY.RECONVERGENT B0, `(.L_x_1739) ;  /* 0x0000025000007945 */ /* 0x000fe40003800200 */
        /* <DEDUP_REMOVED lines=19> */
[----:B-12---:R-:W-:-:S05]  /*5880*/  IMAD.IADD R27, R14, 0x1, R21 ;  /* 0x000000010e1b7824 */ /* 0x006fca00078e0215 */
        /* <DEDUP_REMOVED lines=16> */
.L_x_1740:
[----:B------:R-:W-:Y:S05]  /*5990*/  BSYNC.RECONVERGENT B0 ;  /* 0x0000000000007941 */ /* 0x000fea0003800200 */
.L_x_1739:
[----:B------:R-:W-:Y:S01]  /*59a0*/  SHF.R.U32.HI R6, RZ, 0xc, R16 ;  /* 0x0000000cff067819 */ /* 0x000fe20000011610 */
[----:B------:R-:W-:Y:S01]  /*59b0*/  IMAD.SHL.U32 R19, R25, 0x2, RZ ;  /* 0x0000000219137824 */ /* 0x000fe200078e00ff */
[----:B------:R-:W-:Y:S02]  /*59c0*/  BSSY.RECONVERGENT B0, `(.L_x_1741) ;  /* 0x0000025000007945 */ /* 0x000fe40003800200 */
[----:B------:R-:W-:-:S06]  /*59d0*/  LOP3.LUT R18, R6, 0xc, RZ, 0xc0, !PT ;  /* 0x0000000c06127812 */ /* 0x000fcc00078ec0ff */
[----:B------:R-:W4:Y:S02]  /*59e0*/  LDC R18, c[0x3][R18+0x14] ;  /* 0x00c0050012127b82 */ /* 0x000f240000000800 */
[----:B----4-:R-:W-:Y:S01]  /*59f0*/  LOP3.LUT R6, R19, R18, RZ, 0xfc, !PT ;  /* 0x0000001213067212 */ /* 0x010fe200078efcff */
        /* <DEDUP_REMOVED lines=12> */
[----:B------:R-:W4:Y:S02]  /*5ac0*/  LDC.64 R18, c[0x4][RZ] ;  /* 0x01000000ff127b82 */ /* 0x000f240000000a00 */
[----:B----4-:R-:W4:Y:S02]  /*5ad0*/  LDG.E.STRONG.SYS R17, desc[UR8][R18.64] ;  /* 0x0000000812117981 */ /* 0x010f24000c1f5900 */
[----:B----4-:R-:W-:-:S13]  /*5ae0*/  ISETP.GE.U32.AND P0, PT, R17, UR6, PT ;  /* 0x0000000611007c0c */ /* 0x010fda000bf06070 */
[----:B------:R-:W-:Y:S05]  /*5af0*/  @P0 BRA `(.L_x_1742) ;  /* 0x0000000000440947 */ /* 0x000fea0003800000 */
[----:B------:R-:W-:-:S05]  /*5b00*/  IMAD.IADD R17, R14, 0x1, R21 ;  /* 0x000000010e117824 */ /* 0x000fca00078e0215 */
[----:B------:R-:W-:-:S04]  /*5b10*/  LEA R17, R17, 0x7, 0x4 ;  /* 0x0000000711117811 */ /* 0x000fc800078e20ff */
[----:B------:R-:W-:-:S13]  /*5b20*/  ISETP.GT.U32.AND P0, PT, R17, UR7, PT ;  /* 0x0000000711007c0c */ /* 0x000fda000bf04070 */
[----:B------:R-:W-:Y:S05]  /*5b30*/  @P0 BRA `(.L_x_1742) ;  /* 0x0000000000340947 */ /* 0x000fea0003800000 */
[----:B-123--:R-:W1:Y:S01]  /*5b40*/  S2R R23, SR_LANEID ;  /* 0x0000000000177919 */ /* 0x00ee620000000000 */
        /* <DEDUP_REMOVED lines=12> */
.L_x_1742:
[----:B------:R-:W-:Y:S05]  /*5c10*/  BSYNC.RECONVERGENT B0 ;  /* 0x0000000000007941 */ /* 0x000fea0003800200 */
.L_x_1741:
[----:B----4-:R-:W-:Y:S01]  /*5c20*/  SHF.R.U32.HI R17, RZ, 0xe, R16 ;  /* 0x0000000eff117819 */ /* 0x010fe20000011610 */
[----:B------:R-:W-:Y:S01]  /*5c30*/  IMAD.SHL.U32 R25, R6, 0x2, RZ ;  /* 0x0000000206197824 */ /* 0x000fe200078e00ff */
[----:B------:R-:W-:Y:S02]  /*5c40*/  BSSY.RECONVERGENT B0, `(.L_x_1743) ;  /* 0x0000025000007945 */ /* 0x000fe40003800200 */
[----:B------:R-:W-:Y:S01]  /*5c50*/  LOP3.LUT R18, R17, 0xc, RZ, 0xc0, !PT ;  /* 0x0000000c11127812 */ /* 0x000fe200078ec0ff */
[----:B------:R-:W-:-:S05]  /*5c60*/  IMAD.SHL.U32 R17, R8, 0x2, RZ ;  /* 0x0000000208117824 */ /* 0x000fca00078e00ff */
[----:B------:R-:W4:Y:S02]  /*5c70*/  LDC R18, c[0x3][R18+0x14] ;  /* 0x00c0050012127b82 */ /* 0x000f240000000800 */
[----:B----4-:R-:W-:-:S04]  /*5c80*/  LOP3.LUT R25, R25, R18, RZ, 0xfc, !PT ;  /* 0x0000001219197212 */ /* 0x010fc800078efcff */
        /* <DEDUP_REMOVED lines=15> */
[----:B-123--:R-:W-:-:S05]  /*5d80*/  IMAD.IADD R27, R14, 0x1, R21 ;  /* 0x000000010e1b7824 */ /* 0x00efca00078e0215 */
        /* <DEDUP_REMOVED lines=16> */
.L_x_1744:
[----:B------:R-:W-:Y:S05]  /*5e90*/  BSYNC.RECONVERGENT B0 ;  /* 0x0000000000007941 */ /* 0x000fea0003800200 */
.L_x_1743:
[----:B------:R-:W-:Y:S01]  /*5ea0*/  SHF.R.U32.HI R6, RZ, 0x10, R16 ;  /* 0x00000010ff067819 */ /* 0x000fe20000011610 */
[----:B------:R-:W-:Y:S01]  /*5eb0*/  IMAD.SHL.U32 R19, R25, 0x2, RZ ;  /* 0x0000000219137824 */ /* 0x000fe200078e00ff */
[----:B------:R-:W-:Y:S02]  /*5ec0*/  BSSY.RECONVERGENT B0, `(.L_x_1745) ;  /* 0x0000025000007945 */ /* 0x000fe40003800200 */
[----:B------:R-:W-:-:S06]  /*5ed0*/  LOP3.LUT R18, R6, 0xc, RZ, 0xc0, !PT ;  /* 0x0000000c06127812 */ /* 0x000fcc00078ec0ff */
[----:B------:R-:W5:Y:S02]  /*5ee0*/  LDC R18, c[0x3][R18+0x14] ;  /* 0x00c0050012127b82 */ /* 0x000f640000000800 */
[----:B-----5:R-:W-:Y:S01]  /*5ef0*/  LOP3.LUT R6, R19, R18, RZ, 0xfc, !PT ;  /* 0x0000001213067212 */ /* 0x020fe200078efcff */
        /* <DEDUP_REMOVED lines=12> */
[----:B------:R-:W5:Y:S02]  /*5fc0*/  LDC.64 R18, c[0x4][RZ] ;  /* 0x01000000ff127b82 */ /* 0x000f640000000a00 */
[----:B-----5:R-:W5:Y:S02]  /*5fd0*/  LDG.E.STRONG.SYS R17, desc[UR8][R18.64] ;  /* 0x0000000812117981 */ /* 0x020f64000c1f5900 */
[----:B-----5:R-:W-:-:S13]  /*5fe0*/  ISETP.GE.U32.AND P0, PT, R17, UR6, PT ;  /* 0x0000000611007c0c */ /* 0x020fda000bf06070 */
[----:B------:R-:W-:Y:S05]  /*5ff0*/  @P0 BRA `(.L_x_1746) ;  /* 0x0000000000440947 */ /* 0x000fea0003800000 */
[----:B------:R-:W-:-:S05]  /*6000*/  IMAD.IADD R17, R14, 0x1, R21 ;  /* 0x000000010e117824 */ /* 0x000fca00078e0215 */
[----:B------:R-:W-:-:S04]  /*6010*/  LEA R17, R17, 0x9, 0x4 ;  /* 0x0000000911117811 */ /* 0x000fc800078e20ff */
[----:B------:R-:W-:-:S13]  /*6020*/  ISETP.GT.U32.AND P0, PT, R17, UR7, PT ;  /* 0x0000000711007c0c */ /* 0x000fda000bf04070 */
[----:B------:R-:W-:Y:S05]  /*6030*/  @P0 BRA `(.L_x_1746) ;  /* 0x0000000000340947 */ /* 0x000fea0003800000 */
[----:B-1234-:R-:W1:Y:S01]  /*6040*/  S2R R23, SR_LANEID ;  /* 0x0000000000177919 */ /* 0x01ee620000000000 */
        /* <DEDUP_REMOVED lines=12> */
.L_x_1746:
[----:B------:R-:W-:Y:S05]  /*6110*/  BSYNC.RECONVERGENT B0 ;  /* 0x0000000000007941 */ /* 0x000fea0003800200 */
.L_x_1745:
        /* <DEDUP_REMOVED lines=19> */
[----:B0-----:R-:W5:Y:S02]  /*6250*/  LDG.E.STRONG.SYS R6, desc[UR8][R18.64] ;  /* 0x0000000812067981 */ /* 0x001f64000c1f5900 */
[----:B-----5:R-:W-:-:S13]  /*6260*/  ISETP.GE.U32.AND P0, PT, R6, UR6, PT ;  /* 0x0000000606007c0c */ /* 0x020fda000bf06070 */
[----:B------:R-:W-:Y:S05]  /*6270*/  @P0 BRA `(.L_x_1748) ;  /* 0x0000000000440947 */ /* 0x000fea0003800000 */
[----:B-1234-:R-:W-:-:S05]  /*6280*/  IMAD.IADD R27, R14, 0x1, R21 ;  /* 0x000000010e1b7824 */ /* 0x01efca00078e0215 */
        /* <DEDUP_REMOVED lines=16> */
.L_x_1748:
[----:B------:R-:W-:Y:S05]  /*6390*/  BSYNC.RECONVERGENT B0 ;  /* 0x0000000000007941 */ /* 0x000fea0003800200 */
.L_x_1747:
        /* <DEDUP_REMOVED lines=26> */
[----:B01234-:R-:W0:Y:S01]  /*6540*/  S2R R23, SR_LANEID ;  /* 0x0000000000177919 */ /* 0x01fe220000000000 */
        /* <DEDUP_REMOVED lines=12> */
.L_x_1750:
[----:B------:R-:W-:Y:S05]  /*6610*/  BSYNC.RECONVERGENT B0 ;  /* 0x0000000000007941 */ /* 0x000fea0003800200 */
.L_x_1749:
        /* <DEDUP_REMOVED lines=39> */
.L_x_1752:
[----:B------:R-:W-:Y:S05]  /*6890*/  BSYNC.RECONVERGENT B0 ;  /* 0x0000000000007941 */ /* 0x000fea0003800200 */
.L_x_1751:
        /* <DEDUP_REMOVED lines=39> */
.L_x_1754:
[----:B------:R-:W-:Y:S05]  /*6b10*/  BSYNC.RECONVERGENT B0 ;  /* 0x0000000000007941 */ /* 0x000fea0003800200 */
.L_x_1753:
        /* <DEDUP_REMOVED lines=39> */
.L_x_1756:
[----:B------:R-:W-:Y:S05]  /*6d90*/  BSYNC.RECONVERGENT B0 ;  /* 0x0000000000007941 */ /* 0x000fea0003800200 */
.L_x_1755:
[----:B------:R-:W-:Y:S01]  /*6da0*/  SHF.R.U32.HI R16, RZ, 0x1e, R16 ;  /* 0x0000001eff107819 */ /* 0x000fe20000011610 */
[----:B------:R-:W-:Y:S01]  /*6db0*/  UMOV UR4, 0x14 ;  /* 0x0000001400047882 */ /* 0x000fe20000000000 */
[----:B------:R-:W-:Y:S01]  /*6dc0*/  IMAD.SHL.U32 R19, R17, 0x2, RZ ;  /* 0x0000000211137824 */ /* 0x000fe200078e00ff */
[----:B------:R-:W-:Y:S01]  /*6dd0*/  BSSY.RECONVERGENT B0, `(.L_x_1757) ;  /* 0x0000025000007945 */ /* 0x000fe20003800200 */
[----:B------:R-:W-:-:S06]  /*6de0*/  LEA R16, R16, UR4, 0x2 ;  /* 0x0000000410107c11 */ /* 0x000fcc000f8e10ff */
[----:B------:R-:W5:Y:S02]  /*6df0*/  LDC R16, c[0x3][R16] ;  /* 0x00c0000010107b82 */ /* 0x000f640000000800 */
[----:B-----5:R-:W-:Y:S01]  /*6e00*/  LOP3.LUT R6, R19, R16, RZ, 0xfc, !PT ;  /* 0x0000001013067212 */ /* 0x020fe200078efcff */
        /* <DEDUP_REMOVED lines=16> */
[----:B01234-:R-:W-:-:S05]  /*6f10*/  IMAD.IADD R23, R14, 0x1, R21 ;  /* 0x000000010e177824 */ /* 0x01ffca00078e0215 */
        /* <DEDUP_REMOVED lines=16> */
.L_x_1758:
[----:B------:R-:W-:Y:S05]  /*7020*/  BSYNC.RECONVERGENT B0 ;  /* 0x0000000000007941 */ /* 0x000fea0003800200 */
.L_x_1757:
[----:B------:R-:W-:-:S05]  /*7030*/  VIADD R21, R21, 0x1 ;  /* 0x0000000115157836 */ /* 0x000fca0000000000 */
[----:B------:R-:W-:-:S13]  /*7040*/  ISETP.NE.AND P0, PT, R21, 0x100, PT ;  /* 0x000001001500780c */ /* 0x000fda0003f05270 */
[----:B------:R-:W-:Y:S05]  /*7050*/  @P0 BRA `(.L_x_1759) ;  /* 0xffffffd400e40947 */ /* 0x000fea000383ffff */
.L_x_1694:
[----:B------:R-:W5:Y:S01]  /*7060*/  LDCU UR5, c[0x3][0x10] ;  /* 0x00c00200ff0577ac */ /* 0x000f620008000800 */
[----:B01234-:R-:W-:Y:S01]  /*7070*/  IMAD.MOV.U32 R22, RZ, RZ, RZ ;  /* 0x000000ffff167224 */ /* 0x01ffe200078e00ff */
[----:B-----5:R-:W-:-:S09]  /*7080*/  UISETP.NE.AND UP0, UPT, UR5, 0x1, UPT ;  /* 0x000000010500788c */ /* 0x020fd2000bf05270 */
        /* <DEDUP_REMOVED lines=10> */
.L_x_1773:
[----:B------:R-:W-:Y:S04]  /*7130*/  BSSY.RECONVERGENT B0, `(.L_x_1761) ;  /* 0x0000009000007945 */ /* 0x000fe80003800200 */
[----:B01----:R-:W-:Y:S05]  /*7140*/  @P1 BRA `(.L_x_1762) ;  /* 0x0000000000141947 */ /* 0x003fea0003800000 */
[----:B------:R-:W0:Y:S01]  /*7150*/  LDC.64 R2, c[0x3][RZ] ;  /* 0x00c00000ff027b82 */ /* 0x000e220000000a00 */
[----:B------:R-:W-:-:S04]  /*7160*/  IMAD R5, R19, 0x80, R20 ;  /* 0x0000008013057824 */ /* 0x000fc800078e0214 */
[----:B0-----:R-:W-:-:S05]  /*7170*/  IMAD.WIDE.U32 R2, R5, 0x4, R2 ;  /* 0x0000000405027825 */ /* 0x001fca00078e0002 */
[----:B------:R0:W5:Y:S01]  /*7180*/  LDG.E R17, desc[UR8][R2.64] ;  /* 0x0000000802117981 */ /* 0x000162000c1e1900 */
[----:B------:R-:W-:Y:S05]  /*7190*/  BRA `(.L_x_1763) ;  /* 0x0000000000087947 */ /* 0x000fea0003800000 */
.L_x_1762:
[----:B------:R-:W-:-:S06]  /*71a0*/  IMAD R17, R19, 0x200, R11 ;  /* 0x0000020013117824 */ /* 0x000fcc00078e020b */
[----:B------:R-:W1:Y:S02]  /*71b0*/  LDS R17, [R17+0x4] ;  /* 0x0000040011117984 */ /* 0x000e640000000800 */
.L_x_1763:
[----:B------:R-:W-:Y:S05]  /*71c0*/  BSYNC.RECONVERGENT B0 ;  /* 0x0000000000007941 */ /* 0x000fea0003800200 */
.L_x_1761:
[----:B0-----:R-:W0:Y:S01]  /*71d0*/  LDC.64 R2, c[0x3][0x60] ;  /* 0x00c01800ff027b82 */ /* 0x001e220000000a00 */
[----:B------:R-:W-:Y:S01]  /*71e0*/  IMAD R16, R19, 0x10, R18 ;  /* 0x0000001013107824 */ /* 0x000fe200078e0212 */
[----:B------:R-:W2:Y:S01]  /*71f0*/  LDCU UR10, c[0x3][0x58] ;  /* 0x00c00b00ff0a77ac */ /* 0x000ea20008000800 */
[----:B------:R-:W3:Y:S01]  /*7200*/  LDCU UR11, c[0x3][0x8] ;  /* 0x00c00100ff0b77ac */ /* 0x000ee20008000800 */
[----:B------:R-:W4:Y:S01]  /*7210*/  LDCU UR7, c[0x3][0x48] ;  /* 0x00c00900ff0777ac */ /* 0x000f220008000800 */
[----:B------:R-:W-:Y:S01]  /*7220*/  UMOV UR4, 0x1000 ;  /* 0x0000100000047882 */ /* 0x000fe20000000000 */
[----:B------:R-:W-:-:S05]  /*7230*/  UMOV UR5, 0x4 ;  /* 0x0000000400057882 */ /* 0x000fca0000000000 */
.L_x_1772:
[----:B------:R-:W-:Y:S01]  /*7240*/  UIADD3 UR6, UPT, UPT, UR5, -0x4, URZ ;  /* 0xfffffffc05067890 */ /* 0x000fe2000fffe0ff */
[----:B-1----:R-:W-:Y:S01]  /*7250*/  IMAD.SHL.U32 R21, R6, 0x2, RZ ;  /* 0x0000000206157824 */ /* 0x002fe200078e00ff */
[----:B------:R-:W-:Y:S01]  /*7260*/  BSSY.RECONVERGENT B0, `(.L_x_1764) ;  /* 0x0000024000007945 */ /* 0x000fe20003800200 */
[----:B------:R-:W-:Y:S02]  /*7270*/  IMAD.SHL.U32 R14, R8, 0x2, RZ ;  /* 0x00000002080e7824 */ /* 0x000fe400078e00ff */
[----:B------:R-:W-:Y:S01]  /*7280*/  IMAD.SHL.U32 R10, R10, 0x2, RZ ;  /* 0x000000020a0a7824 */ /* 0x000fe200078e00ff */
[----:B-1---5:R-:W-:-:S05]  /*7290*/  SHF.R.U32.HI R4, RZ, UR6, R17 ;  /* 0x00000006ff047c19 */ /* 0x022fca0008011611 */
[----:B------:R-:W-:-:S05]  /*72a0*/  IMAD.SHL.U32 R4, R4, 0x4, RZ ;  /* 0x0000000404047824 */ /* 0x000fca00078e00ff */
[----:B------:R-:W-:-:S06]  /*72b0*/  LOP3.LUT R4, R4, 0xc, RZ, 0xc0, !PT ;  /* 0x0000000c04047812 */ /* 0x000fcc00078ec0ff */
        /* <DEDUP_REMOVED lines=12> */
[----:B------:R-:W1:Y:S02]  /*7380*/  LDC.64 R4, c[0x4][RZ] ;  /* 0x01000000ff047b82 */ /* 0x000e640000000a00 */
[----:B-1----:R-:W2:Y:S01]  /*7390*/  LDG.E.STRONG.SYS R6, desc[UR8][R4.64] ;  /* 0x0000000804067981 */ /* 0x002ea2000c1f5900 */
[----:B---3--:R-:W-:-:S04]  /*73a0*/  ISETP.GT.U32.AND P0, PT, R16, UR11, PT ;  /* 0x0000000b10007c0c */ /* 0x008fc8000bf04070 */
[----:B--2---:R-:W-:-:S13]  /*73b0*/  ISETP.GE.U32.OR P0, PT, R6, UR10, P0 ;  /* 0x0000000a06007c0c */ /* 0x004fda0008706470 */
        /* <DEDUP_REMOVED lines=14> */
.L_x_1765:
[----:B--23--:R-:W-:Y:S05]  /*74a0*/  BSYNC.RECONVERGENT B0 ;  /* 0x0000000000007941 */ /* 0x00cfea0003800200 */
.L_x_1764:
[----:B------:R-:W-:Y:S01]  /*74b0*/  UIADD3 UR6, UPT, UPT, UR5, -0x2, URZ ;  /* 0xfffffffe05067890 */ /* 0x000fe2000fffe0ff */
[----:B------:R-:W-:Y:S01]  /*74c0*/  IMAD.SHL.U32 R5, R21, 0x2, RZ ;  /* 0x0000000215057824 */ /* 0x000fe200078e00ff */
[----:B------:R-:W-:Y:S01]  /*74d0*/  UIADD3 UR4, UPT, UPT, UR4, 0x4, URZ ;  /* 0x0000000404047890 */ /* 0x000fe2000fffe0ff */
[----:B------:R-:W-:Y:S03]  /*74e0*/  BSSY.RECONVERGENT B0, `(.L_x_1766) ;  /* 0x0000027000007945 */ /* 0x000fe60003800200 */
[----:B------:R-:W-:Y:S01]  /*74f0*/  SHF.R.U32.HI R4, RZ, UR6, R17 ;  /* 0x00000006ff047c19 */ /* 0x000fe20008011611 */
[----:B------:R-:W-:-:S04]  /*7500*/  UISETP.NE.AND UP0, UPT, UR4, 0x1010, UPT ;  /* 0x000010100400788c */ /* 0x000fc8000bf05270 */
[----:B------:R-:W-:-:S05]  /*7510*/  IMAD.SHL.U32 R4, R4, 0x4, RZ ;  /* 0x0000000404047824 */ /* 0x000fca00078e00ff */
        /* <DEDUP_REMOVED lines=9> */
[----:B-1----:R-:W-:-:S05]  /*75b0*/  LOP3.LUT R14, R23, R10, RZ, 0xc0, !PT ;  /* 0x0000000a170e7212 */ /* 0x002fca00078ec0ff */
        /* <DEDUP_REMOVED lines=25> */
.L_x_1767:
[----:B------:R-:W-:Y:S05]  /*7750*/  BSYNC.RECONVERGENT B0 ;  /* 0x0000000000007941 */ /* 0x000fea0003800200 */
.L_x_1766:
[----:B------:R-:W-:Y:S01]  /*7760*/  SHF.R.U32.HI R4, RZ, UR5, R17 ;  /* 0x00000005ff047c19 */ /* 0x000fe20008011611 */
[----:B-1----:R-:W-:Y:S01]  /*7770*/  IMAD.SHL.U32 R21, R6, 0x2, RZ ;  /* 0x0000000206157824 */ /* 0x002fe200078e00ff */
[----:B------:R-:W-:Y:S01]  /*7780*/  BSSY.RECONVERGENT B0, `(.L_x_1768) ;  /* 0x0000025000007945 */ /* 0x000fe20003800200 */
[----:B------:R-:W-:Y:S02]  /*7790*/  IMAD.SHL.U32 R5, R10, 0x2, RZ ;  /* 0x000000020a057824 */ /* 0x000fe400078e00ff */
        /* <DEDUP_REMOVED lines=35> */
.L_x_1769:
[----:B------:R-:W-:Y:S05]  /*79d0*/  BSYNC.RECONVERGENT B0 ;  /* 0x0000000000007941 */ /* 0x000fea0003800200 */
.L_x_1768:
[----:B------:R-:W-:Y:S01]  /*79e0*/  UIADD3 UR6, UPT, UPT, UR5, 0x2, URZ ;  /* 0x0000000205067890 */ /* 0x000fe2000fffe0ff */
[----:B------:R-:W-:Y:S01]  /*79f0*/  IMAD.SHL.U32 R5, R21, 0x2, RZ ;  /* 0x0000000215057824 */ /* 0x000fe200078e00ff */
[----:B------:R-:W-:Y:S04]  /*7a00*/  BSSY.RECONVERGENT B0, `(.L_x_1770) ;  /* 0x0000026000007945 */ /* 0x000fe80003800200 */
[----:B------:R-:W-:-:S05]  /*7a10*/  SHF.R.U32.HI R4, RZ, UR6, R17 ;  /* 0x00000006ff047c19 */ /* 0x000fca0008011611 */
        /* <DEDUP_REMOVED lines=36> */
.L_x_1771:
[----:B------:R-:W-:Y:S05]  /*7c60*/  BSYNC.RECONVERGENT B0 ;  /* 0x0000000000007941 */ /* 0x000fea0003800200 */
.L_x_1770:
[----:B------:R-:W-:Y:S01]  /*7c70*/  VIADD R16, R16, 0x4 ;  /* 0x0000000410107836 */ /* 0x000fe20000000000 */
[----:B------:R-:W-:Y:S01]  /*7c80*/  UIADD3 UR5, UPT, UPT, UR5, 0x8, URZ ;  /* 0x0000000805057890 */ /* 0x000fe2000fffe0ff */
[----:B------:R-:W-:Y:S11]  /*7c90*/  BRA.U UP0, `(.L_x_1772) ;  /* 0xfffffff500687547 */ /* 0x000ff6000b83ffff */
[----:B------:R-:W-:-:S05]  /*7ca0*/  VIADD R19, R19, 0x1 ;  /* 0x0000000113137836 */ /* 0x000fca0000000000 */
[----:B------:R-:W-:-:S13]  /*7cb0*/  ISETP.NE.AND P0, PT, R19, R22, PT ;  /* 0x000000161300720c */ /* 0x000fda0003f05270 */
[----:B------:R-:W-:Y:S05]  /*7cc0*/  @P0 BRA `(.L_x_1773) ;  /* 0xfffffff400180947 */ /* 0x000fea000383ffff */
.L_x_1760:
[----:B------:R-:W2:Y:S01]  /*7cd0*/  LDCU UR4, c[0x0][0x360] ;  /* 0x00006c00ff0477ac */ /* 0x000ea20008000800 */
[----:B------:R-:W-:Y:S01]  /*7ce0*/  BSSY.RECONVERGENT B0, `(.L_x_1774) ;  /* 0x0000010000007945 */ /* 0x000fe20003800200 */
[----:B--2---:R-:W-:-:S06]  /*7cf0*/  UIADD3 UR4, UPT, UPT, UR4, -0x1, URZ ;  /* 0xffffffff04047890 */ /* 0x004fcc000fffe0ff */
[----:B------:R-:W-:-:S13]  /*7d00*/  ISETP.NE.AND P0, PT, R0, UR4, PT ;  /* 0x0000000400007c0c */ /* 0x000fda000bf05270 */
[----:B------:R-:W-:Y:S05]  /*7d10*/  @P0 BRA `(.L_x_1775) ;  /* 0x0000000000180947 */ /* 0x000fea0003800000 */
[----:B------:R-:W2:Y:S01]  /*7d20*/  LDC.64 R4, c[0x3][RZ] ;  /* 0x00c00000ff047b82 */ /* 0x000ea20000000a00 */
[----:B------:R-:W-:-:S04]  /*7d30*/  IMAD R9, R22, 0x80, R9 ;  /* 0x0000008016097824 */ /* 0x000fc800078e0209 */
[----:B------:R-:W-:-:S04]  /*7d40*/  VIADD R9, R9, 0x8000 ;  /* 0x0000800009097836 */ /* 0x000fc80000000000 */
[----:B--2---:R-:W-:-:S06]  /*7d50*/  IMAD.WIDE.U32 R4, R9, 0x4, R4 ;  /* 0x0000000409047825 */ /* 0x004fcc00078e0004 */
[----:B------:R2:W5:Y:S01]  /*7d60*/  LDG.E R4, desc[UR8][R4.64] ;  /* 0x0000000804047981 */ /* 0x000562000c1e1900 */
[----:B------:R-:W-:Y:S05]  /*7d70*/  BRA `(.L_x_1776) ;  /* 0x0000000000187947 */ /* 0x000fea0003800000 */
.L_x_1775:
[----:B0-----:R-:W0:Y:S01]  /*7d80*/  S2R R3, SR_CgaCtaId ;  /* 0x0000000000037919 */ /* 0x001e220000008800 */
[----:B------:R-:W-:-:S04]  /*7d90*/  MOV R2, 0x400 ;  /* 0x0000040000027802 */ /* 0x000fc80000000f00 */
[----:B0-----:R-:W-:-:S05]  /*7da0*/  LEA R3, R3, R2, 0x18 ;  /* 0x0000000203037211 */ /* 0x001fca00078ec0ff */
[----:B------:R-:W-:-:S04]  /*7db0*/  IMAD R3, R22, 0x200, R3 ;  /* 0x0000020016037824 */ /* 0x000fc800078e0203 */
[----:B------:R-:W-:-:S05]  /*7dc0*/  IMAD R3, R0, 0x4, R3 ;  /* 0x0000000400037824 */ /* 0x000fca00078e0203 */
[----:B------:R3:W4:Y:S02]  /*7dd0*/  LDS R4, [R3+0x4] ;  /* 0x0000040003047984 */ /* 0x0007240000000800 */
.L_x_1776:
[----:B------:R-:W-:Y:S05]  /*7de0*/  BSYNC.RECONVERGENT B0 ;  /* 0x0000000000007941 */ /* 0x000fea0003800200 */
.L_x_1774:
[----:B------:R-:W-:-:S13]  /*7df0*/  ISETP.NE.AND P0, PT, R13, R12, PT ;  /* 0x0000000c0d00720c */ /* 0x000fda0003f05270 */
[----:B------:R-:W-:Y:S05]  /*7e00*/  @!P0 EXIT ;  /* 0x000000000000894d */ /* 0x000fea0003800000 */
[----:B------:R-:W-:-:S05]  /*7e10*/  IMAD.IADD R12, R13, 0x1, -R12 ;  /* 0x000000010d0c7824 */ /* 0x000fca00078e0a0c */
[C---:B------:R-:W-:Y:S02]  /*7e20*/  ISETP.GE.U32.AND P0, PT, R12.reuse, 0x4, PT ;  /* 0x000000040c00780c */ /* 0x040fe40003f06070 */
[----:B------:R-:W-:Y:S01]  /*7e30*/  VIMNMX.U32 R9, PT, PT, R12, 0x1, !PT ;  /* 0x000000010c097848 */ /* 0x000fe20007fe0000 */
[----:B------:R-:W-:-:S03]  /*7e40*/  IMAD.MOV.U32 R12, RZ, RZ, RZ ;  /* 0x000000ffff0c7224 */ /* 0x000fc600078e00ff */
[----:B--2---:R-:W-:-:S07]  /*7e50*/  LOP3.LUT R5, R9, 0x3, RZ, 0xc0, !PT ;  /* 0x0000000309057812 */ /* 0x004fce00078ec0ff */
[----:B------:R-:W-:Y:S05]  /*7e60*/  @!P0 BRA `(.L_x_1777) ;  /* 0x0000000800c08947 */ /* 0x000fea0003800000 */
[----:B0--3--:R-:W0:Y:S01]  /*7e70*/  LDC.64 R2, c[0x3][0x60] ;  /* 0x00c01800ff027b82 */ /* 0x009e220000000a00 */
[----:B------:R-:W-:Y:S01]  /*7e80*/  IMAD R11, R7, 0x80, R0 ;  /* 0x00000080070b7824 */ /* 0x000fe200078e0200 */
[----:B------:R-:W-:Y:S01]  /*7e90*/  LOP3.LUT R12, R9, 0xfffffffc, RZ, 0xc0, !PT ;  /* 0xfffffffc090c7812 */ /* 0x000fe200078ec0ff */
[----:B------:R-:W2:Y:S02]  /*7ea0*/  LDCU UR7, c[0x3][0x58] ;  /* 0x00c00b00ff0777ac */ /* 0x000ea40008000800 */
[----:B------:R-:W-:Y:S02]  /*7eb0*/  IMAD R9, R11, 0x100, R22 ;  /* 0x000001000b097824 */ /* 0x000fe400078e0216 */
[----:B------:R-:W-:Y:S01]  /*7ec0*/  IMAD.MOV R11, RZ, RZ, -R12 ;  /* 0x000000ffff0b7224 */ /* 0x000fe200078e0a0c */
[----:B------:R-:W3:Y:S02]  /*7ed0*/  LDCU UR10, c[0x3][0x8] ;  /* 0x00c00100ff0a77ac */ /* 0x000ee40008000800 */
[----:B------:R-:W-:Y:S01]  /*7ee0*/  LEA R9, R9, 0x1000, 0x4 ;  /* 0x0000100009097811 */ /* 0x000fe200078e20ff */
[----:B------:R-:W0:Y:S01]  /*7ef0*/  LDCU UR6, c[0x3][0x48] ;  /* 0x00c00900ff0677ac */ /* 0x000e220008000800 */
[----:B------:R-:W-:-:S05]  /*7f00*/  UMOV UR4, 0x4 ;  /* 0x0000000400047882 */ /* 0x000fca0000000000 */
.L_x_1786:
[----:B------:R-:W-:Y:S01]  /*7f10*/  UIADD3 UR5, UPT, UPT, UR4, -0x4, URZ ;  /* 0xfffffffc04057890 */ /* 0x000fe2000fffe0ff */
[----:B--2---:R-:W-:Y:S01]  /*7f20*/  IMAD.SHL.U32 R16, R8, 0x2, RZ ;  /* 0x0000000208107824 */ /* 0x004fe200078e00ff */
[----:B------:R-:W-:Y:S01]  /*7f30*/  BSSY.RECONVERGENT B0, `(.L_x_1778) ;  /* 0x0000024000007945 */ /* 0x000fe20003800200 */
[----:B------:R-:W-:-:S03]  /*7f40*/  IMAD.SHL.U32 R10, R10, 0x2, RZ ;  /* 0x000000020a0a7824 */ /* 0x000fc600078e00ff */
[----:B----45:R-:W-:-:S05]  /*7f50*/  SHF.R.U32.HI R13, RZ, UR5, R4 ;  /* 0x00000005ff0d7c19 */ /* 0x030fca0008011604 */
[----:B------:R-:W-:-:S05]  /*7f60*/  IMAD.SHL.U32 R13, R13, 0x4, RZ ;  /* 0x000000040d0d7824 */ /* 0x000fca00078e00ff */
[----:B-1----:R-:W-:Y:S01]  /*7f70*/  LOP3.LUT R14, R13, 0xc, RZ, 0xc0, !PT ;  /* 0x0000000c0d0e7812 */ /* 0x002fe200078ec0ff */
[----:B------:R-:W-:-:S05]  /*7f80*/  IMAD.SHL.U32 R13, R6, 0x2, RZ ;  /* 0x00000002060d7824 */ /* 0x000fca00078e00ff */
        /* <DEDUP_REMOVED lines=10> */
[----:B0-----:R-:W-:-:S13]  /*8030*/  LOP3.LUT P0, RZ, R10, UR6, RZ, 0xc0, !PT ;  /* 0x000000060aff7c12 */ /* 0x001fda000f80c0ff */
        /* <DEDUP_REMOVED lines=19> */
.L_x_1779:
[----:B--23--:R-:W-:Y:S05]  /*8170*/  BSYNC.RECONVERGENT B0 ;  /* 0x0000000000007941 */ /* 0x00cfea0003800200 */
.L_x_1778:
[----:B------:R-:W-:Y:S01]  /*8180*/  UIADD3 UR5, UPT, UPT, UR4, -0x2, URZ ;  /* 0xfffffffe04057890 */ /* 0x000fe2000fffe0ff */
        /* <DEDUP_REMOVED lines=30> */
[----:B0-----:R-:W1:Y:S08]  /*8370*/  FLO.U32 R18, UR5 ;  /* 0x0000000500127d00 */ /* 0x001e7000080e0000 */
[----:B------:R-:W0:Y:S01]  /*8380*/  POPC R13, UR5 ;  /* 0x00000005000d7d09 */ /* 0x000e220008000000 */
[----:B-1----:R-:W-:-:S13]  /*8390*/  ISETP.EQ.U32.AND P1, PT, R18, R17, PT ;  /* 0x000000111200720c */ /* 0x002fda0003f22070 */
[----:B0-----:R-:W2:Y:S01]  /*83a0*/  @P1 ATOMG.E.ADD.STRONG.GPU PT, R13, desc[UR8][R14.64], R13 ;  /* 0x8000000d0e0d19a8 */ /* 0x001ea200081ef108 */
[----:B------:R-:W0:Y:S02]  /*83b0*/  S2R R19, SR_LTMASK ;  /* 0x0000000000137919 */ /* 0x000e240000003900 */
[----:B0-----:R-:W-:-:S04]  /*83c0*/  LOP3.LUT R19, R19, UR5, RZ, 0xc0, !PT ;  /* 0x0000000513137c12 */ /* 0x001fc8000f8ec0ff */
[----:B------:R-:W0:Y:S01]  /*83d0*/  POPC R16, R19 ;  /* 0x0000001300107309 */ /* 0x000e220000000000 */
[----:B--2---:R-:W0:Y:S02]  /*83e0*/  SHFL.IDX PT, R17, R13, R18, 0x1f ;  /* 0x00001f120d117589 */ /* 0x004e2400000e0000 */
[----:B0-----:R-:W-:-:S04]  /*83f0*/  IMAD.IADD R17, R17, 0x1, R16 ;  /* 0x0000000111117824 */ /* 0x001fc800078e0210 */
[----:B------:R-:W-:-:S05]  /*8400*/  IMAD.WIDE.U32 R16, R17, 0x4, R2 ;  /* 0x0000000411107825 */ /* 0x000fca00078e0002 */
[----:B------:R1:W-:Y:S02]  /*8410*/  STG.E desc[UR8][R16.64], R21 ;  /* 0x0000001510007986 */ /* 0x0003e4000c101908 */
.L_x_1781:
[----:B------:R-:W-:Y:S05]  /*8420*/  BSYNC.RECONVERGENT B0 ;  /* 0x0000000000007941 */ /* 0x000fea0003800200 */
.L_x_1780:
[----:B------:R-:W-:Y:S01]  /*8430*/  SHF.R.U32.HI R13, RZ, UR4, R4 ;  /* 0x00000004ff0d7c19 */ /* 0x000fe20008011604 */
[----:B------:R-:W-:Y:S01]  /*8440*/  IMAD.SHL.U32 R15, R8, 0x2, RZ ;  /* 0x00000002080f7824 */ /* 0x000fe200078e00ff */
[----:B------:R-:W-:Y:S01]  /*8450*/  BSSY.RECONVERGENT B0, `(.L_x_1782) ;  /* 0x0000025000007945 */ /* 0x000fe20003800200 */
[----:B-1----:R-:W-:Y:S02]  /*8460*/  IMAD.SHL.U32 R17, R10, 0x2, RZ ;  /* 0x000000020a117824 */ /* 0x002fe400078e00ff */
        /* <DEDUP_REMOVED lines=22> */
[----:B0-----:R-:W0:Y:S01]  /*85d0*/  S2R R19, SR_LANEID ;  /* 0x0000000000137919 */ /* 0x001e220000000000 */
        /* <DEDUP_REMOVED lines=12> */
.L_x_1783:
[----:B------:R-:W-:Y:S05]  /*86a0*/  BSYNC.RECONVERGENT B0 ;  /* 0x0000000000007941 */ /* 0x000fea0003800200 */
.L_x_1782:
        /* <DEDUP_REMOVED lines=24> */
[----:B------:R-:W-:-:S05]  /*8830*/  VIADD R21, R9, 0x3 ;  /* 0x0000000309157836 */ /* 0x000fca0000000000 */
[----:B------:R-:W-:-:S13]  /*8840*/  ISETP.GT.U32.AND P1, PT, R21, UR10, PT ;  /* 0x0000000a15007c0c */ /* 0x000fda000bf24070 */
[----:B------:R-:W-:Y:S05]  /*8850*/  @P1 BRA `(.L_x_1785) ;  /* 0x0000000000341947 */ /* 0x000fea0003800000 */
[----:B------:R-:W2:Y:S01]  /*8860*/  S2R R17, SR_LANEID ;  /* 0x0000000000117919 */ /* 0x000ea20000000000 */
[----:B------:R-:W-:Y:S02]  /*8870*/  VOTEU.ANY UR5, UPT, PT ;  /* 0x0000000000057886 */ /* 0x000fe400038e0100 */
[----:B01----:R-:W2:Y:S08]  /*8880*/  FLO.U32 R18, UR5 ;  /* 0x0000000500127d00 */ /* 0x003eb000080e0000 */
[----:B------:R-:W0:Y:S01]  /*8890*/  POPC R13, UR5 ;  /* 0x00000005000d7d09 */ /* 0x000e220008000000 */
[----:B--2---:R-:W-:-:S13]  /*88a0*/  ISETP.EQ.U32.AND P1, PT, R18, R17, PT ;  /* 0x000000111200720c */ /* 0x004fda0003f22070 */
        /* <DEDUP_REMOVED lines=8> */
.L_x_1785:
[----:B------:R-:W-:Y:S05]  /*8930*/  BSYNC.RECONVERGENT B0 ;  /* 0x0000000000007941 */ /* 0x000fea0003800200 */
.L_x_1784:
[----:B------:R-:W-:Y:S01]  /*8940*/  UIADD3 UR4, UPT, UPT, UR4, 0x8, URZ ;  /* 0x0000000804047890 */ /* 0x000fe2000fffe0ff */
[----:B0-----:R-:W-:Y:S01]  /*8950*/  VIADD R9, R9, 0x4 ;  /* 0x0000000409097836 */ /* 0x001fe20000000000 */
[----:B------:R-:W-:Y:S10]  /*8960*/  @P0 BRA `(.L_x_1786) ;  /* 0xfffffff400680947 */ /* 0x000ff4000383ffff */
.L_x_1777:
[----:B------:R-:W-:-:S13]  /*8970*/  ISETP.NE.AND P0, PT, R5, RZ, PT ;  /* 0x000000ff0500720c */ /* 0x000fda0003f05270 */
[----:B------:R-:W-:Y:S05]  /*8980*/  @!P0 EXIT ;  /* 0x000000000000894d */ /* 0x000fea0003800000 */
[----:B0--3--:R-:W0:Y:S01]  /*8990*/  LDC.64 R2, c[0x3][0x60] ;  /* 0x00c01800ff027b82 */ /* 0x009e220000000a00 */
[----:B------:R-:W-:Y:S01]  /*89a0*/  IMAD R7, R7, 0x80000, R12 ;  /* 0x0008000007077824 */ /* 0x000fe200078e020c */
[----:B------:R-:W3:Y:S01]  /*89b0*/  LDCU UR6, c[0x3][0x58] ;  /* 0x00c00b00ff0677ac */ /* 0x000ee20008000800 */
[----:B------:R-:W-:Y:S02]  /*89c0*/  IMAD.MOV R5, RZ, RZ, -R5 ;  /* 0x000000ffff057224 */ /* 0x000fe400078e0a05 */
[----:B------:R-:W-:Y:S01]  /*89d0*/  IMAD R7, R0, 0x1000, R7 ;  /* 0x0000100000077824 */ /* 0x000fe200078e0207 */
[----:B------:R-:W0:Y:S03]  /*89e0*/  LDCU UR7, c[0x3][0x8] ;  /* 0x00c00100ff0777ac */ /* 0x000e260008000800 */
[----:B------:R-:W-:Y:S01]  /*89f0*/  IMAD R22, R22, 0x10, R7 ;  /* 0x0000001016167824 */ /* 0x000fe200078e0207 */
[----:B------:R-:W0:Y:S01]  /*8a00*/  LDCU UR5, c[0x3][0x48] ;  /* 0x00c00900ff0577ac */ /* 0x000e220008000800 */
[----:B------:R-:W-:-:S07]  /*8a10*/  IMAD.SHL.U32 R7, R12, 0x2, RZ ;  /* 0x000000020c077824 */ /* 0x000fce00078e00ff */
.L_x_1789:
[----:B----45:R-:W-:Y:S01]  /*8a20*/  SHF.R.U32.HI R0, RZ, R7, R4 ;  /* 0x00000007ff007219 */ /* 0x030fe20000011604 */
[----:B------:R-:W-:Y:S01]  /*8a30*/  IMAD.SHL.U32 R9, R6, 0x2, RZ ;  /* 0x0000000206097824 */ /* 0x000fe200078e00ff */
[----:B------:R-:W-:Y:S01]  /*8a40*/  BSSY.RECONVERGENT B0, `(.L_x_1787) ;  /* 0x0000029000007945 */ /* 0x000fe20003800200 */
[----:B0-----:R-:W-:Y:S02]  /*8a50*/  IMAD.SHL.U32 R12, R8, 0x2, RZ ;  /* 0x00000002080c7824 */ /* 0x001fe400078e00ff */
[----:B------:R-:W-:Y:S02]  /*8a60*/  IMAD.SHL.U32 R0, R0, 0x4, RZ ;  /* 0x0000000400007824 */ /* 0x000fe400078e00ff */
[----:B------:R-:W-:Y:S02]  /*8a70*/  IMAD.SHL.U32 R10, R10, 0x2, RZ ;  /* 0x000000020a0a7824 */ /* 0x000fe400078e00ff */
[----:B------:R-:W-:Y:S01]  /*8a80*/  VIADD R5, R5, 0x1 ;  /* 0x0000000105057836 */ /* 0x000fe20000000000 */
[----:B------:R-:W-:-:S04]  /*8a90*/  LOP3.LUT R0, R0, 0xc, RZ, 0xc0, !PT ;  /* 0x0000000c00007812 */ /* 0x000fc800078ec0ff */
[----:B------:R-:W-:Y:S02]  /*8aa0*/  ISETP.NE.AND P0, PT, R5, RZ, PT ;  /* 0x000000ff0500720c */ /* 0x000fe40003f05270 */
[----:B------:R-:W4:Y:S02]  /*8ab0*/  LDC R0, c[0x3][R0+0x14] ;  /* 0x00c0050000007b82 */ /* 0x000f240000000800 */
[----:B----4-:R-:W-:-:S04]  /*8ac0*/  LOP3.LUT R9, R9, R0, RZ, 0xfc, !PT ;  /* 0x0000000009097212 */ /* 0x010fc800078efcff */
        /* <DEDUP_REMOVED lines=10> */
[----:B0-----:R-:W-:-:S13]  /*8b70*/  LOP3.LUT P1, RZ, R10, UR5, RZ, 0xc0, !PT ;  /* 0x000000050aff7c12 */ /* 0x001fda000f82c0ff */
[----:B------:R-:W-:Y:S05]  /*8b80*/  @P1 BRA `(.L_x_1788) ;  /* 0x0000000000501947 */ /* 0x000fea0003800000 */
[----:B-1----:R-:W0:Y:S02]  /*8b90*/  LDC.64 R14, c[0x4][RZ] ;  /* 0x01000000ff0e7b82 */ /* 0x002e240000000a00 */
[----:B0-----:R-:W3:Y:S02]  /*8ba0*/  LDG.E.STRONG.SYS R0, desc[UR8][R14.64] ;  /* 0x000000080e007981 */ /* 0x001ee4000c1f5900 */
[----:B---3--:R-:W-:-:S13]  /*8bb0*/  ISETP.GE.U32.AND P1, PT, R0, UR6, PT ;  /* 0x0000000600007c0c */ /* 0x008fda000bf26070 */
[----:B------:R-:W-:Y:S05]  /*8bc0*/  @P1 BRA `(.L_x_1788) ;  /* 0x0000000000401947 */ /* 0x000fea0003800000 */
[----:B--2---:R-:W-:-:S05]  /*8bd0*/  VIADD R17, R22, 0x1000 ;  /* 0x0000100016117836 */ /* 0x004fca0000000000 */
        /* <DEDUP_REMOVED lines=15> */
.L_x_1788:
[----:B---3--:R-:W-:Y:S05]  /*8cd0*/  BSYNC.RECONVERGENT B0 ;  /* 0x0000000000007941 */ /* 0x008fea0003800200 */
.L_x_1787:
[----:B------:R-:W-:Y:S02]  /*8ce0*/  VIADD R22, R22, 0x1 ;  /* 0x0000000116167836 */ /* 0x000fe40000000000 */
[----:B------:R-:W-:Y:S01]  /*8cf0*/  VIADD R7, R7, 0x2 ;  /* 0x0000000207077836 */ /* 0x000fe20000000000 */
[----:B------:R-:W-:Y:S06]  /*8d00*/  @P0 BRA `(.L_x_1789) ;  /* 0xfffffffc00440947 */ /* 0x000fec000383ffff */
[----:B------:R-:W-:Y:S05]  /*8d10*/  EXIT ;  /* 0x000000000000794d */ /* 0x000fea0003800000 */
.L_x_1790:
        /* <DEDUP_REMOVED lines=14> */
.L_x_2063:


//--------------------- .text._Z13agrepKernel32ILj1EEvv --------------------------
	.section	.text._Z13agrepKernel32ILj1EEvv,"ax",@progbits
	.align	128
        .global         _Z13agrepKernel32ILj1EEvv
        .type           _Z13agrepKernel32ILj1EEvv,@function
        .size           _Z13agrepKernel32ILj1EEvv,(.L_x_2064 - _Z13agrepKernel32ILj1EEvv)
        .other          _Z13agrepKernel32ILj1EEvv,@"STO_CUDA_ENTRY STV_DEFAULT"
_Z13agrepKernel32ILj1EEvv:
.text._Z13agrepKernel32ILj1EEvv:
[----:B------:R-:W-:Y:S08]  /*0000*/  LDC R1, c[0x0][0x37c] ;  /* 0x0000df00ff017b82 */ /* 0x000ff00000000800 */
[----:B------:R-:W0:Y:S01]  /*0010*/  LDC R12, c[0x3][0x10] ;  /* 0x00c00400ff0c7b82 */ /* 0x000e220000000800 */
[----:B------:R-:W1:Y:S01]  /*0020*/  S2R R5, SR_CTAID.X ;  /* 0x0000000000057919 */ /* 0x000e620000002500 */
[----:B------:R-:W2:Y:S01]  /*0030*/  LDCU.64 UR6, c[0x0][0x358] ;  /* 0x00006b00ff0677ac */ /* 0x000ea20008000a00 */
[----:B------:R-:W-:Y:S01]  /*0040*/  IMAD.MOV.U32 R10, RZ, RZ, RZ ;  /* 0x000000ffff0a7224 */ /* 0x000fe200078e00ff */
[----:B------:R-:W3:Y:S01]  /*0050*/  S2R R4, SR_TID.X ;  /* 0x0000000000047919 */ /* 0x000ee20000002100 */
[----:B------:R-:W-:-:S03]  /*0060*/  IMAD.MOV.U32 R2, RZ, RZ, -0x1 ;  /* 0xffffffffff027424 */ /* 0x000fc600078e00ff */
[----:B------:R-:W4:Y:S01]  /*0070*/  LDC.64 R6, c[0x3][RZ] ;  /* 0x00c00000ff067b82 */ /* 0x000f220000000a00 */
[----:B------:R-:W-:Y:S01]  /*0080*/  IMAD.MOV.U32 R0, RZ, RZ, -0x2 ;  /* 0xfffffffeff007424 */ /* 0x000fe200078e00ff */
[----:B0-----:R-:W-:Y:S01]  /*0090*/  ISETP.NE.AND P0, PT, R12, 0x1, PT ;  /* 0x000000010c00780c */ /* 0x001fe20003f05270 */
[----:B-1----:R-:W-:-:S05]  /*00a0*/  IMAD.SHL.U32 R3, R5, 0x8000, RZ ;  /* 0x0000800005037824 */ /* 0x002fca00078e00ff */
[----:B---3--:R-:W-:-:S07]  /*00b0*/  LOP3.LUT R11, R3, R4, RZ, 0xfc, !PT ;  /* 0x00000004030b7212 */ /* 0x008fce00078efcff */
[----:B--2-4-:R-:W-:Y:S05]  /*00c0*/  @!P0 BRA `(.L_x_1791) ;  /* 0x0000000800c88947 */ /* 0x014fea0003800000 */
        /* <DEDUP_REMOVED lines=10> */
.L_x_1792:
[----:B-1----:R-:W-:-:S06]  /*0170*/  IMAD.WIDE.U32 R16, R13, 0x4, R8 ;  /* 0x000000040d107825 */ /* 0x002fcc00078e0008 */
[----:B------:R-:W2:Y:S01]  /*0180*/  LDG.E R17, desc[UR6][R16.64] ;  /* 0x0000000610117981 */ /* 0x000ea2000c1e1900 */
[----:B------:R-:W-:Y:S01]  /*0190*/  IMAD.SHL.U32 R21, R2, 0x2, RZ ;  /* 0x0000000202157824 */ /* 0x000fe200078e00ff */
[----:B------:R-:W-:Y:S01]  /*01a0*/  UMOV UR4, 0x14 ;  /* 0x0000001400047882 */ /* 0x000fe20000000000 */
[----:B------:R-:W-:Y:S02]  /*01b0*/  IMAD.SHL.U32 R23, R0, 0x2, RZ ;  /* 0x0000000200177824 */ /* 0x000fe400078e00ff */
[----:B------:R-:W-:Y:S02]  /*01c0*/  VIADD R15, R15, 0x1 ;  /* 0x000000010f0f7836 */ /* 0x000fe40000000000 */
[----:B------:R-:W-:-:S03]  /*01d0*/  VIADD R13, R13, 0x80 ;  /* 0x000000800d0d7836 */ /* 0x000fc60000000000 */
[----:B------:R-:W-:Y:S01]  /*01e0*/  ISETP.NE.AND P0, PT, R15, -0x1, PT ;  /* 0xffffffff0f00780c */ /* 0x000fe20003f05270 */
[C---:B--2---:R-:W-:Y:S01]  /*01f0*/  IMAD.SHL.U32 R18, R17.reuse, 0x4, RZ ;  /* 0x0000000411127824 */ /* 0x044fe200078e00ff */
[----:B------:R-:W-:Y:S01]  /*0200*/  LOP3.LUT R20, R17, 0xc, RZ, 0xc0, !PT ;  /* 0x0000000c11147812 */ /* 0x000fe200078ec0ff */
[----:B------:R0:W-:Y:S01]  /*0210*/  STS [R14], R17 ;  /* 0x000000110e007388 */ /* 0x0001e20000000800 */
[--C-:B------:R-:W-:Y:S02]  /*0220*/  SHF.R.U32.HI R16, RZ, 0x6, R17.reuse ;  /* 0x00000006ff107819 */ /* 0x100fe40000011611 */
[----:B------:R-:W-:Y:S02]  /*0230*/  LOP3.LUT R22, R18, 0xc, RZ, 0xc0, !PT ;  /* 0x0000000c12167812 */ /* 0x000fe400078ec0ff */
[----:B------:R-:W1:Y:S01]  /*0240*/  LDC R20, c[0x3][R20+0x14] ;  /* 0x00c0050014147b82 */ /* 0x000e620000000800 */
[----:B------:R-:W-:Y:S02]  /*0250*/  SHF.R.U32.HI R18, RZ, 0x2, R17 ;  /* 0x00000002ff127819 */ /* 0x000fe40000011611 */
[----:B------:R-:W-:-:S02]  /*0260*/  LOP3.LUT R16, R16, 0xc, RZ, 0xc0, !PT ;  /* 0x0000000c10107812 */ /* 0x000fc400078ec0ff */
[----:B------:R-:W-:Y:S01]  /*0270*/  LOP3.LUT R19, R18, 0xc, RZ, 0xc0, !PT ;  /* 0x0000000c12137812 */ /* 0x000fe200078ec0ff */
[----:B0-----:R-:W-:Y:S01]  /*0280*/  VIADD R14, R14, 0x200 ;  /* 0x000002000e0e7836 */ /* 0x001fe20000000000 */
[--C-:B------:R-:W-:Y:S01]  /*0290*/  SHF.R.U32.HI R18, RZ, 0x4, R17.reuse ;  /* 0x00000004ff127819 */ /* 0x100fe20000011611 */
[----:B------:R-:W0:Y:S01]  /*02a0*/  LDC R22, c[0x3][R22+0x14] ;  /* 0x00c0050016167b82 */ /* 0x000e220000000800 */
[----:B------:R-:W-:Y:S02]  /*02b0*/  SHF.R.U32.HI R0, RZ, 0x8, R17 ;  /* 0x00000008ff007819 */ /* 0x000fe40000011611 */
[----:B------:R-:W-:-:S05]  /*02c0*/  LOP3.LUT R18, R18, 0xc, RZ, 0xc0, !PT ;  /* 0x0000000c12127812 */ /* 0x000fca00078ec0ff */
[----:B------:R-:W2:Y:S08]  /*02d0*/  LDC R19, c[0x3][R19+0x14] ;  /* 0x00c0050013137b82 */ /* 0x000eb00000000800 */
[----:B------:R-:W3:Y:S08]  /*02e0*/  LDC R18, c[0x3][R18+0x14] ;  /* 0x00c0050012127b82 */ /* 0x000ef00000000800 */
[----:B------:R-:W4:Y:S01]  /*02f0*/  LDC R16, c[0x3][R16+0x14] ;  /* 0x00c0050010107b82 */ /* 0x000f220000000800 */
[----:B0-----:R-:W-:-:S04]  /*0300*/  LOP3.LUT R21, R22, R21, RZ, 0xfc, !PT ;  /* 0x0000001516157212 */ /* 0x001fc800078efcff */
[----:B------:R-:W-:Y:S01]  /*0310*/  LOP3.LUT R24, R2, R21, RZ, 0xc0, !PT ;  /* 0x0000001502187212 */ /* 0x000fe200078ec0ff */
[----:B------:R-:W-:-:S04]  /*0320*/  IMAD.SHL.U32 R25, R21, 0x2, RZ ;  /* 0x0000000215197824 */ /* 0x000fc800078e00ff */
[----:B------:R-:W-:-:S05]  /*0330*/  IMAD.SHL.U32 R24, R24, 0x2, RZ ;  /* 0x0000000218187824 */ /* 0x000fca00078e00ff */
[----:B------:R-:W-:Y:S02]  /*0340*/  LOP3.LUT R23, R24, R23, R22, 0xe0, !PT ;  /* 0x0000001718177212 */ /* 0x000fe400078ee016 */
[----:B-1----:R-:W-:Y:S02]  /*0350*/  LOP3.LUT R24, R20, R25, RZ, 0xfc, !PT ;  /* 0x0000001914187212 */ /* 0x002fe400078efcff */
[----:B------:R-:W-:Y:S02]  /*0360*/  LOP3.LUT R22, R0, 0xc, RZ, 0xc0, !PT ;  /* 0x0000000c00167812 */ /* 0x000fe400078ec0ff */
[----:B------:R-:W-:Y:S02]  /*0370*/  LOP3.LUT R0, R21, R24, RZ, 0xc0, !PT ;  /* 0x0000001815007212 */ /* 0x000fe400078ec0ff */
[----:B------:R-:W-:Y:S01]  /*0380*/  LOP3.LUT R23, R23, R2, RZ, 0xc0, !PT ;  /* 0x0000000217177212 */ /* 0x000fe200078ec0ff */
[----:B------:R-:W-:Y:S01]  /*0390*/  IMAD.SHL.U32 R2, R24, 0x2, RZ ;  /* 0x0000000218027824 */ /* 0x000fe200078e00ff */
[----:B------:R-:W0:Y:S01]  /*03a0*/  LDC R22, c[0x3][R22+0x14] ;  /* 0x00c0050016167b82 */ /* 0x000e220000000800 */
[----:B------:R-:W-:-:S02]  /*03b0*/  IMAD.SHL.U32 R0, R0, 0x2, RZ ;  /* 0x0000000200007824 */ /* 0x000fc400078e00ff */
[----:B------:R-:W-:Y:S01]  /*03c0*/  IMAD.SHL.U32 R25, R23, 0x2, RZ ;  /* 0x0000000217197824 */ /* 0x000fe200078e00ff */
[----:B--2---:R-:W-:-:S04]  /*03d0*/  LOP3.LUT R23, R19, R2, RZ, 0xfc, !PT ;  /* 0x0000000213177212 */ /* 0x004fc800078efcff */
[----:B------:R-:W-:Y:S01]  /*03e0*/  LOP3.LUT R0, R0, R25, R20, 0xe0, !PT ;  /* 0x0000001900007212 */ /* 0x000fe200078ee014 */
[----:B------:R-:W-:Y:S01]  /*03f0*/  IMAD.SHL.U32 R25, R23, 0x2, RZ ;  /* 0x0000000217197824 */ /* 0x000fe200078e00ff */
[----:B------:R-:W-:Y:S02]  /*0400*/  LOP3.LUT R2, R24, R23, RZ, 0xc0, !PT ;  /* 0x0000001718027212 */ /* 0x000fe400078ec0ff */
[----:B------:R-:W-:Y:S02]  /*0410*/  SHF.R.U32.HI R20, RZ, 0xa, R17 ;  /* 0x0000000aff147819 */ /* 0x000fe40000011611 */
[----:B------:R-:W-:Y:S01]  /*0420*/  LOP3.LUT R0, R0, R21, RZ, 0xc0, !PT ;  /* 0x0000001500007212 */ /* 0x000fe200078ec0ff */
[----:B------:R-:W-:Y:S01]  /*0430*/  IMAD.SHL.U32 R21, R2, 0x2, RZ ;  /* 0x0000000202157824 */ /* 0x000fe200078e00ff */
[----:B------:R-:W-:Y:S02]  /*0440*/  LOP3.LUT R28, R20, 0xc, RZ, 0xc0, !PT ;  /* 0x0000000c141c7812 */ /* 0x000fe400078ec0ff */
[----:B---3--:R-:W-:Y:S01]  /*0450*/  LOP3.LUT R20, R18, R25, RZ, 0xfc, !PT ;  /* 0x0000001912147212 */ /* 0x008fe200078efcff */
[----:B------:R-:W-:-:S02]  /*0460*/  IMAD.SHL.U32 R2, R0, 0x2, RZ ;  /* 0x0000000200027824 */ /* 0x000fc400078e00ff */
[----:B------:R-:W1:Y:S02]  /*0470*/  LDC R0, c[0x3][R28+0x14] ;  /* 0x00c005001c007b82 */ /* 0x000e640000000800 */
[----:B------:R-:W-:Y:S01]  /*0480*/  IMAD.SHL.U32 R25, R20, 0x2, RZ ;  /* 0x0000000214197824 */ /* 0x000fe200078e00ff */
[----:B------:R-:W-:Y:S02]  /*0490*/  LOP3.LUT R21, R21, R2, R19, 0xe0, !PT ;  /* 0x0000000215157212 */ /* 0x000fe400078ee013 */
[----:B------:R-:W-:Y:S02]  /*04a0*/  SHF.R.U32.HI R19, RZ, 0xc, R17 ;  /* 0x0000000cff137819 */ /* 0x000fe40000011611 */
[----:B------:R-:W-:Y:S02]  /*04b0*/  LOP3.LUT R2, R23, R20, RZ, 0xc0, !PT ;  /* 0x0000001417027212 */ /* 0x000fe400078ec0ff */
[----:B------:R-:W-:Y:S02]  /*04c0*/  LOP3.LUT R21, R21, R24, RZ, 0xc0, !PT ;  /* 0x0000001815157212 */ /* 0x000fe400078ec0ff */
[----:B------:R-:W-:Y:S01]  /*04d0*/  LOP3.LUT R27, R19, 0xc, RZ, 0xc0, !PT ;  /* 0x0000000c131b7812 */ /* 0x000fe200078ec0ff */
[----:B------:R-:W-:-:S02]  /*04e0*/  IMAD.SHL.U32 R19, R2, 0x2, RZ ;  /* 0x0000000202137824 */ /* 0x000fc400078e00ff */
[----:B------:R-:W-:Y:S01]  /*04f0*/  IMAD.SHL.U32 R21, R21, 0x2, RZ ;  /* 0x0000000215157824 */ /* 0x000fe200078e00ff */
[----:B------:R2:W3:Y:S04]  /*0500*/  LDC R2, c[0x3][R27+0x14] ;  /* 0x00c005001b027b82 */ /* 0x0004e80000000800 */
[----:B------:R-:W-:Y:S02]  /*0510*/  LOP3.LUT R18, R19, R21, R18, 0xe0, !PT ;  /* 0x0000001513127212 */ /* 0x000fe400078ee012 */
[----:B------:R-:W-:Y:S02]  /*0520*/  SHF.R.U32.HI R21, RZ, 0xe, R17 ;  /* 0x0000000eff157819 */ /* 0x000fe40000011611 */
[----:B----4-:R-:W-:Y:S02]  /*0530*/  LOP3.LUT R19, R16, R25, RZ, 0xfc, !PT ;  /* 0x0000001910137212 */ /* 0x010fe400078efcff */
[----:B------:R-:W-:-:S02]  /*0540*/  LOP3.LUT R26, R21, 0xc, RZ, 0xc0, !PT ;  /* 0x0000000c151a7812 */ /* 0x000fc400078ec0ff */
[----:B------:R-:W-:Y:S01]  /*0550*/  LOP3.LUT R21, R20, R19, RZ, 0xc0, !PT ;  /* 0x0000001314157212 */ /* 0x000fe200078ec0ff */
[----:B------:R-:W-:Y:S01]  /*0560*/  IMAD.SHL.U32 R25, R19, 0x2, RZ ;  /* 0x0000000213197824 */ /* 0x000fe200078e00ff */
[----:B------:R-:W-:Y:S02]  /*0570*/  LOP3.LUT R23, R18, R23, RZ, 0xc0, !PT ;  /* 0x0000001712177212 */ /* 0x000fe400078ec0ff */
[----:B------:R-:W4:Y:S01]  /*0580*/  LDC R18, c[0x3][R26+0x14] ;  /* 0x00c005001a127b82 */ /* 0x000f220000000800 */
[----:B------:R-:W-:Y:S01]  /*0590*/  IMAD.SHL.U32 R21, R21, 0x2, RZ ;  /* 0x0000000215157824 */ /* 0x000fe200078e00ff */
[----:B0-----:R-:W-:Y:S01]  /*05a0*/  LOP3.LUT R24, R22, R25, RZ, 0xfc, !PT ;  /* 0x0000001916187212 */ /* 0x001fe200078efcff */
[----:B------:R-:W-:-:S04]  /*05b0*/  IMAD.SHL.U32 R23, R23, 0x2, RZ ;  /* 0x0000000217177824 */ /* 0x000fc800078e00ff */
[----:B------:R-:W-:Y:S01]  /*05c0*/  IMAD.SHL.U32 R25, R24, 0x2, RZ ;  /* 0x0000000218197824 */ /* 0x000fe200078e00ff */
[----:B------:R-:W-:Y:S02]  /*05d0*/  LOP3.LUT R21, R21, R23, R16, 0xe0, !PT ;  /* 0x0000001715157212 */ /* 0x000fe400078ee010 */
[--C-:B------:R-:W-:Y:S02]  /*05e0*/  SHF.R.U32.HI R16, RZ, 0x10, R17.reuse ;  /* 0x00000010ff107819 */ /* 0x100fe40000011611 */
[----:B------:R-:W-:Y:S02]  /*05f0*/  LOP3.LUT R23, R19, R24, RZ, 0xc0, !PT ;  /* 0x0000001813177212 */ /* 0x000fe400078ec0ff */
[----:B------:R-:W-:Y:S02]  /*0600*/  LOP3.LUT R16, R16, 0xc, RZ, 0xc0, !PT ;  /* 0x0000000c10107812 */ /* 0x000fe400078ec0ff */
[----:B------:R-:W-:Y:S01]  /*0610*/  LOP3.LUT R21, R21, R20, RZ, 0xc0, !PT ;  /* 0x0000001415157212 */ /* 0x000fe200078ec0ff */
[----:B------:R-:W-:Y:S01]  /*0620*/  IMAD.SHL.U32 R23, R23, 0x2, RZ ;  /* 0x0000000217177824 */ /* 0x000fe200078e00ff */
[----:B------:R-:W-:-:S02]  /*0630*/  SHF.R.U32.HI R20, RZ, 0x12, R17 ;  /* 0x00000012ff147819 */ /* 0x000fc40000011611 */
[----:B------:R-:W0:Y:S01]  /*0640*/  LDC R16, c[0x3][R16+0x14] ;  /* 0x00c0050010107b82 */ /* 0x000e220000000800 */
[----:B------:R-:W-:Y:S01]  /*0650*/  IMAD.SHL.U32 R21, R21, 0x2, RZ ;  /* 0x0000000215157824 */ /* 0x000fe200078e00ff */
[----:B------:R-:W-:-:S04]  /*0660*/  LOP3.LUT R29, R20, 0xc, RZ, 0xc0, !PT ;  /* 0x0000000c141d7812 */ /* 0x000fc800078ec0ff */
[----:B------:R-:W-:Y:S02]  /*0670*/  LOP3.LUT R22, R23, R21, R22, 0xe0, !PT ;  /* 0x0000001517167212 */ /* 0x000fe400078ee016 */
[----:B-1----:R-:W-:Y:S02]  /*0680*/  LOP3.LUT R21, R0, R25, RZ, 0xfc, !PT ;  /* 0x0000001900157212 */ /* 0x002fe400078efcff */
[----:B------:R-:W-:Y:S02]  /*0690*/  LOP3.LUT R22, R22, R19, RZ, 0xc0, !PT ;  /* 0x0000001316167212 */ /* 0x000fe400078ec0ff */
[----:B------:R-:W-:Y:S01]  /*06a0*/  LOP3.LUT R20, R24, R21, RZ, 0xc0, !PT ;  /* 0x0000001518147212 */ /* 0x000fe200078ec0ff */
[----:B--2---:R-:W-:Y:S01]  /*06b0*/  IMAD.SHL.U32 R27, R21, 0x2, RZ ;  /* 0x00000002151b7824 */ /* 0x004fe200078e00ff */
[----:B------:R-:W1:Y:S01]  /*06c0*/  LDC R19, c[0x3][R29+0x14] ;  /* 0x00c005001d137b82 */ /* 0x000e620000000800 */
[----:B------:R-:W-:Y:S01]  /*06d0*/  IMAD.SHL.U32 R23, R22, 0x2, RZ ;  /* 0x0000000216177824 */ /* 0x000fe200078e00ff */
[----:B------:R-:W-:Y:S01]  /*06e0*/  SHF.R.U32.HI R22, RZ, 0x14, R17 ;  /* 0x00000014ff167819 */ /* 0x000fe20000011611 */
[----:B------:R-:W-:Y:S01]  /*06f0*/  IMAD.SHL.U32 R25, R20, 0x2, RZ ;  /* 0x0000000214197824 */ /* 0x000fe200078e00ff */
[----:B---3--:R-:W-:-:S02]  /*0700*/  LOP3.LUT R20, R2, R27, RZ, 0xfc, !PT ;  /* 0x0000001b02147212 */ /* 0x008fc400078efcff */
[----:B------:R-:W-:Y:S02]  /*0710*/  LOP3.LUT R28, R22, 0xc, RZ, 0xc0, !PT ;  /* 0x0000000c161c7812 */ /* 0x000fe400078ec0ff */
[----:B------:R-:W-:Y:S01]  /*0720*/  LOP3.LUT R23, R25, R23, R0, 0xe0, !PT ;  /* 0x0000001719177212 */ /* 0x000fe200078ee000 */
[----:B------:R-:W-:Y:S01]  /*0730*/  IMAD.SHL.U32 R27, R20, 0x2, RZ ;  /* 0x00000002141b7824 */ /* 0x000fe200078e00ff */
[----:B------:R-:W-:Y:S02]  /*0740*/  LOP3.LUT R0, R21, R20, RZ, 0xc0, !PT ;  /* 0x0000001415007212 */ /* 0x000fe400078ec0ff */
[----:B------:R-:W-:Y:S02]  /*0750*/  LOP3.LUT R23, R23, R24, RZ, 0xc0, !PT ;  /* 0x0000001817177212 */ /* 0x000fe400078ec0ff */
[----:B------:R-:W-:Y:S01]  /*0760*/  SHF.R.U32.HI R24, RZ, 0x16, R17 ;  /* 0x00000016ff187819 */ /* 0x000fe20000011611 */
[----:B------:R-:W-:Y:S02]  /*0770*/  IMAD.SHL.U32 R22, R0, 0x2, RZ ;  /* 0x0000000200167824 */ /* 0x000fe400078e00ff */
[----:B------:R-:W-:Y:S01]  /*0780*/  IMAD.SHL.U32 R25, R23, 0x2, RZ ;  /* 0x0000000217197824 */ /* 0x000fe200078e00ff */
[----:B------:R-:W2:Y:S01]  /*0790*/  LDC R0, c[0x3][R28+0x14] ;  /* 0x00c005001c007b82 */ /* 0x000ea20000000800 */
[----:B----4-:R-:W-:-:S02]  /*07a0*/  LOP3.LUT R23, R18, R27, RZ, 0xfc, !PT ;  /* 0x0000001b12177212 */ /* 0x010fc400078efcff */
[----:B------:R-:W-:Y:S02]  /*07b0*/  LOP3.LUT R26, R24, 0xc, RZ, 0xc0, !PT ;  /* 0x0000000c181a7812 */ /* 0x000fe400078ec0ff */
[----:B------:R-:W-:Y:S01]  /*07c0*/  LOP3.LUT R22, R22, R25, R2, 0xe0, !PT ;  /* 0x0000001916167212 */ /* 0x000fe200078ee002 */
[----:B------:R-:W-:Y:S01]  /*07d0*/  IMAD.SHL.U32 R25, R23, 0x2, RZ ;  /* 0x0000000217197824 */ /* 0x000fe200078e00ff */
[----:B------:R-:W-:Y:S02]  /*07e0*/  LOP3.LUT R2, R20, R23, RZ, 0xc0, !PT ;  /* 0x0000001714027212 */ /* 0x000fe400078ec0ff */
[----:B------:R-:W-:-:S03]  /*07f0*/  LOP3.LUT R22, R22, R21, RZ, 0xc0, !PT ;  /* 0x0000001516167212 */ /* 0x000fc600078ec0ff */
[----:B------:R-:W-:Y:S02]  /*0800*/  IMAD.SHL.U32 R24, R2, 0x2, RZ ;  /* 0x0000000202187824 */ /* 0x000fe400078e00ff */
[----:B------:R-:W-:Y:S01]  /*0810*/  IMAD.SHL.U32 R21, R22, 0x2, RZ ;  /* 0x0000000216157824 */ /* 0x000fe200078e00ff */
[----:B------:R3:W4:Y:S01]  /*0820*/  LDC R2, c[0x3][R26+0x14] ;  /* 0x00c005001a027b82 */ /* 0x0007220000000800 */
[----:B0-----:R-:W-:Y:S02]  /*0830*/  LOP3.LUT R22, R16, R25, RZ, 0xfc, !PT ;  /* 0x0000001910167212 */ /* 0x001fe400078efcff */
[--C-:B------:R-:W-:Y:S02]  /*0840*/  SHF.R.U32.HI R25, RZ, 0x1a, R17.reuse ;  /* 0x0000001aff197819 */ /* 0x100fe40000011611 */
[----:B------:R-:W-:Y:S02]  /*0850*/  LOP3.LUT R21, R24, R21, R18, 0xe0, !PT ;  /* 0x0000001518157212 */ /* 0x000fe400078ee012 */
[----:B------:R-:W-:-:S02]  /*0860*/  SHF.R.U32.HI R18, RZ, 0x18, R17 ;  /* 0x00000018ff127819 */ /* 0x000fc40000011611 */
[----:B------:R-:W-:Y:S02]  /*0870*/  LOP3.LUT R24, R23, R22, RZ, 0xc0, !PT ;  /* 0x0000001617187212 */ /* 0x000fe400078ec0ff */
[----:B------:R-:W-:Y:S02]  /*0880*/  LOP3.LUT R18, R18, 0xc, RZ, 0xc0, !PT ;  /* 0x0000000c12127812 */ /* 0x000fe400078ec0ff */
[----:B------:R-:W-:Y:S01]  /*0890*/  LOP3.LUT R21, R21, R20, RZ, 0xc0, !PT ;  /* 0x0000001415157212 */ /* 0x000fe200078ec0ff */
[----:B------:R-:W-:Y:S02]  /*08a0*/  IMAD.SHL.U32 R24, R24, 0x2, RZ ;  /* 0x0000000218187824 */ /* 0x000fe400078e00ff */
[----:B------:R-:W-:Y:S01]  /*08b0*/  IMAD.SHL.U32 R20, R22, 0x2, RZ ;  /* 0x0000000216147824 */ /* 0x000fe200078e00ff */
[----:B------:R-:W0:Y:S01]  /*08c0*/  LDC R18, c[0x3][R18+0x14] ;  /* 0x00c0050012127b82 */ /* 0x000e220000000800 */
[----:B------:R-:W-:-:S05]  /*08d0*/  IMAD.SHL.U32 R21, R21, 0x2, RZ ;  /* 0x0000000215157824 */ /* 0x000fca00078e00ff */
[----:B------:R-:W-:Y:S02]  /*08e0*/  LOP3.LUT R24, R24, R21, R16, 0xe0, !PT ;  /* 0x0000001518187212 */ /* 0x000fe400078ee010 */
[----:B-1----:R-:W-:Y:S02]  /*08f0*/  LOP3.LUT R21, R19, R20, RZ, 0xfc, !PT ;  /* 0x0000001413157212 */ /* 0x002fe400078efcff */
[----:B------:R-:W-:Y:S02]  /*0900*/  LOP3.LUT R16, R25, 0xc, RZ, 0xc0, !PT ;  /* 0x0000000c19107812 */ /* 0x000fe400078ec0ff */
[----:B------:R-:W-:Y:S01]  /*0910*/  LOP3.LUT R20, R22, R21, RZ, 0xc0, !PT ;  /* 0x0000001516147212 */ /* 0x000fe200078ec0ff */
[----:B------:R-:W-:Y:S01]  /*0920*/  IMAD.SHL.U32 R25, R21, 0x2, RZ ;  /* 0x0000000215197824 */ /* 0x000fe200078e00ff */
[----:B------:R-:W-:Y:S02]  /*0930*/  LOP3.LUT R24, R24, R23, RZ, 0xc0, !PT ;  /* 0x0000001718187212 */ /* 0x000fe400078ec0ff */
[----:B------:R-:W1:Y:S01]  /*0940*/  LDC R16, c[0x3][R16+0x14] ;  /* 0x00c0050010107b82 */ /* 0x000e620000000800 */
[----:B------:R-:W-:Y:S01]  /*0950*/  SHF.R.U32.HI R23, RZ, 0x1e, R17 ;  /* 0x0000001eff177819 */ /* 0x000fe20000011611 */
[----:B------:R-:W-:-:S02]  /*0960*/  IMAD.SHL.U32 R20, R20, 0x2, RZ ;  /* 0x0000000214147824 */ /* 0x000fc400078e00ff */
[----:B------:R-:W-:Y:S01]  /*0970*/  IMAD.SHL.U32 R24, R24, 0x2, RZ ;  /* 0x0000000218187824 */ /* 0x000fe200078e00ff */
[----:B---3--:R-:W-:-:S04]  /*0980*/  LEA R26, R23, UR4, 0x2 ;  /* 0x00000004171a7c11 */ /* 0x008fc8000f8e10ff */
[----:B------:R-:W-:Y:S02]  /*0990*/  LOP3.LUT R23, R20, R24, R19, 0xe0, !PT ;  /* 0x0000001814177212 */ /* 0x000fe400078ee013 */
[----:B--2---:R-:W-:Y:S01]  /*09a0*/  LOP3.LUT R20, R0, R25, RZ, 0xfc, !PT ;  /* 0x0000001900147212 */ /* 0x004fe200078efcff */
[----:B------:R-:W2:Y:S01]  /*09b0*/  LDC R19, c[0x3][R26] ;  /* 0x00c000001a137b82 */ /* 0x000ea20000000800 */
[----:B------:R-:W-:Y:S02]  /*09c0*/  LOP3.LUT R23, R23, R22, RZ, 0xc0, !PT ;  /* 0x0000001617177212 */ /* 0x000fe400078ec0ff */
[----:B------:R-:W-:Y:S01]  /*09d0*/  LOP3.LUT R24, R21, R20, RZ, 0xc0, !PT ;  /* 0x0000001415187212 */ /* 0x000fe200078ec0ff */
[----:B------:R-:W-:Y:S02]  /*09e0*/  IMAD.SHL.U32 R27, R20, 0x2, RZ ;  /* 0x00000002141b7824 */ /* 0x000fe400078e00ff */
[----:B------:R-:W-:Y:S02]  /*09f0*/  IMAD.SHL.U32 R25, R23, 0x2, RZ ;  /* 0x0000000217197824 */ /* 0x000fe400078e00ff */
[----:B------:R-:W-:Y:S01]  /*0a00*/  IMAD.SHL.U32 R24, R24, 0x2, RZ ;  /* 0x0000000218187824 */ /* 0x000fe200078e00ff */
[----:B----4-:R-:W-:-:S04]  /*0a10*/  LOP3.LUT R23, R2, R27, RZ, 0xfc, !PT ;  /* 0x0000001b02177212 */ /* 0x010fc800078efcff */
[----:B------:R-:W-:Y:S01]  /*0a20*/  LOP3.LUT R24, R24, R25, R0, 0xe0, !PT ;  /* 0x0000001918187212 */ /* 0x000fe200078ee000 */
[----:B------:R-:W-:Y:S01]  /*0a30*/  IMAD.SHL.U32 R25, R23, 0x2, RZ ;  /* 0x0000000217197824 */ /* 0x000fe200078e00ff */
[----:B------:R-:W-:Y:S02]  /*0a40*/  LOP3.LUT R0, R20, R23, RZ, 0xc0, !PT ;  /* 0x0000001714007212 */ /* 0x000fe400078ec0ff */
[----:B------:R-:W-:-:S03]  /*0a50*/  LOP3.LUT R24, R24, R21, RZ, 0xc0, !PT ;  /* 0x0000001518187212 */ /* 0x000fc600078ec0ff */
[----:B------:R-:W-:Y:S01]  /*0a60*/  IMAD.SHL.U32 R22, R0, 0x2, RZ ;  /* 0x0000000200167824 */ /* 0x000fe200078e00ff */
[----:B0-----:R-:W-:Y:S01]  /*0a70*/  LOP3.LUT R0, R18, R25, RZ, 0xfc, !PT ;  /* 0x0000001912007212 */ /* 0x001fe200078efcff */
[----:B------:R-:W-:-:S04]  /*0a80*/  IMAD.SHL.U32 R21, R24, 0x2, RZ ;  /* 0x0000000218157824 */ /* 0x000fc800078e00ff */
[----:B------:R-:W-:Y:S01]  /*0a90*/  IMAD.SHL.U32 R27, R0, 0x2, RZ ;  /* 0x00000002001b7824 */ /* 0x000fe200078e00ff */
[----:B------:R-:W-:Y:S02]  /*0aa0*/  LOP3.LUT R21, R22, R21, R2, 0xe0, !PT ;  /* 0x0000001516157212 */ /* 0x000fe400078ee002 */
[----:B------:R-:W-:Y:S02]  /*0ab0*/  LOP3.LUT R2, R23, R0, RZ, 0xc0, !PT ;  /* 0x0000000017027212 */ /* 0x000fe400078ec0ff */
[----:B------:R-:W-:-:S03]  /*0ac0*/  LOP3.LUT R21, R21, R20, RZ, 0xc0, !PT ;  /* 0x0000001415157212 */ /* 0x000fc600078ec0ff */
[----:B------:R-:W-:Y:S02]  /*0ad0*/  IMAD.SHL.U32 R2, R2, 0x2, RZ ;  /* 0x0000000202027824 */ /* 0x000fe400078e00ff */
[----:B------:R-:W-:Y:S01]  /*0ae0*/  IMAD.SHL.U32 R25, R21, 0x2, RZ ;  /* 0x0000000215197824 */ /* 0x000fe200078e00ff */
[----:B-1----:R-:W-:-:S04]  /*0af0*/  LOP3.LUT R21, R16, R27, RZ, 0xfc, !PT ;  /* 0x0000001b10157212 */ /* 0x002fc800078efcff */
[----:B------:R-:W-:Y:S01]  /*0b00*/  LOP3.LUT R2, R2, R25, R18, 0xe0, !PT ;  /* 0x0000001902027212 */ /* 0x000fe200078ee012 */
[----:B------:R-:W-:Y:S01]  /*0b10*/  IMAD.SHL.U32 R20, R21, 0x2, RZ ;  /* 0x0000000215147824 */ /* 0x000fe200078e00ff */
[----:B------:R-:W-:Y:S02]  /*0b20*/  LOP3.LUT R18, R0, R21, RZ, 0xc0, !PT ;  /* 0x0000001500127212 */ /* 0x000fe400078ec0ff */
[----:B------:R-:W-:-:S03]  /*0b30*/  LOP3.LUT R2, R2, R23, RZ, 0xc0, !PT ;  /* 0x0000001702027212 */ /* 0x000fc600078ec0ff */
[----:B------:R-:W-:Y:S02]  /*0b40*/  IMAD.SHL.U32 R18, R18, 0x2, RZ ;  /* 0x0000000212127824 */ /* 0x000fe400078e00ff */
[----:B------:R-:W-:Y:S01]  /*0b50*/  IMAD.SHL.U32 R23, R2, 0x2, RZ ;  /* 0x0000000202177824 */ /* 0x000fe200078e00ff */
[----:B--2---:R-:W-:-:S04]  /*0b60*/  LOP3.LUT R2, R19, R20, RZ, 0xfc, !PT ;  /* 0x0000001413027212 */ /* 0x004fc800078efcff */
[----:B------:R-:W-:Y:S02]  /*0b70*/  LOP3.LUT R23, R18, R23, R16, 0xe0, !PT ;  /* 0x0000001712177212 */ /* 0x000fe400078ee010 */
[----:B------:R-:W-:Y:S02]  /*0b80*/  LOP3.LUT R16, R21, R2, RZ, 0xc0, !PT ;  /* 0x0000000215107212 */ /* 0x000fe400078ec0ff */
[----:B------:R-:W-:-:S03]  /*0b90*/  LOP3.LUT R23, R23, R0, RZ, 0xc0, !PT ;  /* 0x0000000017177212 */ /* 0x000fc600078ec0ff */
[----:B------:R-:W-:Y:S02]  /*0ba0*/  IMAD.SHL.U32 R16, R16, 0x2, RZ ;  /* 0x0000000210107824 */ /* 0x000fe400078e00ff */
[----:B------:R-:W-:-:S05]  /*0bb0*/  IMAD.SHL.U32 R0, R23, 0x2, RZ ;  /* 0x0000000217007824 */ /* 0x000fca00078e00ff */
[----:B------:R-:W-:-:S04]  /*0bc0*/  LOP3.LUT R0, R16, R0, R19, 0xe0, !PT ;  /* 0x0000000010007212 */ /* 0x000fc800078ee013 */
[----:B------:R-:W-:Y:S01]  /*0bd0*/  LOP3.LUT R0, R0, R21, RZ, 0xc0, !PT ;  /* 0x0000001500007212 */ /* 0x000fe200078ec0ff */
[----:B------:R-:W-:Y:S06]  /*0be0*/  @P0 BRA `(.L_x_1792) ;  /* 0xfffffff400600947 */ /* 0x000fec000383ffff */
.L_x_1791:
[----:B------:R-:W-:Y:S01]  /*0bf0*/  IMAD R15, R10, 0x80, R11 ;  /* 0x000000800a0f7824 */ /* 0x000fe200078e020b */
[----:B------:R-:W0:Y:S03]  /*0c00*/  LDC R8, c[0x3][0xc] ;  /* 0x00c00300ff087b82 */ /* 0x000e260000000800 */
[----:B------:R-:W-:-:S05]  /*0c10*/  IMAD.WIDE.U32 R6, R15, 0x4, R6 ;  /* 0x000000040f067825 */ /* 0x000fca00078e0006 */
[----:B------:R1:W5:Y:S01]  /*0c20*/  LDG.E R13, desc[UR6][R6.64] ;  /* 0x00000006060d7981 */ /* 0x000362000c1e1900 */
[----:B------:R-:W-:Y:S02]  /*0c30*/  IMAD.SHL.U32 R9, R12, 0x10, RZ ;  /* 0x000000100c097824 */ /* 0x000fe400078e00ff */
[----:B------:R-:W-:Y:S02]  /*0c40*/  IMAD.MOV.U32 R12, RZ, RZ, RZ ;  /* 0x000000ffff0c7224 */ /* 0x000fe400078e00ff */
[----:B0-----:R-:W-:-:S05]  /*0c50*/  VIADD R8, R8, 0x10 ;  /* 0x0000001008087836 */ /* 0x001fca0000000000 */
[----:B------:R-:W-:-:S13]  /*0c60*/  ISETP.NE.AND P0, PT, R8, R9, PT ;  /* 0x000000090800720c */ /* 0x000fda0003f05270 */
[----:B-1----:R-:W-:Y:S05]  /*0c70*/  @!P0 BRA `(.L_x_1793) ;  /* 0x0000000400a48947 */ /* 0x002fea0003800000 */
[----:B------:R-:W-:-:S05]  /*0c80*/  IMAD.IADD R6, R8, 0x1, -R9 ;  /* 0x0000000108067824 */ /* 0x000fca00078e0a09 */
[C---:B------:R-:W-:Y:S02]  /*0c90*/  ISETP.GE.U32.AND P0, PT, R6.reuse, 0x4, PT ;  /* 0x000000040600780c */ /* 0x040fe40003f06070 */
[----:B------:R-:W-:Y:S01]  /*0ca0*/  VIMNMX.U32 R12, PT, PT, R6, 0x1, !PT ;  /* 0x00000001060c7848 */ /* 0x000fe20007fe0000 */
[----:B------:R-:W-:-:S03]  /*0cb0*/  IMAD.MOV.U32 R6, RZ, RZ, RZ ;  /* 0x000000ffff067224 */ /* 0x000fc600078e00ff */
[----:B------:R-:W-:-:S04]  /*0cc0*/  LOP3.LUT R20, R12, 0x3, RZ, 0xc0, !PT ;  /* 0x000000030c147812 */ /* 0x000fc800078ec0ff */
[----:B------:R-:W-:-:S03]  /*0cd0*/  ISETP.NE.AND P1, PT, R20, RZ, PT ;  /* 0x000000ff1400720c */ /* 0x000fc60003f25270 */
[----:B------:R-:W-:Y:S10]  /*0ce0*/  @!P0 BRA `(.L_x_1794) ;  /* 0x0000000000d88947 */ /* 0x000ff40003800000 */
[----:B------:R-:W-:Y:S01]  /*0cf0*/  LOP3.LUT R6, R12, 0xfffffffc, RZ, 0xc0, !PT ;  /* 0xfffffffc0c067812 */ /* 0x000fe200078ec0ff */
[----:B------:R-:W-:-:S04]  /*0d00*/  UMOV UR4, 0x4 ;  /* 0x0000000400047882 */ /* 0x000fc80000000000 */
[----:B------:R-:W-:-:S07]  /*0d10*/  IMAD.MOV R21, RZ, RZ, -R6 ;  /* 0x000000ffff157224 */ /* 0x000fce00078e0a06 */
.L_x_1795:
[----:B------:R-:W-:Y:S01]  /*0d20*/  UIADD3 UR5, UPT, UPT, UR4, -0x4, URZ ;  /* 0xfffffffc04057890 */ /* 0x000fe2000fffe0ff */
[----:B------:R-:W-:Y:S02]  /*0d30*/  IMAD.SHL.U32 R17, R2, 0x2, RZ ;  /* 0x0000000202117824 */ /* 0x000fe400078e00ff */
[----:B------:R-:W-:Y:S02]  /*0d40*/  IMAD.SHL.U32 R22, R0, 0x2, RZ ;  /* 0x0000000200167824 */ /* 0x000fe400078e00ff */
[----:B------:R-:W-:Y:S01]  /*0d50*/  VIADD R21, R21, 0x4 ;  /* 0x0000000415157836 */ /* 0x000fe20000000000 */
[----:B-----5:R-:W-:Y:S01]  /*0d60*/  SHF.R.U32.HI R7, RZ, UR5, R13 ;  /* 0x00000005ff077c19 */ /* 0x020fe2000801160d */
[----:B------:R-:W-:-:S03]  /*0d70*/  UIADD3 UR5, UPT, UPT, UR4, -0x2, URZ ;  /* 0xfffffffe04057890 */ /* 0x000fc6000fffe0ff */
[----:B------:R-:W-:Y:S01]  /*0d80*/  ISETP.NE.AND P0, PT, R21, RZ, PT ;  /* 0x000000ff1500720c */ /* 0x000fe20003f05270 */
[----:B------:R-:W-:-:S05]  /*0d90*/  IMAD.SHL.U32 R7, R7, 0x4, RZ ;  /* 0x0000000407077824 */ /* 0x000fca00078e00ff */
[----:B------:R-:W-:Y:S02]  /*0da0*/  LOP3.LUT R18, R7, 0xc, RZ, 0xc0, !PT ;  /* 0x0000000c07127812 */ /* 0x000fe400078ec0ff */
[----:B------:R-:W-:Y:S01]  /*0db0*/  SHF.R.U32.HI R7, RZ, UR5, R13 ;  /* 0x00000005ff077c19 */ /* 0x000fe2000801160d */
[----:B------:R-:W-:-:S03]  /*0dc0*/  UIADD3 UR5, UPT, UPT, UR4, 0x2, URZ ;  /* 0x0000000204057890 */ /* 0x000fc6000fffe0ff */
[----:B------:R-:W0:Y:S01]  /*0dd0*/  LDC R18, c[0x3][R18+0x14] ;  /* 0x00c0050012127b82 */ /* 0x000e220000000800 */
[----:B------:R-:W-:Y:S02]  /*0de0*/  IMAD.SHL.U32 R7, R7, 0x4, RZ ;  /* 0x0000000407077824 */ /* 0x000fe400078e00ff */
[----:B------:R-:W-:-:S03]  /*0df0*/  SHF.R.U32.HI R16, RZ, UR5, R13 ;  /* 0x00000005ff107c19 */ /* 0x000fc6000801160d */
[----:B------:R-:W-:Y:S02]  /*0e00*/  LOP3.LUT R14, R7, 0xc, RZ, 0xc0, !PT ;  /* 0x0000000c070e7812 */ /* 0x000fe400078ec0ff */
[----:B------:R-:W-:Y:S01]  /*0e10*/  SHF.R.U32.HI R7, RZ, UR4, R13 ;  /* 0x00000004ff077c19 */ /* 0x000fe2000801160d */
[----:B------:R-:W-:Y:S01]  /*0e20*/  IMAD.SHL.U32 R16, R16, 0x4, RZ ;  /* 0x0000000410107824 */ /* 0x000fe200078e00ff */
[----:B------:R-:W-:Y:S02]  /*0e30*/  UIADD3 UR4, UPT, UPT, UR4, 0x8, URZ ;  /* 0x0000000804047890 */ /* 0x000fe4000fffe0ff */
        /* <DEDUP_REMOVED lines=15> */
[----:B------:R-:W-:Y:S02]  /*0f30*/  IMAD.SHL.U32 R18, R18, 0x2, RZ ;  /* 0x0000000212127824 */ /* 0x000fe400078e00ff */
[----:B------:R-:W-:Y:S01]  /*0f40*/  IMAD.SHL.U32 R23, R19, 0x2, RZ ;  /* 0x0000000213177824 */ /* 0x000fe200078e00ff */
[----:B---3--:R-:W-:-:S04]  /*0f50*/  LOP3.LUT R19, R7, R2, RZ, 0xfc, !PT ;  /* 0x0000000207137212 */ /* 0x008fc800078efcff */
[----:B------:R-:W-:Y:S02]  /*0f60*/  LOP3.LUT R18, R18, R23, R14, 0xe0, !PT ;  /* 0x0000001712127212 */ /* 0x000fe400078ee00e */
[----:B------:R-:W-:Y:S02]  /*0f70*/  LOP3.LUT R2, R0, R19, RZ, 0xc0, !PT ;  /* 0x0000001300027212 */ /* 0x000fe400078ec0ff */
[----:B------:R-:W-:Y:S01]  /*0f80*/  LOP3.LUT R18, R18, R17, RZ, 0xc0, !PT ;  /* 0x0000001112127212 */ /* 0x000fe200078ec0ff */
[----:B------:R-:W-:Y:S02]  /*0f90*/  IMAD.SHL.U32 R17, R19, 0x2, RZ ;  /* 0x0000000213117824 */ /* 0x000fe400078e00ff */
        /* <DEDUP_REMOVED lines=11> */
.L_x_1794:
[----:B------:R-:W-:Y:S05]  /*1050*/  @!P1 BRA `(.L_x_1793) ;  /* 0x0000000000ac9947 */ /* 0x000fea0003800000 */
[----:B------:R-:W-:Y:S02]  /*1060*/  ISETP.NE.AND P0, PT, R20, 0x1, PT ;  /* 0x000000011400780c */ /* 0x000fe40003f05270 */
[----:B------:R-:W-:-:S04]  /*1070*/  LOP3.LUT R7, R12, 0x1, RZ, 0xc0, !PT ;  /* 0x000000010c077812 */ /* 0x000fc800078ec0ff */
[----:B------:R-:W-:-:S07]  /*1080*/  ISETP.NE.U32.AND P1, PT, R7, 0x1, PT ;  /* 0x000000010700780c */ /* 0x000fce0003f25070 */
[----:B------:R-:W-:Y:S06]  /*1090*/  @!P0 BRA `(.L_x_1796) ;  /* 0x0000000000648947 */ /* 0x000fec0003800000 */
[----:B------:R-:W-:Y:S02]  /*10a0*/  IMAD.SHL.U32 R14, R6, 0x2, RZ ;  /* 0x00000002060e7824 */ /* 0x000fe400078e00ff */
[----:B------:R-:W-:Y:S02]  /*10b0*/  IMAD.SHL.U32 R17, R2, 0x2, RZ ;  /* 0x0000000202117824 */ /* 0x000fe400078e00ff */
[----:B------:R-:W-:Y:S01]  /*10c0*/  IMAD.SHL.U32 R19, R0, 0x2, RZ ;  /* 0x0000000200137824 */ /* 0x000fe200078e00ff */
[----:B-----5:R-:W-:-:S05]  /*10d0*/  SHF.R.U32.HI R7, RZ, R14, R13 ;  /* 0x0000000eff077219 */ /* 0x020fca000001160d */
[----:B------:R-:W-:-:S05]  /*10e0*/  IMAD.SHL.U32 R7, R7, 0x4, RZ ;  /* 0x0000000407077824 */ /* 0x000fca00078e00ff */
[----:B------:R-:W-:Y:S01]  /*10f0*/  LOP3.LUT R16, R7, 0xc, RZ, 0xc0, !PT ;  /* 0x0000000c07107812 */ /* 0x000fe200078ec0ff */
[----:B------:R-:W-:-:S04]  /*1100*/  VIADD R7, R14, 0x2 ;  /* 0x000000020e077836 */ /* 0x000fc80000000000 */
[----:B------:R-:W-:Y:S01]  /*1110*/  IMAD.IADD R6, R7, 0x1, -R6 ;  /* 0x0000000107067824 */ /* 0x000fe200078e0a06 */
[----:B------:R-:W0:Y:S01]  /*1120*/  LDC R16, c[0x3][R16+0x14] ;  /* 0x00c0050010107b82 */ /* 0x000e220000000800 */
[----:B------:R-:W-:-:S05]  /*1130*/  SHF.R.U32.HI R14, RZ, R7, R13 ;  /* 0x00000007ff0e7219 */ /* 0x000fca000001160d */
        /* <DEDUP_REMOVED lines=9> */
[----:B-1----:R-:W-:-:S03]  /*11d0*/  LOP3.LUT R2, R18, R21, RZ, 0xfc, !PT ;  /* 0x0000001512027212 */ /* 0x002fc600078efcff */
[----:B------:R-:W-:Y:S01]  /*11e0*/  IMAD.SHL.U32 R19, R19, 0x2, RZ ;  /* 0x0000000213137824 */ /* 0x000fe200078e00ff */
[----:B------:R-:W-:-:S05]  /*11f0*/  LOP3.LUT R0, R17, R2, RZ, 0xc0, !PT ;  /* 0x0000000211007212 */ /* 0x000fca00078ec0ff */
[----:B------:R-:W-:-:S05]  /*1200*/  IMAD.SHL.U32 R0, R0, 0x2, RZ ;  /* 0x0000000200007824 */ /* 0x000fca00078e00ff */
[----:B------:R-:W-:-:S04]  /*1210*/  LOP3.LUT R0, R0, R19, R18, 0xe0, !PT ;  /* 0x0000001300007212 */ /* 0x000fc800078ee012 */
[----:B------:R-:W-:-:S07]  /*1220*/  LOP3.LUT R0, R0, R17, RZ, 0xc0, !PT ;  /* 0x0000001100007212 */ /* 0x000fce00078ec0ff */
.L_x_1796:
[----:B------:R-:W-:Y:S05]  /*1230*/  @P1 BRA `(.L_x_1793) ;  /* 0x0000000000341947 */ /* 0x000fea0003800000 */
[----:B------:R-:W-:Y:S02]  /*1240*/  IMAD.SHL.U32 R6, R6, 0x2, RZ ;  /* 0x0000000206067824 */ /* 0x000fe400078e00ff */
[----:B------:R-:W-:Y:S02]  /*1250*/  IMAD.SHL.U32 R7, R2, 0x2, RZ ;  /* 0x0000000202077824 */ /* 0x000fe400078e00ff */
[----:B------:R-:W-:Y:S01]  /*1260*/  IMAD.SHL.U32 R0, R0, 0x2, RZ ;  /* 0x0000000200007824 */ /* 0x000fe200078e00ff */
[----:B-----5:R-:W-:-:S05]  /*1270*/  SHF.R.U32.HI R6, RZ, R6, R13 ;  /* 0x00000006ff067219 */ /* 0x020fca000001160d */
        /* <DEDUP_REMOVED lines=8> */
[----:B------:R-:W-:-:S07]  /*1300*/  IMAD.MOV.U32 R2, RZ, RZ, R7 ;  /* 0x000000ffff027224 */ /* 0x000fce00078e0007 */
.L_x_1793:
        /* <DEDUP_REMOVED lines=9> */
[----:B------:R-:W3:Y:S06]  /*13a0*/  LDCU UR5, c[0x3][0x48] ;  /* 0x00c00900ff0577ac */ /* 0x000eec0008000800 */
.L_x_1800:
[----:B-----5:R-:W-:Y:S01]  /*13b0*/  SHF.R.U32.HI R16, RZ, R14, R13 ;  /* 0x0000000eff107219 */ /* 0x020fe2000001160d */
[----:B------:R-:W-:Y:S01]  /*13c0*/  IMAD.SHL.U32 R21, R2, 0x2, RZ ;  /* 0x0000000202157824 */ /* 0x000fe200078e00ff */
[----:B------:R-:W-:Y:S01]  /*13d0*/  BSSY.RECONVERGENT B0, `(.L_x_1798) ;  /* 0x0000021000007945 */ /* 0x000fe20003800200 */
[----:B------:R-:W-:Y:S02]  /*13e0*/  IMAD.SHL.U32 R0, R0, 0x2, RZ ;  /* 0x0000000200007824 */ /* 0x000fe400078e00ff */
[----:B------:R-:W-:Y:S02]  /*13f0*/  IMAD.SHL.U32 R16, R16, 0x4, RZ ;  /* 0x0000000410107824 */ /* 0x000fe400078e00ff */
[----:B------:R-:W-:Y:S02]  /*1400*/  VIADD R12, R12, 0x1 ;  /* 0x000000010c0c7836 */ /* 0x000fe40000000000 */
[----:B------:R-:W-:Y:S01]  /*1410*/  VIADD R14, R14, 0x2 ;  /* 0x000000020e0e7836 */ /* 0x000fe20000000000 */
[----:B------:R-:W-:-:S02]  /*1420*/  LOP3.LUT R16, R16, 0xc, RZ, 0xc0, !PT ;  /* 0x0000000c10107812 */ /* 0x000fc400078ec0ff */
[----:B------:R-:W-:-:S04]  /*1430*/  ISETP.NE.AND P1, PT, R12, 0x10, PT ;  /* 0x000000100c00780c */ /* 0x000fc80003f25270 */
[----:B------:R-:W4:Y:S02]  /*1440*/  LDC R16, c[0x3][R16+0x14] ;  /* 0x00c0050010107b82 */ /* 0x000f240000000800 */
[----:B----4-:R-:W-:-:S04]  /*1450*/  LOP3.LUT R21, R16, R21, RZ, 0xfc, !PT ;  /* 0x0000001510157212 */ /* 0x010fc800078efcff */
[----:B------:R-:W-:-:S05]  /*1460*/  LOP3.LUT R17, R2, R21, RZ, 0xc0, !PT ;  /* 0x0000001502117212 */ /* 0x000fca00078ec0ff */
[----:B------:R-:W-:-:S05]  /*1470*/  IMAD.SHL.U32 R17, R17, 0x2, RZ ;  /* 0x0000000211117824 */ /* 0x000fca00078e00ff */
[----:B------:R-:W-:-:S04]  /*1480*/  LOP3.LUT R17, R17, R0, R16, 0xe0, !PT ;  /* 0x0000000011117212 */ /* 0x000fc800078ee010 */
[----:B------:R-:W-:-:S04]  /*1490*/  LOP3.LUT R0, R17, R2, RZ, 0xc0, !PT ;  /* 0x0000000211007212 */ /* 0x000fc800078ec0ff */
[----:B---3--:R-:W-:-:S13]  /*14a0*/  LOP3.LUT P0, RZ, R0, UR5, RZ, 0xc0, !PT ;  /* 0x0000000500ff7c12 */ /* 0x008fda000f80c0ff */
        /* <DEDUP_REMOVED lines=19> */
.L_x_1799:
[----:B-12---:R-:W-:Y:S05]  /*15e0*/  BSYNC.RECONVERGENT B0 ;  /* 0x0000000000007941 */ /* 0x006fea0003800200 */
.L_x_1798:
[----:B------:R-:W-:Y:S02]  /*15f0*/  IMAD.MOV.U32 R2, RZ, RZ, R21 ;  /* 0x000000ffff027224 */ /* 0x000fe400078e0015 */
[----:B---3--:R-:W-:Y:S01]  /*1600*/  VIADD R11, R11, 0x1 ;  /* 0x000000010b0b7836 */ /* 0x008fe20000000000 */
[----:B------:R-:W-:Y:S06]  /*1610*/  @P1 BRA `(.L_x_1800) ;  /* 0xfffffffc00641947 */ /* 0x000fec000383ffff */
.L_x_1797:
        /* <DEDUP_REMOVED lines=11> */
[----:B------:R-:W-:Y:S01]  /*16d0*/  VIADD R15, R15, 0x80 ;  /* 0x000000800f0f7836 */ /* 0x000fe20000000000 */
[----:B------:R-:W1:Y:S03]  /*16e0*/  LDCU UR5, c[0x3][0x48] ;  /* 0x00c00900ff0577ac */ /* 0x000e660008000800 */
[----:B0-----:R-:W-:-:S05]  /*16f0*/  IMAD.WIDE.U32 R12, R15, 0x4, R12 ;  /* 0x000000040f0c7825 */ /* 0x001fca00078e000c */
[----:B------:R0:W2:Y:S01]  /*1700*/  LDG.E R6, desc[UR6][R12.64] ;  /* 0x000000060c067981 */ /* 0x0000a2000c1e1900 */
[----:B------:R-:W-:Y:S01]  /*1710*/  IMAD.SHL.U32 R0, R0, 0x2, RZ ;  /* 0x0000000200007824 */ /* 0x000fe200078e00ff */
[----:B------:R-:W-:Y:S01]  /*1720*/  BSSY.RECONVERGENT B0, `(.L_x_1802) ;  /* 0x0000027000007945 */ /* 0x000fe20003800200 */
[----:B0-----:R-:W-:-:S04]  /*1730*/  IMAD R13, R5, 0x80, R4 ;  /* 0x00000080050d7824 */ /* 0x001fc800078e0204 */
[----:B------:R-:W-:Y:S02]  /*1740*/  IMAD R13, R13, 0x100, R10 ;  /* 0x000001000d0d7824 */ /* 0x000fe400078e020a */
[----:B--2---:R-:W-:-:S05]  /*1750*/  IMAD.SHL.U32 R7, R6, 0x4, RZ ;  /* 0x0000000406077824 */ /* 0x004fca00078e00ff */
[----:B------:R-:W-:Y:S01]  /*1760*/  LOP3.LUT R18, R7, 0xc, RZ, 0xc0, !PT ;  /* 0x0000000c07127812 */ /* 0x000fe200078ec0ff */
[----:B------:R-:W-:-:S03]  /*1770*/  IMAD.SHL.U32 R7, R2, 0x2, RZ ;  /* 0x0000000202077824 */ /* 0x000fc600078e00ff */
[----:B------:R-:W0:Y:S02]  /*1780*/  LDC R16, c[0x3][R18+0x14] ;  /* 0x00c0050012107b82 */ /* 0x000e240000000800 */
[----:B0-----:R-:W-:-:S04]  /*1790*/  LOP3.LUT R7, R16, R7, RZ, 0xfc, !PT ;  /* 0x0000000710077212 */ /* 0x001fc800078efcff */
[----:B------:R-:W-:-:S05]  /*17a0*/  LOP3.LUT R17, R2, R7, RZ, 0xc0, !PT ;  /* 0x0000000702117212 */ /* 0x000fca00078ec0ff */
[----:B------:R-:W-:-:S05]  /*17b0*/  IMAD.SHL.U32 R17, R17, 0x2, RZ ;  /* 0x0000000211117824 */ /* 0x000fca00078e00ff */
[----:B------:R-:W-:Y:S01]  /*17c0*/  LOP3.LUT R17, R17, R0, R16, 0xe0, !PT ;  /* 0x0000000011117212 */ /* 0x000fe200078ee010 */
[----:B------:R-:W-:-:S03]  /*17d0*/  IMAD.SHL.U32 R16, R13, 0x10, RZ ;  /* 0x000000100d107824 */ /* 0x000fc600078e00ff */
[----:B------:R-:W-:Y:S01]  /*17e0*/  LOP3.LUT R2, R17, R2, RZ, 0xc0, !PT ;  /* 0x0000000211027212 */ /* 0x000fe200078ec0ff */
[----:B------:R-:W-:-:S03]  /*17f0*/  VIADD R0, R16, 0x11 ;  /* 0x0000001110007836 */ /* 0x000fc60000000000 */
        /* <DEDUP_REMOVED lines=25> */
.L_x_1803:
[----:B------:R-:W-:Y:S05]  /*1990*/  BSYNC.RECONVERGENT B0 ;  /* 0x0000000000007941 */ /* 0x000fea0003800200 */
.L_x_1802:
[----:B------:R-:W-:Y:S01]  /*19a0*/  LOP3.LUT R18, R6, 0xc, RZ, 0xc0, !PT ;  /* 0x0000000c06127812 */ /* 0x000fe200078ec0ff */
[----:B0-----:R-:W-:Y:S01]  /*19b0*/  IMAD.SHL.U32 R13, R7, 0x2, RZ ;  /* 0x00000002070d7824 */ /* 0x001fe200078e00ff */
[----:B------:R-:W-:Y:S01]  /*19c0*/  SHF.R.U32.HI R12, RZ, 0x2, R6 ;  /* 0x00000002ff0c7819 */ /* 0x000fe20000011606 */
[----:B------:R-:W-:Y:S01]  /*19d0*/  BSSY.RECONVERGENT B0, `(.L_x_1804) ;  /* 0x000002a000007945 */ /* 0x000fe20003800200 */
[----:B------:R-:W0:Y:S02]  /*19e0*/  LDC R10, c[0x3][R18+0x14] ;  /* 0x00c00500120a7b82 */ /* 0x000e240000000800 */
[----:B------:R-:W-:-:S06]  /*19f0*/  LOP3.LUT R17, R12, 0xc, RZ, 0xc0, !PT ;  /* 0x0000000c0c117812 */ /* 0x000fcc00078ec0ff */
[----:B------:R-:W1:Y:S01]  /*1a00*/  LDC R17, c[0x3][R17+0x14] ;  /* 0x00c0050011117b82 */ /* 0x000e620000000800 */
[----:B0-----:R-:W-:Y:S01]  /*1a10*/  LOP3.LUT R20, R10, R13, RZ, 0xfc, !PT ;  /* 0x0000000d0a147212 */ /* 0x001fe200078efcff */
[----:B------:R-:W-:-:S03]  /*1a20*/  IMAD.SHL.U32 R13, R2, 0x2, RZ ;  /* 0x00000002020d7824 */ /* 0x000fc600078e00ff */
[----:B------:R-:W-:Y:S01]  /*1a30*/  LOP3.LUT R12, R7, R20, RZ, 0xc0, !PT ;  /* 0x00000014070c7212 */ /* 0x000fe200078ec0ff */
[----:B------:R-:W-:-:S04]  /*1a40*/  IMAD.SHL.U32 R2, R20, 0x2, RZ ;  /* 0x0000000214027824 */ /* 0x000fc800078e00ff */
[----:B------:R-:W-:Y:S01]  /*1a50*/  IMAD.SHL.U32 R12, R12, 0x2, RZ ;  /* 0x000000020c0c7824 */ /* 0x000fe200078e00ff */
[----:B-1----:R-:W-:-:S04]  /*1a60*/  LOP3.LUT R2, R17, R2, RZ, 0xfc, !PT ;  /* 0x0000000211027212 */ /* 0x002fc800078efcff */
[----:B------:R-:W-:Y:S02]  /*1a70*/  LOP3.LUT R12, R12, R13, R10, 0xe0, !PT ;  /* 0x0000000d0c0c7212 */ /* 0x000fe400078ee00a */
[----:B------:R-:W-:Y:S02]  /*1a80*/  LOP3.LUT R10, R20, R2, RZ, 0xc0, !PT ;  /* 0x00000002140a7212 */ /* 0x000fe400078ec0ff */
[----:B------:R-:W-:-:S03]  /*1a90*/  LOP3.LUT R12, R12, R7, RZ, 0xc0, !PT ;  /* 0x000000070c0c7212 */ /* 0x000fc600078ec0ff */
[----:B------:R-:W-:Y:S01]  /*1aa0*/  IMAD.SHL.U32 R7, R10, 0x2, RZ ;  /* 0x000000020a077824 */ /* 0x000fe200078e00ff */
[C---:B------:R-:W-:Y:S01]  /*1ab0*/  LOP3.LUT P0, RZ, R12.reuse, UR5, RZ, 0xc0, !PT ;  /* 0x000000050cff7c12 */ /* 0x040fe2000f80c0ff */
[----:B------:R-:W-:-:S05]  /*1ac0*/  IMAD.SHL.U32 R10, R12, 0x2, RZ ;  /* 0x000000020c0a7824 */ /* 0x000fca00078e00ff */
[----:B------:R-:W-:-:S04]  /*1ad0*/  LOP3.LUT R7, R7, R10, R17, 0xe0, !PT ;  /* 0x0000000a07077212 */ /* 0x000fc800078ee011 */
[----:B------:R-:W-:-:S04]  /*1ae0*/  LOP3.LUT R7, R7, R20, RZ, 0xc0, !PT ;  /* 0x0000001407077212 */ /* 0x000fc800078ec0ff */
[----:B------:R-:W-:Y:S01]  /*1af0*/  LOP3.LUT P1, RZ, R7, UR5, RZ, 0xc0, !PT ;  /* 0x0000000507ff7c12 */ /* 0x000fe2000f82c0ff */
[----:B------:R-:W-:-:S12]  /*1b00*/  @P0 BRA `(.L_x_1805) ;  /* 0x0000000000580947 */ /* 0x000fd80003800000 */
        /* <DEDUP_REMOVED lines=22> */
.L_x_1805:
[----:B------:R-:W-:Y:S05]  /*1c70*/  BSYNC.RECONVERGENT B0 ;  /* 0x0000000000007941 */ /* 0x000fea0003800200 */
.L_x_1804:
        /* <DEDUP_REMOVED lines=25> */
.L_x_1807:
[----:B------:R-:W-:Y:S05]  /*1e10*/  BSYNC.RECONVERGENT B0 ;  /* 0x0000000000007941 */ /* 0x000fea0003800200 */
.L_x_1806:
[----:B0-----:R-:W-:Y:S01]  /*1e20*/  SHF.R.U32.HI R0, RZ, 0x4, R6 ;  /* 0x00000004ff007819 */ /* 0x001fe20000011606 */
[----:B------:R-:W-:Y:S01]  /*1e30*/  IMAD.SHL.U32 R13, R2, 0x2, RZ ;  /* 0x00000002020d7824 */ /* 0x000fe200078e00ff */
        /* <DEDUP_REMOVED lines=8> */
[----:B------:R-:W-:-:S04]  /*1ec0*/  LOP3.LUT R2, R7, R2, RZ, 0xc0, !PT ;  /* 0x0000000207027212 */ /* 0x000fc800078ec0ff */
[----:B------:R-:W-:-:S13]  /*1ed0*/  LOP3.LUT P0, RZ, R2, UR5, RZ, 0xc0, !PT ;  /* 0x0000000502ff7c12 */ /* 0x000fda000f80c0ff */
[----:B------:R-:W-:Y:S05]  /*1ee0*/  @P0 BRA `(.L_x_1809) ;  /* 0x00000000005c0947 */ /* 0x000fea0003800000 */
[----:B-1----:R-:W0:Y:S01]  /*1ef0*/  LDC.64 R18, c[0x4][RZ] ;  /* 0x01000000ff127b82 */ /* 0x002e220000000a00 */
        /* <DEDUP_REMOVED lines=22> */
.L_x_1809:
[----:B------:R-:W-:Y:S05]  /*2060*/  BSYNC.RECONVERGENT B0 ;  /* 0x0000000000007941 */ /* 0x000fea0003800200 */
.L_x_1808:
[----:B------:R-:W-:Y:S01]  /*2070*/  SHF.R.U32.HI R0, RZ, 0x6, R6 ;  /* 0x00000006ff007819 */ /* 0x000fe20000011606 */
        /* <DEDUP_REMOVED lines=10> */
[----:B------:R-:W-:-:S13]  /*2120*/  LOP3.LUT P0, RZ, R2, UR5, RZ, 0xc0, !PT ;  /* 0x0000000502ff7c12 */ /* 0x000fda000f80c0ff */
[----:B------:R-:W-:Y:S05]  /*2130*/  @P0 BRA `(.L_x_1811) ;  /* 0x00000000005c0947 */ /* 0x000fea0003800000 */
[----:B------:R-:W2:Y:S01]  /*2140*/  LDC.64 R12, c[0x4][RZ] ;  /* 0x01000000ff0c7b82 */ /* 0x000ea20000000a00 */
[----:B------:R-:W3:Y:S01]  /*2150*/  LDCU UR4, c[0x3][0x58] ;  /* 0x00c00b00ff0477ac */ /* 0x000ee20008000800 */
[----:B--2---:R-:W3:Y:S02]  /*2160*/  LDG.E.STRONG.SYS R7, desc[UR6][R12.64] ;  /* 0x000000060c077981 */ /* 0x004ee4000c1f5900 */
[----:B---3--:R-:W-:-:S13]  /*2170*/  ISETP.GE.U32.AND P0, PT, R7, UR4, PT ;  /* 0x0000000407007c0c */ /* 0x008fda000bf06070 */
[----:B------:R-:W-:Y:S05]  /*2180*/  @P0 BRA `(.L_x_1811) ;  /* 0x0000000000480947 */ /* 0x000fea0003800000 */
[----:B------:R-:W2:Y:S01]  /*2190*/  LDCU UR4, c[0x3][0x8] ;  /* 0x00c00100ff0477ac */ /* 0x000ea20008000800 */
[----:B0-----:R-:W-:-:S05]  /*21a0*/  VIADD R21, R16, 0x14 ;  /* 0x0000001410157836 */ /* 0x001fca0000000000 */
[----:B--2---:R-:W-:-:S13]  /*21b0*/  ISETP.GT.U32.AND P0, PT, R21, UR4, PT ;  /* 0x0000000415007c0c */ /* 0x004fda000bf04070 */
[----:B------:R-:W-:Y:S05]  /*21c0*/  @P0 BRA `(.L_x_1811) ;  /* 0x0000000000380947 */ /* 0x000fea0003800000 */
[----:B------:R-:W0:Y:S01]  /*21d0*/  S2R R7, SR_LANEID ;  /* 0x0000000000077919 */ /* 0x000e220000000000 */
[----:B------:R-:W-:Y:S01]  /*21e0*/  VOTEU.ANY UR4, UPT, PT ;  /* 0x0000000000047886 */ /* 0x000fe200038e0100 */
[----:B-1----:R-:W1:Y:S01]  /*21f0*/  LDC.64 R18, c[0x3][0x60] ;  /* 0x00c01800ff127b82 */ /* 0x002e620000000a00 */
        /* <DEDUP_REMOVED lines=11> */
.L_x_1811:
[----:B------:R-:W-:Y:S05]  /*22b0*/  BSYNC.RECONVERGENT B0 ;  /* 0x0000000000007941 */ /* 0x000fea0003800200 */
.L_x_1810:
[----:B------:R-:W-:Y:S01]  /*22c0*/  SHF.R.U32.HI R7, RZ, 0x8, R6 ;  /* 0x00000008ff077819 */ /* 0x000fe20000011606 */
        /* <DEDUP_REMOVED lines=8> */
[----:B------:R-:W-:-:S04]  /*2350*/  LOP3.LUT R13, R12, R13, R10, 0xe0, !PT ;  /* 0x0000000d0c0d7212 */ /* 0x000fc800078ee00a */
[----:B------:R-:W-:-:S04]  /*2360*/  LOP3.LUT R2, R13, R0, RZ, 0xc0, !PT ;  /* 0x000000000d027212 */ /* 0x000fc800078ec0ff */
[----:B------:R-:W-:-:S13]  /*2370*/  LOP3.LUT P0, RZ, R2, UR5, RZ, 0xc0, !PT ;  /* 0x0000000502ff7c12 */ /* 0x000fda000f80c0ff */
[----:B------:R-:W-:Y:S05]  /*2380*/  @P0 BRA `(.L_x_1813) ;  /* 0x00000000005c0947 */ /* 0x000fea0003800000 */
[----:B------:R-:W3:Y:S01]  /*2390*/  LDC.64 R12, c[0x4][RZ] ;  /* 0x01000000ff0c7b82 */ /* 0x000ee20000000a00 */
[----:B------:R-:W4:Y:S01]  /*23a0*/  LDCU UR4, c[0x3][0x58] ;  /* 0x00c00b00ff0477ac */ /* 0x000f220008000800 */
[----:B---3--:R-:W4:Y:S02]  /*23b0*/  LDG.E.STRONG.SYS R0, desc[UR6][R12.64] ;  /* 0x000000060c007981 */ /* 0x008f24000c1f5900 */
[----:B----4-:R-:W-:-:S13]  /*23c0*/  ISETP.GE.U32.AND P0, PT, R0, UR4, PT ;  /* 0x0000000400007c0c */ /* 0x010fda000bf06070 */
[----:B------:R-:W-:Y:S05]  /*23d0*/  @P0 BRA `(.L_x_1813) ;  /* 0x0000000000480947 */ /* 0x000fea0003800000 */
[----:B------:R-:W3:Y:S01]  /*23e0*/  LDCU UR4, c[0x3][0x8] ;  /* 0x00c00100ff0477ac */ /* 0x000ee20008000800 */
[----:B01----:R-:W-:-:S05]  /*23f0*/  VIADD R23, R16, 0x15 ;  /* 0x0000001510177836 */ /* 0x003fca0000000000 */
[----:B---3--:R-:W-:-:S13]  /*2400*/  ISETP.GT.U32.AND P0, PT, R23, UR4, PT ;  /* 0x0000000417007c0c */ /* 0x008fda000bf04070 */
[----:B------:R-:W-:Y:S05]  /*2410*/  @P0 BRA `(.L_x_1813) ;  /* 0x0000000000380947 */ /* 0x000fea0003800000 */
[----:B------:R-:W0:Y:S01]  /*2420*/  S2R R17, SR_LANEID ;  /* 0x0000000000117919 */ /* 0x000e220000000000 */
[----:B------:R-:W-:Y:S01]  /*2430*/  VOTEU.ANY UR4, UPT, PT ;  /* 0x0000000000047886 */ /* 0x000fe200038e0100 */
[----:B--2---:R-:W1:Y:S01]  /*2440*/  LDC.64 R18, c[0x3][0x60] ;  /* 0x00c01800ff127b82 */ /* 0x004e620000000a00 */
        /* <DEDUP_REMOVED lines=11> */
.L_x_1813:
[----:B------:R-:W-:Y:S05]  /*2500*/  BSYNC.RECONVERGENT B0 ;  /* 0x0000000000007941 */ /* 0x000fea0003800200 */
.L_x_1812:
        /* <DEDUP_REMOVED lines=9> */
[----:B------:R-:W-:-:S04]  /*25a0*/  LOP3.LUT R2, R12, R13, R10, 0xe0, !PT ;  /* 0x0000000d0c027212 */ /* 0x000fc800078ee00a */
[----:B------:R-:W-:-:S04]  /*25b0*/  LOP3.LUT R2, R2, R7, RZ, 0xc0, !PT ;  /* 0x0000000702027212 */ /* 0x000fc800078ec0ff */
[----:B------:R-:W-:-:S13]  /*25c0*/  LOP3.LUT P0, RZ, R2, UR5, RZ, 0xc0, !PT ;  /* 0x0000000502ff7c12 */ /* 0x000fda000f80c0ff */
[----:B------:R-:W-:Y:S05]  /*25d0*/  @P0 BRA `(.L_x_1815) ;  /* 0x00000000005c0947 */ /* 0x000fea0003800000 */
[----:B------:R-:W4:Y:S01]  /*25e0*/  LDC.64 R12, c[0x4][RZ] ;  /* 0x01000000ff0c7b82 */ /* 0x000f220000000a00 */
[----:B------:R-:W5:Y:S01]  /*25f0*/  LDCU UR4, c[0x3][0x58] ;  /* 0x00c00b00ff0477ac */ /* 0x000f620008000800 */
[----:B----4-:R-:W5:Y:S02]  /*2600*/  LDG.E.STRONG.SYS R7, desc[UR6][R12.64] ;  /* 0x000000060c077981 */ /* 0x010f64000c1f5900 */
[----:B-----5:R-:W-:-:S13]  /*2610*/  ISETP.GE.U32.AND P0, PT, R7, UR4, PT ;  /* 0x0000000407007c0c */ /* 0x020fda000bf06070 */
[----:B------:R-:W-:Y:S05]  /*2620*/  @P0 BRA `(.L_x_1815) ;  /* 0x0000000000480947 */ /* 0x000fea0003800000 */
[----:B------:R-:W4:Y:S01]  /*2630*/  LDCU UR4, c[0x3][0x8] ;  /* 0x00c00100ff0477ac */ /* 0x000f220008000800 */
[----:B0-2---:R-:W-:-:S05]  /*2640*/  VIADD R21, R16, 0x16 ;  /* 0x0000001610157836 */ /* 0x005fca0000000000 */
[----:B----4-:R-:W-:-:S13]  /*2650*/  ISETP.GT.U32.AND P0, PT, R21, UR4, PT ;  /* 0x0000000415007c0c */ /* 0x010fda000bf04070 */
[----:B------:R-:W-:Y:S05]  /*2660*/  @P0 BRA `(.L_x_1815) ;  /* 0x0000000000380947 */ /* 0x000fea0003800000 */
[----:B------:R-:W0:Y:S01]  /*2670*/  S2R R7, SR_LANEID ;  /* 0x0000000000077919 */ /* 0x000e220000000000 */
[----:B------:R-:W-:Y:S01]  /*2680*/  VOTEU.ANY UR4, UPT, PT ;  /* 0x0000000000047886 */ /* 0x000fe200038e0100 */
[----:B-1-3--:R-:W1:Y:S01]  /*2690*/  LDC.64 R18, c[0x3][0x60] ;  /* 0x00c01800ff127b82 */ /* 0x00ae620000000a00 */
        /* <DEDUP_REMOVED lines=11> */
.L_x_1815:
[----:B------:R-:W-:Y:S05]  /*2750*/  BSYNC.RECONVERGENT B0 ;  /* 0x0000000000007941 */ /* 0x000fea0003800200 */
.L_x_1814:
[----:B------:R-:W-:Y:S01]  /*2760*/  SHF.R.U32.HI R7, RZ, 0xc, R6 ;  /* 0x0000000cff077819 */ /* 0x000fe20000011606 */
[----:B------:R-:W-:Y:S01]  /*2770*/  IMAD.SHL.U32 R13, R2, 0x2, RZ ;  /* 0x00000002020d7824 */ /* 0x000fe200078e00ff */
[----:B------:R-:W-:Y:S02]  /*2780*/  BSSY.RECONVERGENT B0, `(.L_x_1816) ;  /* 0x0000022000007945 */ /* 0x000fe40003800200 */
[----:B------:R-:W-:Y:S01]  /*2790*/  LOP3.LUT R10, R7, 0xc, RZ, 0xc0, !PT ;  /* 0x0000000c070a7812 */ /* 0x000fe200078ec0ff */
[----:B------:R-:W-:-:S05]  /*27a0*/  IMAD.SHL.U32 R7, R0, 0x2, RZ ;  /* 0x0000000200077824 */ /* 0x000fca00078e00ff */
[----:B------:R-:W5:Y:S02]  /*27b0*/  LDC R10, c[0x3][R10+0x14] ;  /* 0x00c005000a0a7b82 */ /* 0x000f640000000800 */
[----:B-----5:R-:W-:-:S04]  /*27c0*/  LOP3.LUT R7, R10, R7, RZ, 0xfc, !PT ;  /* 0x000000070a077212 */ /* 0x020fc800078efcff */
[----:B------:R-:W-:-:S05]  /*27d0*/  LOP3.LUT R12, R0, R7, RZ, 0xc0, !PT ;  /* 0x00000007000c7212 */ /* 0x000fca00078ec0ff */
[----:B------:R-:W-:-:S05]  /*27e0*/  IMAD.SHL.U32 R12, R12, 0x2, RZ ;  /* 0x000000020c0c7824 */ /* 0x000fca00078e00ff */
[----:B------:R-:W-:-:S04]  /*27f0*/  LOP3.LUT R13, R12, R13, R10, 0xe0, !PT ;  /* 0x0000000d0c0d7212 */ /* 0x000fc800078ee00a */
[----:B------:R-:W-:-:S04]  /*2800*/  LOP3.LUT R2, R13, R0, RZ, 0xc0, !PT ;  /* 0x000000000d027212 */ /* 0x000fc800078ec0ff */
[----:B------:R-:W-:-:S13]  /*2810*/  LOP3.LUT P0, RZ, R2, UR5, RZ, 0xc0, !PT ;  /* 0x0000000502ff7c12 */ /* 0x000fda000f80c0ff */
[----:B------:R-:W-:Y:S05]  /*2820*/  @P0 BRA `(.L_x_1817) ;  /* 0x00000000005c0947 */ /* 0x000fea0003800000 */
[----:B------:R-:W5:Y:S01]  /*2830*/  LDC.64 R12, c[0x4][RZ] ;  /* 0x01000000ff0c7b82 */ /* 0x000f620000000a00 */
[----:B------:R-:W0:Y:S01]  /*2840*/  LDCU UR4, c[0x3][0x58] ;  /* 0x00c00b00ff0477ac */ /* 0x000e220008000800 */
[----:B-----5:R-:W0:Y:S02]  /*2850*/  LDG.E.STRONG.SYS R0, desc[UR6][R12.64] ;  /* 0x000000060c007981 */ /* 0x020e24000c1f5900 */
[----:B0-----:R-:W-:-:S13]  /*2860*/  ISETP.GE.U32.AND P0, PT, R0, UR4, PT ;  /* 0x0000000400007c0c */ /* 0x001fda000bf06070 */
[----:B------:R-:W-:Y:S05]  /*2870*/  @P0 BRA `(.L_x_1817) ;  /* 0x0000000000480947 */ /* 0x000fea0003800000 */
[----:B------:R-:W0:Y:S01]  /*2880*/  LDCU UR4, c[0x3][0x8] ;  /* 0x00c00100ff0477ac */ /* 0x000e220008000800 */
[----:B-1-3--:R-:W-:-:S05]  /*2890*/  VIADD R23, R16, 0x17 ;  /* 0x0000001710177836 */ /* 0x00afca0000000000 */
[----:B0-----:R-:W-:-:S13]  /*28a0*/  ISETP.GT.U32.AND P0, PT, R23, UR4, PT ;  /* 0x0000000417007c0c */ /* 0x001fda000bf04070 */
[----:B------:R-:W-:Y:S05]  /*28b0*/  @P0 BRA `(.L_x_1817) ;  /* 0x0000000000380947 */ /* 0x000fea0003800000 */
[----:B------:R-:W0:Y:S01]  /*28c0*/  S2R R17, SR_LANEID ;  /* 0x0000000000117919 */ /* 0x000e220000000000 */
[----:B------:R-:W-:Y:S01]  /*28d0*/  VOTEU.ANY UR4, UPT, PT ;  /* 0x0000000000047886 */ /* 0x000fe200038e0100 */
[----:B--2-4-:R-:W1:Y:S01]  /*28e0*/  LDC.64 R18, c[0x3][0x60] ;  /* 0x00c01800ff127b82 */ /* 0x014e620000000a00 */
        /* <DEDUP_REMOVED lines=11> */
.L_x_1817:
[----:B------:R-:W-:Y:S05]  /*29a0*/  BSYNC.RECONVERGENT B0 ;  /* 0x0000000000007941 */ /* 0x000fea0003800200 */
.L_x_1816:
        /* <DEDUP_REMOVED lines=19> */
[----:B--2-4-:R-:W-:-:S05]  /*2ae0*/  VIADD R21, R16, 0x18 ;  /* 0x0000001810157836 */ /* 0x014fca0000000000 */
[----:B0-----:R-:W-:-:S13]  /*2af0*/  ISETP.GT.U32.AND P0, PT, R21, UR4, PT ;  /* 0x0000000415007c0c */ /* 0x001fda000bf04070 */
        /* <DEDUP_REMOVED lines=15> */
.L_x_1819:
[----:B------:R-:W-:Y:S05]  /*2bf0*/  BSYNC.RECONVERGENT B0 ;  /* 0x0000000000007941 */ /* 0x000fea0003800200 */
.L_x_1818:
        /* <DEDUP_REMOVED lines=36> */
.L_x_1821:
[----:B------:R-:W-:Y:S05]  /*2e40*/  BSYNC.RECONVERGENT B0 ;  /* 0x0000000000007941 */ /* 0x000fea0003800200 */
.L_x_1820:
        /* <DEDUP_REMOVED lines=36> */
.L_x_1823:
[----:B------:R-:W-:Y:S05]  /*3090*/  BSYNC.RECONVERGENT B0 ;  /* 0x0000000000007941 */ /* 0x000fea0003800200 */
.L_x_1822:
        /* <DEDUP_REMOVED lines=36> */
.L_x_1825:
[----:B------:R-:W-:Y:S05]  /*32e0*/  BSYNC.RECONVERGENT B0 ;  /* 0x0000000000007941 */ /* 0x000fea0003800200 */
.L_x_1824:
        /* <DEDUP_REMOVED lines=36> */
.L_x_1827:
[----:B------:R-:W-:Y:S05]  /*3530*/  BSYNC.RECONVERGENT B0 ;  /* 0x0000000000007941 */ /* 0x000fea0003800200 */
.L_x_1826:
        /* <DEDUP_REMOVED lines=36> */
.L_x_1829:
[----:B------:R-:W-:Y:S05]  /*3780*/  BSYNC.RECONVERGENT B0 ;  /* 0x0000000000007941 */ /* 0x000fea0003800200 */
.L_x_1828:
        /* <DEDUP_REMOVED lines=36> */
.L_x_1831:
[----:B------:R-:W-:Y:S05]  /*39d0*/  BSYNC.RECONVERGENT B0 ;  /* 0x0000000000007941 */ /* 0x000fea0003800200 */
.L_x_1830:
[----:B------:R-:W-:Y:S01]  /*39e0*/  SHF.R.U32.HI R6, RZ, 0x1e, R6 ;  /* 0x0000001eff067819 */ /* 0x000fe20000011606 */
[----:B------:R-:W-:Y:S01]  /*39f0*/  UMOV UR4, 0x14 ;  /* 0x0000001400047882 */ /* 0x000fe20000000000 */
[----:B------:R-:W-:Y:S01]  /*3a00*/  IMAD.SHL.U32 R13, R0, 0x2, RZ ;  /* 0x00000002000d7824 */ /* 0x000fe200078e00ff */
[----:B------:R-:W-:Y:S01]  /*3a10*/  BSSY.RECONVERGENT B0, `(.L_x_1832) ;  /* 0x0000022000007945 */ /* 0x000fe20003800200 */
[----:B------:R-:W-:Y:S01]  /*3a20*/  LEA R6, R6, UR4, 0x2 ;  /* 0x0000000406067c11 */ /* 0x000fe2000f8e10ff */
        /* <DEDUP_REMOVED lines=19> */
[----:B------:R-:W-:Y:S02]  /*3b60*/  VOTEU.ANY UR4, UPT, PT ;  /* 0x0000000000047886 */ /* 0x000fe400038e0100 */
[----:B------:R-:W0:Y:S08]  /*3b70*/  FLO.U32 R10, UR4 ;  /* 0x00000004000a7d00 */ /* 0x000e3000080e0000 */
[----:B-1-3--:R-:W1:Y:S01]  /*3b80*/  POPC R19, UR4 ;  /* 0x0000000400137d09 */ /* 0x00ae620008000000 */
        /* <DEDUP_REMOVED lines=10> */
.L_x_1833:
[----:B------:R-:W-:Y:S05]  /*3c30*/  BSYNC.RECONVERGENT B0 ;  /* 0x0000000000007941 */ /* 0x000fea0003800200 */
.L_x_1832:
[----:B------:R-:W-:-:S13]  /*3c40*/  ISETP.NE.AND P0, PT, R14, 0xff, PT ;  /* 0x000000ff0e00780c */ /* 0x000fda0003f05270 */
[----:B------:R-:W-:Y:S05]  /*3c50*/  @!P0 BRA `(.L_x_1801) ;  /* 0x0000002000b08947 */ /* 0x000fea0003800000 */
[----:B0-----:R-:W0:Y:S01]  /*3c60*/  LDC.64 R6, c[0x3][0x60] ;  /* 0x00c01800ff067b82 */ /* 0x001e220000000a00 */
[----:B------:R-:W-:Y:S01]  /*3c70*/  VIADD R16, R16, 0x21 ;  /* 0x0000002110107836 */ /* 0x000fe20000000000 */
[----:B------:R-:W0:Y:S01]  /*3c80*/  LDCU UR8, c[0x3][0x58] ;  /* 0x00c00b00ff0877ac */ /* 0x000e220008000800 */
[----:B------:R-:W0:Y:S05]  /*3c90*/  LDCU UR9, c[0x3][0x8] ;  /* 0x00c00100ff0977ac */ /* 0x000e2a0008000800 */
[----:B------:R-:W0:Y:S01]  /*3ca0*/  LDC.64 R12, c[0x3][RZ] ;  /* 0x00c00000ff0c7b82 */ /* 0x000e220000000a00 */
[----:B------:R-:W0:Y:S02]  /*3cb0*/  LDCU UR5, c[0x3][0x48] ;  /* 0x00c00900ff0577ac */ /* 0x000e240008000800 */
.L_x_1866:
[----:B------:R-:W-:-:S04]  /*3cc0*/  VIADD R15, R15, 0x80 ;  /* 0x000000800f0f7836 */ /* 0x000fc80000000000 */
[----:B01234-:R-:W-:-:S05]  /*3cd0*/  IMAD.WIDE.U32 R18, R15, 0x4, R12 ;  /* 0x000000040f127825 */ /* 0x01ffca00078e000c */
[----:B------:R-:W2:Y:S01]  /*3ce0*/  LDG.E R10, desc[UR6][R18.64] ;  /* 0x00000006120a7981 */ /* 0x000ea2000c1e1900 */
[----:B------:R-:W-:Y:S01]  /*3cf0*/  IMAD.SHL.U32 R20, R2, 0x2, RZ ;  /* 0x0000000202147824 */ /* 0x000fe200078e00ff */
[----:B------:R-:W-:Y:S01]  /*3d00*/  BSSY.RECONVERGENT B0, `(.L_x_1834) ;  /* 0x0000022000007945 */ /* 0x000fe20003800200 */
[----:B------:R-:W-:Y:S02]  /*3d10*/  IMAD.SHL.U32 R0, R0, 0x2, RZ ;  /* 0x0000000200007824 */ /* 0x000fe400078e00ff */
[----:B------:R-:W-:-:S05]  /*3d20*/  VIADD R14, R14, 0x1 ;  /* 0x000000010e0e7836 */ /* 0x000fca0000000000 */
[----:B------:R-:W-:Y:S01]  /*3d30*/  ISETP.NE.AND P1, PT, R14, 0xff, PT ;  /* 0x000000ff0e00780c */ /* 0x000fe20003f25270 */
[----:B--2---:R-:W-:-:S05]  /*3d40*/  IMAD.SHL.U32 R17, R10, 0x4, RZ ;  /* 0x000000040a117824 */ /* 0x004fca00078e00ff */
[----:B------:R-:W-:-:S04]  /*3d50*/  LOP3.LUT R21, R17, 0xc, RZ, 0xc0, !PT ;  /* 0x0000000c11157812 */ /* 0x000fc800078ec0ff */
        /* <DEDUP_REMOVED lines=28> */
.L_x_1835:
[----:B------:R-:W-:Y:S05]  /*3f20*/  BSYNC.RECONVERGENT B0 ;  /* 0x0000000000007941 */ /* 0x000fea0003800200 */
.L_x_1834:
[----:B0-----:R-:W-:Y:S01]  /*3f30*/  LOP3.LUT R21, R10, 0xc, RZ, 0xc0, !PT ;  /* 0x0000000c0a157812 */ /* 0x001fe200078ec0ff */
[----:B------:R-:W-:Y:S01]  /*3f40*/  IMAD.SHL.U32 R2, R2, 0x2, RZ ;  /* 0x0000000202027824 */ /* 0x000fe200078e00ff */
[----:B------:R-:W-:Y:S01]  /*3f50*/  SHF.R.U32.HI R0, RZ, 0x2, R10 ;  /* 0x00000002ff007819 */ /* 0x000fe2000001160a */
[----:B------:R-:W-:Y:S01]  /*3f60*/  BSSY.RECONVERGENT B0, `(.L_x_1836) ;  /* 0x0000027000007945 */ /* 0x000fe20003800200 */
[----:B------:R-:W0:Y:S02]  /*3f70*/  LDC R19, c[0x3][R21+0x14] ;  /* 0x00c0050015137b82 */ /* 0x000e240000000800 */
[----:B------:R-:W-:Y:S01]  /*3f80*/  LOP3.LUT R18, R0, 0xc, RZ, 0xc0, !PT ;  /* 0x0000000c00127812 */ /* 0x000fe200078ec0ff */
[----:B------:R-:W-:-:S05]  /*3f90*/  IMAD.SHL.U32 R0, R23, 0x2, RZ ;  /* 0x0000000217007824 */ /* 0x000fca00078e00ff */
[----:B------:R-:W1:Y:S01]  /*3fa0*/  LDC R18, c[0x3][R18+0x14] ;  /* 0x00c0050012127b82 */ /* 0x000e620000000800 */
[----:B0-----:R-:W-:-:S04]  /*3fb0*/  LOP3.LUT R0, R19, R0, RZ, 0xfc, !PT ;  /* 0x0000000013007212 */ /* 0x001fc800078efcff */
        /* <DEDUP_REMOVED lines=33> */
.L_x_1837:
[----:B------:R-:W-:Y:S05]  /*41d0*/  BSYNC.RECONVERGENT B0 ;  /* 0x0000000000007941 */ /* 0x000fea0003800200 */
.L_x_1836:
[----:B------:R-:W-:Y:S04]  /*41e0*/  BSSY.RECONVERGENT B0, `(.L_x_1838) ;  /* 0x0000016000007945 */ /* 0x000fe80003800200 */
        /* <DEDUP_REMOVED lines=21> */
.L_x_1839:
[----:B------:R-:W-:Y:S05]  /*4340*/  BSYNC.RECONVERGENT B0 ;  /* 0x0000000000007941 */ /* 0x000fea0003800200 */
.L_x_1838:
[----:B------:R-:W-:Y:S01]  /*4350*/  SHF.R.U32.HI R0, RZ, 0x4, R10 ;  /* 0x00000004ff007819 */ /* 0x000fe2000001160a */
[----:B------:R-:W-:Y:S01]  /*4360*/  IMAD.SHL.U32 R19, R17, 0x2, RZ ;  /* 0x0000000211137824 */ /* 0x000fe200078e00ff */
[----:B------:R-:W-:Y:S02]  /*4370*/  BSSY.RECONVERGENT B0, `(.L_x_1840) ;  /* 0x000001f000007945 */ /* 0x000fe40003800200 */
[----:B------:R-:W-:-:S06]  /*4380*/  LOP3.LUT R18, R0, 0xc, RZ, 0xc0, !PT ;  /* 0x0000000c00127812 */ /* 0x000fcc00078ec0ff */
[----:B------:R-:W2:Y:S02]  /*4390*/  LDC R18, c[0x3][R18+0x14] ;  /* 0x00c0050012127b82 */ /* 0x000ea40000000800 */
[----:B--2---:R-:W-:Y:S01]  /*43a0*/  LOP3.LUT R0, R18, R19, RZ, 0xfc, !PT ;  /* 0x0000001312007212 */ /* 0x004fe200078efcff */
[----:B------:R-:W-:-:S03]  /*43b0*/  IMAD.SHL.U32 R19, R2, 0x2, RZ ;  /* 0x0000000202137824 */ /* 0x000fc600078e00ff */
[----:B01----:R-:W-:-:S05]  /*43c0*/  LOP3.LUT R20, R17, R0, RZ, 0xc0, !PT ;  /* 0x0000000011147212 */ /* 0x003fca00078ec0ff */
        /* <DEDUP_REMOVED lines=25> */
.L_x_1841:
[----:B------:R-:W-:Y:S05]  /*4560*/  BSYNC.RECONVERGENT B0 ;  /* 0x0000000000007941 */ /* 0x000fea0003800200 */
.L_x_1840:
        /* <DEDUP_REMOVED lines=33> */
.L_x_1843:
[----:B------:R-:W-:Y:S05]  /*4780*/  BSYNC.RECONVERGENT B0 ;  /* 0x0000000000007941 */ /* 0x000fea0003800200 */
.L_x_1842:
        /* <DEDUP_REMOVED lines=33> */
.L_x_1845:
[----:B------:R-:W-:Y:S05]  /*49a0*/  BSYNC.RECONVERGENT B0 ;  /* 0x0000000000007941 */ /* 0x000fea0003800200 */
.L_x_1844:
        /* <DEDUP_REMOVED lines=33> */
.L_x_1847:
[----:B------:R-:W-:Y:S05]  /*4bc0*/  BSYNC.RECONVERGENT B0 ;  /* 0x0000000000007941 */ /* 0x000fea0003800200 */
.L_x_1846:
        /* <DEDUP_REMOVED lines=33> */
.L_x_1849:
[----:B------:R-:W-:Y:S05]  /*4de0*/  BSYNC.RECONVERGENT B0 ;  /* 0x0000000000007941 */ /* 0x000fea0003800200 */
.L_x_1848:
        /* <DEDUP_REMOVED lines=33> */
.L_x_1851:
[----:B------:R-:W-:Y:S05]  /*5000*/  BSYNC.RECONVERGENT B0 ;  /* 0x0000000000007941 */ /* 0x000fea0003800200 */
.L_x_1850:
        /* <DEDUP_REMOVED lines=33> */
.L_x_1853:
[----:B------:R-:W-:Y:S05]  /*5220*/  BSYNC.RECONVERGENT B0 ;  /* 0x0000000000007941 */ /* 0x000fea0003800200 */
.L_x_1852:
        /* <DEDUP_REMOVED lines=33> */
.L_x_1855:
[----:B------:R-:W-:Y:S05]  /*5440*/  BSYNC.RECONVERGENT B0 ;  /* 0x0000000000007941 */ /* 0x000fea0003800200 */
.L_x_1854:
        /* <DEDUP_REMOVED lines=33> */
.L_x_1857:
[----:B------:R-:W-:Y:S05]  /*5660*/  BSYNC.RECONVERGENT B0 ;  /* 0x0000000000007941 */ /* 0x000fea0003800200 */
.L_x_1856:
        /* <DEDUP_REMOVED lines=33> */
.L_x_1859:
[----:B------:R-:W-:Y:S05]  /*5880*/  BSYNC.RECONVERGENT B0 ;  /* 0x0000000000007941 */ /* 0x000fea0003800200 */
.L_x_1858:
        /* <DEDUP_REMOVED lines=33> */
.L_x_1861:
[----:B------:R-:W-:Y:S05]  /*5aa0*/  BSYNC.RECONVERGENT B0 ;  /* 0x0000000000007941 */ /* 0x000fea0003800200 */
.L_x_1860:
        /* <DEDUP_REMOVED lines=33> */
.L_x_1863:
[----:B------:R-:W-:Y:S05]  /*5cc0*/  BSYNC.RECONVERGENT B0 ;  /* 0x0000000000007941 */ /* 0x000fea0003800200 */
.L_x_1862:
        /* <DEDUP_REMOVED lines=18> */
[----:B0-----:R-:W-:-:S05]  /*5df0*/  VIADD R23, R16, 0xe ;  /* 0x0000000e10177836 */ /* 0x001fca0000000000 */
        /* <DEDUP_REMOVED lines=15> */
.L_x_1865:
[----:B------:R-:W-:Y:S05]  /*5ef0*/  BSYNC.RECONVERGENT B0 ;  /* 0x0000000000007941 */ /* 0x000fea0003800200 */
.L_x_1864:
[----:B------:R-:W-:Y:S01]  /*5f00*/  VIADD R16, R16, 0x10 ;  /* 0x0000001010107836 */ /* 0x000fe20000000000 */
[----:B------:R-:W-:Y:S06]  /*5f10*/  @P1 BRA `(.L_x_1866) ;  /* 0xffffffdc00681947 */ /* 0x000fec000383ffff */
.L_x_1801:
[----:B------:R-:W5:Y:S01]  /*5f20*/  LDCU UR5, c[0x3][0x10] ;  /* 0x00c00200ff0577ac */ /* 0x000f620008000800 */
[----:B------:R-:W-:Y:S01]  /*5f30*/  IMAD.MOV.U32 R16, RZ, RZ, RZ ;  /* 0x000000ffff107224 */ /* 0x000fe200078e00ff */
[----:B-----5:R-:W-:-:S09]  /*5f40*/  UISETP.NE.AND UP0, UPT, UR5, 0x1, UPT ;  /* 0x000000010500788c */ /* 0x020fd2000bf05270 */
[----:B------:R-:W-:Y:S05]  /*5f50*/  BRA.U !UP0, `(.L_x_1867) ;  /* 0x0000002108dc7547 */ /* 0x000fea000b800000 */
[----:B------:R-:W5:Y:S01]  /*5f60*/  LDCU UR4, c[0x0][0x360] ;  /* 0x00006c00ff0477ac */ /* 0x000f620008000800 */
[----:B0-----:R-:W0:Y:S01]  /*5f70*/  LDC.64 R6, c[0x3][0x60] ;  /* 0x00c01800ff067b82 */ /* 0x001e220000000a00 */
[----:B------:R-:W-:Y:S01]  /*5f80*/  IMAD R12, R5, 0x80, R4 ;  /* 0x00000080050c7824 */ /* 0x000fe200078e0204 */
[----:B------:R-:W-:Y:S01]  /*5f90*/  UIADD3 UR8, UPT, UPT, UR5, -0x1, URZ ;  /* 0xffffffff05087890 */ /* 0x000fe2000fffe0ff */
[----:B------:R-:W-:Y:S01]  /*5fa0*/  IMAD R13, R4, 0x4, R11 ;  /* 0x00000004040d7824 */ /* 0x000fe200078e020b */
[----:B------:R-:W0:Y:S01]  /*5fb0*/  LDCU UR11, c[0x3][0x58] ;  /* 0x00c00b00ff0b77ac */ /* 0x000e220008000800 */
[----:B------:R-:W-:Y:S01]  /*5fc0*/  IMAD.MOV.U32 R14, RZ, RZ, R3 ;  /* 0x000000ffff0e7224 */ /* 0x000fe200078e0003 */
[----:B------:R-:W-:Y:S01]  /*5fd0*/  LEA R12, R12, 0x1001, 0xc ;  /* 0x000010010c0c7811 */ /* 0x000fe200078e60ff */
[----:B------:R-:W-:Y:S01]  /*5fe0*/  VIADD R13, R13, 0x4 ;  /* 0x000000040d0d7836 */ /* 0x000fe20000000000 */
[----:B------:R-:W0:Y:S01]  /*5ff0*/  LDCU UR10, c[0x3][0x8] ;  /* 0x00c00100ff0a77ac */ /* 0x000e220008000800 */
[----:B------:R-:W-:Y:S01]  /*6000*/  IMAD.U32 R16, RZ, RZ, UR8 ;  /* 0x00000008ff107e24 */ /* 0x000fe2000f8e00ff */
[----:B------:R-:W0:Y:S01]  /*6010*/  LDCU UR9, c[0x3][0x48] ;  /* 0x00c00900ff0977ac */ /* 0x000e220008000800 */
[----:B-----5:R-:W-:-:S02]  /*6020*/  UIADD3 UR4, UPT, UPT, UR4, -0x1, URZ ;  /* 0xffffffff04047890 */ /* 0x020fc4000fffe0ff */
[----:B------:R-:W-:-:S04]  /*6030*/  UIADD3 UR5, UPT, UPT, -UR5, URZ, URZ ;  /* 0x000000ff05057290 */ /* 0x000fc8000fffe1ff */
[----:B------:R-:W-:-:S13]  /*6040*/  ISETP.NE.AND P1, PT, R4, UR4, PT ;  /* 0x0000000404007c0c */ /* 0x000fda000bf25270 */
.L_x_1900:
[----:B-1234-:R-:W1:Y:S01]  /*6050*/  @!P1 LDC.64 R18, c[0x3][RZ] ;  /* 0x00c00000ff129b82 */ /* 0x01ee620000000a00 */
[----:B------:R-:W-:-:S04]  /*6060*/  @!P1 VIADD R15, R14, 0x8000 ;  /* 0x000080000e0f9836 */ /* 0x000fc80000000000 */
[----:B-1----:R-:W-:-:S05]  /*6070*/  @!P1 IMAD.WIDE.U32 R18, R15, 0x4, R18 ;  /* 0x000000040f129825 */ /* 0x002fca00078e0012 */
[----:B------:R-:W2:Y:S01]  /*6080*/  @!P1 LDG.E R10, desc[UR6][R18.64] ;  /* 0x00000006120a9981 */ /* 0x000ea2000c1e1900 */
[----:B0-----:R-:W-:Y:S01]  /*6090*/  IMAD.SHL.U32 R21, R2, 0x2, RZ ;  /* 0x0000000202157824 */ /* 0x001fe200078e00ff */
[----:B------:R-:W-:Y:S01]  /*60a0*/  UIADD3 UR5, UPT, UPT, UR5, 0x1, URZ ;  /* 0x0000000105057890 */ /* 0x000fe2000fffe0ff */
[----:B------:R-:W-:Y:S03]  /*60b0*/  BSSY.RECONVERGENT B0, `(.L_x_1868) ;  /* 0x0000036000007945 */ /* 0x000fe60003800200 */
[----:B------:R-:W-:Y:S01]  /*60c0*/  UISETP.NE.AND UP0, UPT, UR5, -0x1, UPT ;  /* 0xffffffff0500788c */ /* 0x000fe2000bf05270 */
[----:B------:R-:W2:Y:S02]  /*60d0*/  @P1 LDS R10, [R13] ;  /* 0x000000000d0a1984 */ /* 0x000ea40000000800 */
[C---:B--2---:R-:W-:Y:S01]  /*60e0*/  IMAD.SHL.U32 R15, R10.reuse, 0x4, RZ ;  /* 0x000000040a0f7824 */ /* 0x044fe200078e00ff */
[----:B------:R-:W-:-:S02]  /*60f0*/  LOP3.LUT R23, R10, 0xc, RZ, 0xc0, !PT ;  /* 0x0000000c0a177812 */ /* 0x000fc400078ec0ff */
[----:B------:R-:W-:Y:S02]  /*6100*/  SHF.R.U32.HI R17, RZ, 0x2, R10 ;  /* 0x00000002ff117819 */ /* 0x000fe4000001160a */
[----:B------:R-:W-:Y:S02]  /*6110*/  LOP3.LUT R24, R15, 0xc, RZ, 0xc0, !PT ;  /* 0x0000000c0f187812 */ /* 0x000fe400078ec0ff */
[----:B------:R-:W1:Y:S01]  /*6120*/  LDC R15, c[0x3][R23+0x14] ;  /* 0x00c00500170f7b82 */ /* 0x000e620000000800 */
[----:B------:R-:W-:-:S07]  /*6130*/  LOP3.LUT R17, R17, 0xc, RZ, 0xc0, !PT ;  /* 0x0000000c11117812 */ /* 0x000fce00078ec0ff */
[----:B------:R-:W2:Y:S08]  /*6140*/  LDC R20, c[0x3][R24+0x14] ;  /* 0x00c0050018147b82 */ /* 0x000eb00000000800 */
[----:B------:R-:W3:Y:S01]  /*6150*/  LDC R17, c[0x3][R17+0x14] ;  /* 0x00c0050011117b82 */ /* 0x000ee20000000800 */
[----:B--2---:R-:W-:Y:S01]  /*6160*/  LOP3.LUT R19, R20, R21, RZ, 0xfc, !PT ;  /* 0x0000001514137212 */ /* 0x004fe200078efcff */
        /* <DEDUP_REMOVED lines=10> */
[----:B---3--:R-:W-:Y:S01]  /*6210*/  LOP3.LUT R0, R17, R22, RZ, 0xfc, !PT ;  /* 0x0000001611007212 */ /* 0x008fe200078efcff */
[C---:B------:R-:W-:Y:S01]  /*6220*/  IMAD.SHL.U32 R2, R20.reuse, 0x2, RZ ;  /* 0x0000000214027824 */ /* 0x040fe200078e00ff */
[----:B0-----:R-:W-:-:S04]  /*6230*/  LOP3.LUT P0, RZ, R20, UR9, RZ, 0xc0, !PT ;  /* 0x0000000914ff7c12 */ /* 0x001fc8000f80c0ff */
[----:B------:R-:W-:Y:S02]  /*6240*/  LOP3.LUT R2, R21, R2, R15, 0xe0, !PT ;  /* 0x0000000215027212 */ /* 0x000fe400078ee00f */
[----:B------:R-:W-:Y:S02]  /*6250*/  LOP3.LUT R15, R18, R0, RZ, 0xc0, !PT ;  /* 0x00000000120f7212 */ /* 0x000fe400078ec0ff */
[----:B------:R-:W-:-:S03]  /*6260*/  LOP3.LUT R19, R2, R19, RZ, 0xc0, !PT ;  /* 0x0000001302137212 */ /* 0x000fc600078ec0ff */
[----:B------:R-:W-:Y:S01]  /*6270*/  IMAD.SHL.U32 R15, R15, 0x2, RZ ;  /* 0x000000020f0f7824 */ /* 0x000fe200078e00ff */
[C---:B------:R-:W-:Y:S01]  /*6280*/  LOP3.LUT P2, RZ, R19.reuse, UR9, RZ, 0xc0, !PT ;  /* 0x0000000913ff7c12 */ /* 0x040fe2000f84c0ff */
[----:B------:R-:W-:-:S05]  /*6290*/  IMAD.SHL.U32 R2, R19, 0x2, RZ ;  /* 0x0000000213027824 */ /* 0x000fca00078e00ff */
[----:B------:R-:W-:-:S04]  /*62a0*/  LOP3.LUT R15, R15, R2, R17, 0xe0, !PT ;  /* 0x000000020f0f7212 */ /* 0x000fc800078ee011 */
[----:B------:R-:W-:Y:S01]  /*62b0*/  LOP3.LUT R2, R15, R18, RZ, 0xc0, !PT ;  /* 0x000000120f027212 */ /* 0x000fe200078ec0ff */
[----:B------:R-:W-:-:S03]  /*62c0*/  VIADD R15, R12, 0xffffffff ;  /* 0xffffffff0c0f7836 */ /* 0x000fc60000000000 */
[----:B------:R-:W-:Y:S01]  /*62d0*/  LOP3.LUT P3, RZ, R2, UR9, RZ, 0xc0, !PT ;  /* 0x0000000902ff7c12 */ /* 0x000fe2000f86c0ff */
[----:B------:R-:W-:-:S12]  /*62e0*/  @P0 BRA `(.L_x_1869) ;  /* 0x0000000000480947 */ /* 0x000fd80003800000 */
        /* <DEDUP_REMOVED lines=18> */
.L_x_1869:
[----:B------:R-:W-:Y:S05]  /*6410*/  BSYNC.RECONVERGENT B0 ;  /* 0x0000000000007941 */ /* 0x000fea0003800200 */
.L_x_1868:
[----:B------:R-:W-:Y:S04]  /*6420*/  BSSY.RECONVERGENT B0, `(.L_x_1870) ;  /* 0x0000014000007945 */ /* 0x000fe80003800200 */
[----:B------:R-:W-:Y:S05]  /*6430*/  @P2 BRA `(.L_x_1871) ;  /* 0x0000000000482947 */ /* 0x000fea0003800000 */
[----:B------:R-:W1:Y:S02]  /*6440*/  LDC.64 R18, c[0x4][RZ] ;  /* 0x01000000ff127b82 */ /* 0x000e640000000a00 */
[----:B-1----:R-:W2:Y:S01]  /*6450*/  LDG.E.STRONG.SYS R17, desc[UR6][R18.64] ;  /* 0x0000000612117981 */ /* 0x002ea2000c1f5900 */
[----:B------:R-:W-:-:S04]  /*6460*/  ISETP.GE.U32.AND P0, PT, R15, UR10, PT ;  /* 0x0000000a0f007c0c */ /* 0x000fc8000bf06070 */
[----:B--2---:R-:W-:-:S13]  /*6470*/  ISETP.GE.U32.OR P0, PT, R17, UR11, P0 ;  /* 0x0000000b11007c0c */ /* 0x004fda0008706470 */
        /* <DEDUP_REMOVED lines=14> */
.L_x_1871:
[----:B------:R-:W-:Y:S05]  /*6560*/  BSYNC.RECONVERGENT B0 ;  /* 0x0000000000007941 */ /* 0x000fea0003800200 */
.L_x_1870:
        /* <DEDUP_REMOVED lines=9> */
[----:B-1----:R-:W0:Y:S01]  /*6600*/  S2R R20, SR_LANEID ;  /* 0x0000000000147919 */ /* 0x002e220000000000 */
        /* <DEDUP_REMOVED lines=12> */
.L_x_1873:
[----:B------:R-:W-:Y:S05]  /*66d0*/  BSYNC.RECONVERGENT B0 ;  /* 0x0000000000007941 */ /* 0x000fea0003800200 */
.L_x_1872:
[----:B0-----:R-:W-:Y:S01]  /*66e0*/  SHF.R.U32.HI R15, RZ, 0x4, R10 ;  /* 0x00000004ff0f7819 */ /* 0x001fe2000001160a */
[----:B------:R-:W-:Y:S01]  /*66f0*/  IMAD.SHL.U32 R18, R0, 0x2, RZ ;  /* 0x0000000200127824 */ /* 0x000fe200078e00ff */
[----:B------:R-:W-:Y:S01]  /*6700*/  BSSY.RECONVERGENT B0, `(.L_x_1874) ;  /* 0x000001f000007945 */ /* 0x000fe20003800200 */
[----:B------:R-:W-:Y:S01]  /*6710*/  IMAD.SHL.U32 R2, R2, 0x2, RZ ;  /* 0x0000000202027824 */ /* 0x000fe200078e00ff */
        /* <DEDUP_REMOVED lines=10> */
[----:B0-----:R-:W3:Y:S02]  /*67c0*/  LDG.E.STRONG.SYS R0, desc[UR6][R18.64] ;  /* 0x0000000612007981 */ /* 0x001ee4000c1f5900 */
[----:B---3--:R-:W-:-:S13]  /*67d0*/  ISETP.GE.U32.AND P0, PT, R0, UR11, PT ;  /* 0x0000000b00007c0c */ /* 0x008fda000bf06070 */
[----:B------:R-:W-:Y:S05]  /*67e0*/  @P0 BRA `(.L_x_1875) ;  /* 0x0000000000400947 */ /* 0x000fea0003800000 */
[----:B--2---:R-:W-:-:S05]  /*67f0*/  VIADD R23, R12, 0x2 ;  /* 0x000000020c177836 */ /* 0x004fca0000000000 */
        /* <DEDUP_REMOVED lines=15> */
.L_x_1875:
[----:B------:R-:W-:Y:S05]  /*68f0*/  BSYNC.RECONVERGENT B0 ;  /* 0x0000000000007941 */ /* 0x000fea0003800200 */
.L_x_1874:
        /* <DEDUP_REMOVED lines=17> */
[----:B0-2---:R-:W-:-:S05]  /*6a10*/  VIADD R23, R12, 0x3 ;  /* 0x000000030c177836 */ /* 0x005fca0000000000 */
        /* <DEDUP_REMOVED lines=15> */
.L_x_1877:
[----:B------:R-:W-:Y:S05]  /*6b10*/  BSYNC.RECONVERGENT B0 ;  /* 0x0000000000007941 */ /* 0x000fea0003800200 */
.L_x_1876:
[----:B------:R-:W-:Y:S01]  /*6b20*/  SHF.R.U32.HI R15, RZ, 0x8, R10 ;  /* 0x00000008ff0f7819 */ /* 0x000fe2000001160a */
[----:B------:R-:W-:Y:S01]  /*6b30*/  IMAD.SHL.U32 R18, R0, 0x2, RZ ;  /* 0x0000000200127824 */ /* 0x000fe200078e00ff */
[----:B------:R-:W-:Y:S01]  /*6b40*/  BSSY.RECONVERGENT B0, `(.L_x_1878) ;  /* 0x000001f000007945 */ /* 0x000fe20003800200 */
[----:B------:R-:W-:Y:S01]  /*6b50*/  IMAD.SHL.U32 R2, R2, 0x2, RZ ;  /* 0x0000000202027824 */ /* 0x000fe200078e00ff */
[----:B------:R-:W-:-:S04]  /*6b60*/  LOP3.LUT R19, R15, 0xc, RZ, 0xc0, !PT ;  /* 0x0000000c0f137812 */ /* 0x000fc800078ec0ff */
[----:B------:R-:W4:Y:S02]  /*6b70*/  LDC R17, c[0x3][R19+0x14] ;  /* 0x00c0050013117b82 */ /* 0x000f240000000800 */
[----:B----4-:R-:W-:-:S04]  /*6b80*/  LOP3.LUT R15, R17, R18, RZ, 0xfc, !PT ;  /* 0x00000012110f7212 */ /* 0x010fc800078efcff */
        /* <DEDUP_REMOVED lines=10> */
[----:B0-23--:R-:W-:-:S05]  /*6c30*/  VIADD R23, R12, 0x4 ;  /* 0x000000040c177836 */ /* 0x00dfca0000000000 */
        /* <DEDUP_REMOVED lines=15> */
.L_x_1879:
[----:B------:R-:W-:Y:S05]  /*6d30*/  BSYNC.RECONVERGENT B0 ;  /* 0x0000000000007941 */ /* 0x000fea0003800200 */
.L_x_1878:
        /* <DEDUP_REMOVED lines=17> */
[----:B0-234-:R-:W-:-:S05]  /*6e50*/  VIADD R23, R12, 0x5 ;  /* 0x000000050c177836 */ /* 0x01dfca0000000000 */
        /* <DEDUP_REMOVED lines=15> */
.L_x_1881:
[----:B------:R-:W-:Y:S05]  /*6f50*/  BSYNC.RECONVERGENT B0 ;  /* 0x0000000000007941 */ /* 0x000fea0003800200 */
.L_x_1880:
[----:B------:R-:W-:Y:S01]  /*6f60*/  SHF.R.U32.HI R15, RZ, 0xc, R10 ;  /* 0x0000000cff0f7819 */ /* 0x000fe2000001160a */
[----:B------:R-:W-:Y:S01]  /*6f70*/  IMAD.SHL.U32 R18, R0, 0x2, RZ ;  /* 0x0000000200127824 */ /* 0x000fe200078e00ff */
[----:B------:R-:W-:Y:S01]  /*6f80*/  BSSY.RECONVERGENT B0, `(.L_x_1882) ;  /* 0x000001f000007945 */ /* 0x000fe20003800200 */
[----:B------:R-:W-:Y:S01]  /*6f90*/  IMAD.SHL.U32 R2, R2, 0x2, RZ ;  /* 0x0000000202027824 */ /* 0x000fe200078e00ff */
[----:B------:R-:W-:-:S04]  /*6fa0*/  LOP3.LUT R19, R15, 0xc, RZ, 0xc0, !PT ;  /* 0x0000000c0f137812 */ /* 0x000fc800078ec0ff */
        /* <DEDUP_REMOVED lines=28> */
.L_x_1883:
[----:B------:R-:W-:Y:S05]  /*7170*/  BSYNC.RECONVERGENT B0 ;  /* 0x0000000000007941 */ /* 0x000fea0003800200 */
.L_x_1882:
        /* <DEDUP_REMOVED lines=33> */
.L_x_1885:
[----:B------:R-:W-:Y:S05]  /*7390*/  BSYNC.RECONVERGENT B0 ;  /* 0x0000000000007941 */ /* 0x000fea0003800200 */
.L_x_1884:
        /* <DEDUP_REMOVED lines=33> */
.L_x_1887:
[----:B------:R-:W-:Y:S05]  /*75b0*/  BSYNC.RECONVERGENT B0 ;  /* 0x0000000000007941 */ /* 0x000fea0003800200 */
.L_x_1886:
        /* <DEDUP_REMOVED lines=33> */
.L_x_1889:
[----:B------:R-:W-:Y:S05]  /*77d0*/  BSYNC.RECONVERGENT B0 ;  /* 0x0000000000007941 */ /* 0x000fea0003800200 */
.L_x_1888:
        /* <DEDUP_REMOVED lines=33> */
.L_x_1891:
[----:B------:R-:W-:Y:S05]  /*79f0*/  BSYNC.RECONVERGENT B0 ;  /* 0x0000000000007941 */ /* 0x000fea0003800200 */
.L_x_1890:
        /* <DEDUP_REMOVED lines=33> */
.L_x_1893:
[----:B------:R-:W-:Y:S05]  /*7c10*/  BSYNC.RECONVERGENT B0 ;  /* 0x0000000000007941 */ /* 0x000fea0003800200 */
.L_x_1892:
        /* <DEDUP_REMOVED lines=33> */
.L_x_1895:
[----:B------:R-:W-:Y:S05]  /*7e30*/  BSYNC.RECONVERGENT B0 ;  /* 0x0000000000007941 */ /* 0x000fea0003800200 */
.L_x_1894:
        /* <DEDUP_REMOVED lines=33> */
.L_x_1897:
[----:B------:R-:W-:Y:S05]  /*8050*/  BSYNC.RECONVERGENT B0 ;  /* 0x0000000000007941 */ /* 0x000fea0003800200 */
.L_x_1896:
        /* <DEDUP_REMOVED lines=29> */
[----:B-1----:R-:W0:Y:S01]  /*8230*/  POPC R20, R17 ;  /* 0x0000001100147309 */ /* 0x002e220000000000 */
[----:B--2---:R-:W0:Y:S02]  /*8240*/  SHFL.IDX PT, R21, R15, R10, 0x1f ;  /* 0x00001f0a0f157589 */ /* 0x004e2400000e0000 */
[----:B0-----:R-:W-:-:S04]  /*8250*/  IMAD.IADD R21, R21, 0x1, R20 ;  /* 0x0000000115157824 */ /* 0x001fc800078e0214 */
[----:B------:R-:W-:-:S05]  /*8260*/  IMAD.WIDE.U32 R20, R21, 0x4, R6 ;  /* 0x0000000415147825 */ /* 0x000fca00078e0006 */
[----:B------:R0:W-:Y:S02]  /*8270*/  STG.E desc[UR6][R20.64], R23 ;  /* 0x0000001714007986 */ /* 0x0001e4000c101906 */
.L_x_1899:
[----:B------:R-:W-:Y:S05]  /*8280*/  BSYNC.RECONVERGENT B0 ;  /* 0x0000000000007941 */ /* 0x000fea0003800200 */
.L_x_1898:
[----:B------:R-:W-:Y:S02]  /*8290*/  VIADD R13, R13, 0x200 ;  /* 0x000002000d0d7836 */ /* 0x000fe40000000000 */
[----:B-1----:R-:W-:Y:S02]  /*82a0*/  VIADD R12, R12, 0x10 ;  /* 0x000000100c0c7836 */ /* 0x002fe40000000000 */
[----:B------:R-:W-:Y:S01]  /*82b0*/  VIADD R14, R14, 0x80 ;  /* 0x000000800e0e7836 */ /* 0x000fe20000000000 */
[----:B------:R-:W-:Y:S06]  /*82c0*/  BRA.U UP0, `(.L_x_1900) ;  /* 0xffffffdd00607547 */ /* 0x000fec000b83ffff */
.L_x_1867:
[----:B------:R-:W5:Y:S01]  /*82d0*/  LDCU UR4, c[0x0][0x360] ;  /* 0x00006c00ff0477ac */ /* 0x000f620008000800 */
[----:B------:R-:W-:Y:S01]  /*82e0*/  BSSY.RECONVERGENT B0, `(.L_x_1901) ;  /* 0x000000d000007945 */ /* 0x000fe20003800200 */
[----:B-----5:R-:W-:-:S06]  /*82f0*/  UIADD3 UR4, UPT, UPT, UR4, -0x1, URZ ;  /* 0xffffffff04047890 */ /* 0x020fcc000fffe0ff */
        /* <DEDUP_REMOVED lines=8> */
.L_x_1902:
[----:B------:R-:W-:-:S04]  /*8380*/  IMAD R11, R16, 0x200, R11 ;  /* 0x00000200100b7824 */ /* 0x000fc800078e020b */
[----:B------:R-:W-:-:S05]  /*8390*/  IMAD R11, R4, 0x4, R11 ;  /* 0x00000004040b7824 */ /* 0x000fca00078e020b */
[----:B------:R0:W0:Y:S02]  /*83a0*/  LDS R3, [R11+0x4] ;  /* 0x000004000b037984 */ /* 0x0000240000000800 */
.L_x_1903:
[----:B------:R-:W-:Y:S05]  /*83b0*/  BSYNC.RECONVERGENT B0 ;  /* 0x0000000000007941 */ /* 0x000fea0003800200 */
.L_x_1901:
        /* <DEDUP_REMOVED lines=9> */
[----:B------:R-:W-:Y:S01]  /*8450*/  IMAD R11, R5, 0x80, R4 ;  /* 0x00000080050b7824 */ /* 0x000fe200078e0204 */
[----:B------:R-:W-:Y:S01]  /*8460*/  LOP3.LUT R10, R9, 0xfffffffc, RZ, 0xc0, !PT ;  /* 0xfffffffc090a7812 */ /* 0x000fe200078ec0ff */
[----:B------:R-:W0:Y:S02]  /*8470*/  LDCU UR9, c[0x3][0x58] ;  /* 0x00c00b00ff0977ac */ /* 0x000e240008000800 */
[----:B------:R-:W-:Y:S02]  /*8480*/  IMAD R11, R11, 0x100, R16 ;  /* 0x000001000b0b7824 */ /* 0x000fe400078e0210 */
[----:B------:R-:W-:Y:S01]  /*8490*/  IMAD.MOV R9, RZ, RZ, -R10 ;  /* 0x000000ffff097224 */ /* 0x000fe200078e0a0a */
[----:B------:R-:W0:Y:S02]  /*84a0*/  LDCU UR10, c[0x3][0x8] ;  /* 0x00c00100ff0a77ac */ /* 0x000e240008000800 */
[----:B------:R-:W-:Y:S01]  /*84b0*/  LEA R11, R11, 0x1000, 0x4 ;  /* 0x000010000b0b7811 */ /* 0x000fe200078e20ff */
[----:B------:R-:W0:Y:S01]  /*84c0*/  LDCU UR8, c[0x3][0x48] ;  /* 0x00c00900ff0877ac */ /* 0x000e220008000800 */
[----:B------:R-:W-:-:S05]  /*84d0*/  UMOV UR4, 0x4 ;  /* 0x0000000400047882 */ /* 0x000fca0000000000 */
.L_x_1913:
[----:B------:R-:W-:Y:S01]  /*84e0*/  UIADD3 UR5, UPT, UPT, UR4, -0x4, URZ ;  /* 0xfffffffc04057890 */ /* 0x000fe2000fffe0ff */
[----:B------:R-:W-:Y:S01]  /*84f0*/  IMAD.SHL.U32 R13, R2, 0x2, RZ ;  /* 0x00000002020d7824 */ /* 0x000fe200078e00ff */
[----:B------:R-:W-:Y:S01]  /*8500*/  BSSY.RECONVERGENT B0, `(.L_x_1905) ;  /* 0x000001f000007945 */ /* 0x000fe20003800200 */
[----:B------:R-:W-:-:S03]  /*8510*/  IMAD.SHL.U32 R0, R0, 0x2, RZ ;  /* 0x0000000200007824 */ /* 0x000fc600078e00ff */
[----:B-----5:R-:W-:-:S05]  /*8520*/  SHF.R.U32.HI R12, RZ, UR5, R3 ;  /* 0x00000005ff0c7c19 */ /* 0x020fca0008011603 */
[----:B------:R-:W-:-:S05]  /*8530*/  IMAD.SHL.U32 R12, R12, 0x4, RZ ;  /* 0x000000040c0c7824 */ /* 0x000fca00078e00ff */
[----:B------:R-:W-:-:S06]  /*8540*/  LOP3.LUT R12, R12, 0xc, RZ, 0xc0, !PT ;  /* 0x0000000c0c0c7812 */ /* 0x000fcc00078ec0ff */
[----:B-1----:R-:W1:Y:S02]  /*8550*/  LDC R12, c[0x3][R12+0x14] ;  /* 0x00c005000c0c7b82 */ /* 0x002e640000000800 */
[----:B-1----:R-:W-:-:S04]  /*8560*/  LOP3.LUT R13, R12, R13, RZ, 0xfc, !PT ;  /* 0x0000000d0c0d7212 */ /* 0x002fc800078efcff */
[----:B------:R-:W-:-:S05]  /*8570*/  LOP3.LUT R14, R2, R13, RZ, 0xc0, !PT ;  /* 0x0000000d020e7212 */ /* 0x000fca00078ec0ff */
[----:B------:R-:W-:-:S05]  /*8580*/  IMAD.SHL.U32 R15, R14, 0x2, RZ ;  /* 0x000000020e0f7824 */ /* 0x000fca00078e00ff */
[----:B------:R-:W-:-:S04]  /*8590*/  LOP3.LUT R15, R15, R0, R12, 0xe0, !PT ;  /* 0x000000000f0f7212 */ /* 0x000fc800078ee00c */
[----:B------:R-:W-:-:S04]  /*85a0*/  LOP3.LUT R2, R15, R2, RZ, 0xc0, !PT ;  /* 0x000000020f027212 */ /* 0x000fc800078ec0ff */
[----:B0-----:R-:W-:-:S13]  /*85b0*/  LOP3.LUT P0, RZ, R2, UR8, RZ, 0xc0, !PT ;  /* 0x0000000802ff7c12 */ /* 0x001fda000f80c0ff */
[----:B------:R-:W-:Y:S05]  /*85c0*/  @P0 BRA `(.L_x_1906) ;  /* 0x0000000000480947 */ /* 0x000fea0003800000 */
[----:B------:R-:W0:Y:S02]  /*85d0*/  LDC.64 R14, c[0x4][RZ] ;  /* 0x01000000ff0e7b82 */ /* 0x000e240000000a00 */
[----:B0-----:R-:W5:Y:S01]  /*85e0*/  LDG.E.STRONG.SYS R0, desc[UR6][R14.64] ;  /* 0x000000060e007981 */ /* 0x001f62000c1f5900 */
[----:B------:R-:W-:-:S04]  /*85f0*/  ISETP.GT.U32.AND P0, PT, R11, UR10, PT ;  /* 0x0000000a0b007c0c */ /* 0x000fc8000bf04070 */
[----:B-----5:R-:W-:-:S13]  /*8600*/  ISETP.GE.U32.OR P0, PT, R0, UR9, P0 ;  /* 0x0000000900007c0c */ /* 0x020fda0008706470 */
[----:B------:R-:W-:Y:S05]  /*8610*/  @P0 BRA `(.L_x_1906) ;  /* 0x0000000000340947 */ /* 0x000fea0003800000 */
[----:B--234-:R-:W0:Y:S01]  /*8620*/  S2R R19, SR_LANEID ;  /* 0x0000000000137919 */ /* 0x01ce220000000000 */
        /* <DEDUP_REMOVED lines=12> */
.L_x_1906:
[----:B------:R-:W-:Y:S05]  /*86f0*/  BSYNC.RECONVERGENT B0 ;  /* 0x0000000000007941 */ /* 0x000fea0003800200 */
.L_x_1905:
        /* <DEDUP_REMOVED lines=18> */
[----:B-1----:R-:W5:Y:S02]  /*8820*/  LDG.E.STRONG.SYS R14, desc[UR6][R12.64] ;  /* 0x000000060c0e7981 */ /* 0x002f64000c1f5900 */
[----:B-----5:R-:W-:-:S13]  /*8830*/  ISETP.GE.U32.AND P1, PT, R14, UR9, PT ;  /* 0x000000090e007c0c */ /* 0x020fda000bf26070 */
[----:B------:R-:W-:Y:S05]  /*8840*/  @P1 BRA `(.L_x_1908) ;  /* 0x0000000000401947 */ /* 0x000fea0003800000 */
[----:B--234-:R-:W-:-:S05]  /*8850*/  VIADD R21, R11, 0x1 ;  /* 0x000000010b157836 */ /* 0x01cfca0000000000 */
        /* <DEDUP_REMOVED lines=15> */
.L_x_1908:
[----:B------:R-:W-:Y:S05]  /*8950*/  BSYNC.RECONVERGENT B0 ;  /* 0x0000000000007941 */ /* 0x000fea0003800200 */
.L_x_1907:
[----:B------:R-:W-:Y:S01]  /*8960*/  SHF.R.U32.HI R12, RZ, UR4, R3 ;  /* 0x00000004ff0c7c19 */ /* 0x000fe20008011603 */
[----:B------:R-:W-:Y:S01]  /*8970*/  IMAD.SHL.U32 R13, R0, 0x2, RZ ;  /* 0x00000002000d7824 */ /* 0x000fe200078e00ff */
[----:B------:R-:W-:Y:S01]  /*8980*/  BSSY.RECONVERGENT B0, `(.L_x_1909) ;  /* 0x0000020000007945 */ /* 0x000fe20003800200 */
[----:B-1----:R-:W-:Y:S02]  /*8990*/  IMAD.SHL.U32 R15, R2, 0x2, RZ ;  /* 0x00000002020f7824 */ /* 0x002fe400078e00ff */
        /* <DEDUP_REMOVED lines=30> */
.L_x_1910:
[----:B------:R-:W-:Y:S05]  /*8b80*/  BSYNC.RECONVERGENT B0 ;  /* 0x0000000000007941 */ /* 0x000fea0003800200 */
.L_x_1909:
[----:B------:R-:W-:Y:S01]  /*8b90*/  UIADD3 UR5, UPT, UPT, UR4, 0x2, URZ ;  /* 0x0000000204057890 */ /* 0x000fe2000fffe0ff */
[----:B------:R-:W-:Y:S01]  /*8ba0*/  IMAD.SHL.U32 R15, R13, 0x2, RZ ;  /* 0x000000020d0f7824 */ /* 0x000fe200078e00ff */
[----:B------:R-:W-:Y:S04]  /*8bb0*/  BSSY.RECONVERGENT B0, `(.L_x_1911) ;  /* 0x0000021000007945 */ /* 0x000fe80003800200 */
[----:B------:R-:W-:-:S05]  /*8bc0*/  SHF.R.U32.HI R2, RZ, UR5, R3 ;  /* 0x00000005ff027c19 */ /* 0x000fca0008011603 */
[----:B------:R-:W-:-:S05]  /*8bd0*/  IMAD.SHL.U32 R2, R2, 0x4, RZ ;  /* 0x0000000402027824 */ /* 0x000fca00078e00ff */
        /* <DEDUP_REMOVED lines=14> */
[----:B-1234-:R-:W-:-:S05]  /*8cc0*/  VIADD R21, R11, 0x3 ;  /* 0x000000030b157836 */ /* 0x01efca0000000000 */
        /* <DEDUP_REMOVED lines=15> */
.L_x_1912:
[----:B------:R-:W-:Y:S05]  /*8dc0*/  BSYNC.RECONVERGENT B0 ;  /* 0x0000000000007941 */ /* 0x000fea0003800200 */
.L_x_1911:
[----:B------:R-:W-:Y:S01]  /*8dd0*/  UIADD3 UR4, UPT, UPT, UR4, 0x8, URZ ;  /* 0x0000000804047890 */ /* 0x000fe2000fffe0ff */
[----:B0-----:R-:W-:Y:S01]  /*8de0*/  VIADD R11, R11, 0x4 ;  /* 0x000000040b0b7836 */ /* 0x001fe20000000000 */
[----:B------:R-:W-:Y:S10]  /*8df0*/  @P0 BRA `(.L_x_1913) ;  /* 0xfffffff400b80947 */ /* 0x000ff4000383ffff */
.L_x_1904:
[----:B------:R-:W-:-:S13]  /*8e00*/  ISETP.NE.AND P0, PT, R8, RZ, PT ;  /* 0x000000ff0800720c */ /* 0x000fda0003f05270 */
[----:B------:R-:W-:Y:S05]  /*8e10*/  @!P0 EXIT ;  /* 0x000000000000894d */ /* 0x000fea0003800000 */
[----:B0-----:R-:W0:Y:S01]  /*8e20*/  LDC.64 R6, c[0x3][0x60] ;  /* 0x00c01800ff067b82 */ /* 0x001e220000000a00 */
[----:B------:R-:W-:Y:S01]  /*8e30*/  IMAD R5, R5, 0x80000, R10 ;  /* 0x0008000005057824 */ /* 0x000fe200078e020a */
[----:B------:R-:W0:Y:S01]  /*8e40*/  LDCU UR8, c[0x3][0x58] ;  /* 0x00c00b00ff0877ac */ /* 0x000e220008000800 */
[----:B------:R-:W-:Y:S02]  /*8e50*/  IMAD.SHL.U32 R10, R10, 0x2, RZ ;  /* 0x000000020a0a7824 */ /* 0x000fe400078e00ff */
[----:B------:R-:W-:Y:S01]  /*8e60*/  IMAD R5, R4, 0x1000, R5 ;  /* 0x0000100004057824 */ /* 0x000fe200078e0205 */
[----:B------:R-:W0:Y:S01]  /*8e70*/  LDCU UR9, c[0x3][0x8] ;  /* 0x00c00100ff0977ac */ /* 0x000e220008000800 */
[----:B------:R-:W-:Y:S02]  /*8e80*/  IMAD.MOV R8, RZ, RZ, -R8 ;  /* 0x000000ffff087224 */ /* 0x000fe400078e0a08 */
[----:B------:R-:W-:Y:S01]  /*8e90*/  IMAD R16, R16, 0x10, R5 ;  /* 0x0000001010107824 */ /* 0x000fe200078e0205 */
[----:B------:R-:W0:Y:S06]  /*8ea0*/  LDCU UR5, c[0x3][0x48] ;  /* 0x00c00900ff0577ac */ /* 0x000e2c0008000800 */
.L_x_1916:
[----:B0----5:R-:W-:Y:S01]  /*8eb0*/  SHF.R.U32.HI R4, RZ, R10, R3 ;  /* 0x0000000aff047219 */ /* 0x021fe20000011603 */
[----:B------:R-:W-:Y:S01]  /*8ec0*/  IMAD.SHL.U32 R5, R2, 0x2, RZ ;  /* 0x0000000202057824 */ /* 0x000fe200078e00ff */
[----:B------:R-:W-:Y:S01]  /*8ed0*/  BSSY.RECONVERGENT B0, `(.L_x_1914) ;  /* 0x0000023000007945 */ /* 0x000fe20003800200 */
[----:B------:R-:W-:Y:S02]  /*8ee0*/  IMAD.SHL.U32 R0, R0, 0x2, RZ ;  /* 0x0000000200007824 */ /* 0x000fe400078e00ff */
[----:B------:R-:W-:Y:S02]  /*8ef0*/  IMAD.SHL.U32 R4, R4, 0x4, RZ ;  /* 0x0000000404047824 */ /* 0x000fe400078e00ff */
[----:B------:R-:W-:-:S03]  /*8f00*/  VIADD R8, R8, 0x1 ;  /* 0x0000000108087836 */ /* 0x000fc60000000000 */
[----:B------:R-:W-:Y:S02]  /*8f10*/  LOP3.LUT R4, R4, 0xc, RZ, 0xc0, !PT ;  /* 0x0000000c04047812 */ /* 0x000fe400078ec0ff */
[----:B------:R-:W-:-:S04]  /*8f20*/  ISETP.NE.AND P0, PT, R8, RZ, PT ;  /* 0x000000ff0800720c */ /* 0x000fc80003f05270 */
[----:B------:R-:W1:Y:S02]  /*8f30*/  LDC R4, c[0x3][R4+0x14] ;  /* 0x00c0050004047b82 */ /* 0x000e640000000800 */
[----:B-1----:R-:W-:-:S04]  /*8f40*/  LOP3.LUT R5, R4, R5, RZ, 0xfc, !PT ;  /* 0x0000000504057212 */ /* 0x002fc800078efcff */
[----:B------:R-:W-:-:S05]  /*8f50*/  LOP3.LUT R9, R2, R5, RZ, 0xc0, !PT ;  /* 0x0000000502097212 */ /* 0x000fca00078ec0ff */
[----:B------:R-:W-:-:S05]  /*8f60*/  IMAD.SHL.U32 R9, R9, 0x2, RZ ;  /* 0x0000000209097824 */ /* 0x000fca00078e00ff */
[----:B------:R-:W-:-:S04]  /*8f70*/  LOP3.LUT R9, R9, R0, R4, 0xe0, !PT ;  /* 0x0000000009097212 */ /* 0x000fc800078ee004 */
[----:B------:R-:W-:Y:S01]  /*8f80*/  LOP3.LUT R0, R9, R2, RZ, 0xc0, !PT ;  /* 0x0000000209007212 */ /* 0x000fe200078ec0ff */
[----:B------:R-:W-:-:S03]  /*8f90*/  IMAD.MOV.U32 R2, RZ, RZ, R5 ;  /* 0x000000ffff027224 */ /* 0x000fc600078e0005 */
[----:B0-----:R-:W-:-:S13]  /*8fa0*/  LOP3.LUT P1, RZ, R0, UR5, RZ, 0xc0, !PT ;  /* 0x0000000500ff7c12 */ /* 0x001fda000f82c0ff */
[----:B------:R-:W-:Y:S05]  /*8fb0*/  @P1 BRA `(.L_x_1915) ;  /* 0x0000000000501947 */ /* 0x000fea0003800000 */
[----:B------:R-:W0:Y:S02]  /*8fc0*/  LDC.64 R12, c[0x4][RZ] ;  /* 0x01000000ff0c7b82 */ /* 0x000e240000000a00 */
[----:B0-----:R-:W5:Y:S02]  /*8fd0*/  LDG.E.STRONG.SYS R4, desc[UR6][R12.64] ;  /* 0x000000060c047981 */ /* 0x001f64000c1f5900 */
[----:B-----5:R-:W-:-:S13]  /*8fe0*/  ISETP.GE.U32.AND P1, PT, R4, UR8, PT ;  /* 0x0000000804007c0c */ /* 0x020fda000bf26070 */
        /* <DEDUP_REMOVED lines=9> */
[----:B-1----:R-:W5:Y:S01]  /*9080*/  @P1 ATOMG.E.ADD.STRONG.GPU PT, R12, desc[UR6][R12.64], R9 ;  /* 0x800000090c0c19a8 */ /* 0x002f6200081ef106 */
[----:B------:R-:W0:Y:S02]  /*9090*/  S2R R14, SR_LTMASK ;  /* 0x00000000000e7919 */ /* 0x000e240000003900 */
[----:B0-----:R-:W-:-:S06]  /*90a0*/  LOP3.LUT R14, R14, UR4, RZ, 0xc0, !PT ;  /* 0x000000040e0e7c12 */ /* 0x001fcc000f8ec0ff */
[----:B------:R-:W0:Y:S01]  /*90b0*/  POPC R14, R14 ;  /* 0x0000000e000e7309 */ /* 0x000e220000000000 */
[----:B-----5:R-:W0:Y:S02]  /*90c0*/  SHFL.IDX PT, R5, R12, R11, 0x1f ;  /* 0x00001f0b0c057589 */ /* 0x020e2400000e0000 */
[----:B0-----:R-:W-:-:S04]  /*90d0*/  IMAD.IADD R5, R5, 0x1, R14 ;  /* 0x0000000105057824 */ /* 0x001fc800078e020e */
[----:B------:R-:W-:-:S05]  /*90e0*/  IMAD.WIDE.U32 R4, R5, 0x4, R6 ;  /* 0x0000000405047825 */ /* 0x000fca00078e0006 */
[----:B------:R0:W-:Y:S02]  /*90f0*/  STG.E desc[UR6][R4.64], R15 ;  /* 0x0000000f04007986 */ /* 0x0001e4000c101906 */
.L_x_1915:
[----:B------:R-:W-:Y:S05]  /*9100*/  BSYNC.RECONVERGENT B0 ;  /* 0x0000000000007941 */ /* 0x000fea0003800200 */
.L_x_1914:
[----:B------:R-:W-:Y:S02]  /*9110*/  VIADD R16, R16, 0x1 ;  /* 0x0000000110107836 */ /* 0x000fe40000000000 */
[----:B------:R-:W-:Y:S01]  /*9120*/  VIADD R10, R10, 0x2 ;  /* 0x000000020a0a7836 */ /* 0x000fe20000000000 */
[----:B------:R-:W-:Y:S06]  /*9130*/  @P0 BRA `(.L_x_1916) ;  /* 0xfffffffc005c0947 */ /* 0x000fec000383ffff */
[----:B------:R-:W-:Y:S05]  /*9140*/  EXIT ;  /* 0x000000000000794d */ /* 0x000fea0003800000 */
.L_x_1917:
        /* <DEDUP_REMOVED lines=11> */
.L_x_2064:


//--------------------- .text._Z13agrepKernel32ILj0EEvv --------------------------
	.section	.text._Z13agrepKernel32ILj0EEvv,"ax",@progbits
	.align	128
        .global         _Z13agrepKernel32ILj0EEvv
        .type           _Z13agrepKernel32ILj0EEvv,@function
        .size           _Z13agrepKernel32ILj0EEvv,(.L_x_2065 - _Z13agrepKernel32ILj0EEvv)
        .other          _Z13agrepKernel32ILj0EEvv,@"STO_CUDA_ENTRY STV_DEFAULT"
_Z13agrepKernel32ILj0EEvv:
.text._Z13agrepKernel32ILj0EEvv:
        /* <DEDUP_REMOVED lines=18> */
[----:B------:R-:W-:Y:S01]  /*0120*/  IMAD.MOV.U32 R5, RZ, RZ, R12 ;  /* 0x000000ffff057224 */ /* 0x000fe200078e000c */
[----:B0-----:R-:W-:-:S06]  /*0130*/  ULEA UR4, UR5, UR4, 0x18 ;  /* 0x0000000405047291 */ /* 0x001fcc000f8ec0ff */
[----:B------:R-:W-:-:S07]  /*0140*/  LEA R14, R3, UR4, 0x2 ;  /* 0x00000004030e7c11 */ /* 0x000fce000f8e10ff */
.L_x_1919:
[----:B-1----:R-:W-:-:S05]  /*0150*/  IMAD.WIDE.U32 R22, R5, 0x4, R8 ;  /* 0x0000000405167825 */ /* 0x002fca00078e0008 */
[----:B------:R0:W2:Y:S01]  /*0160*/  LDG.E R13, desc[UR6][R22.64] ;  /* 0x00000006160d7981 */ /* 0x0000a2000c1e1900 */
[----:B------:R-:W-:Y:S01]  /*0170*/  UMOV UR4, 0x14 ;  /* 0x0000001400047882 */ /* 0x000fe20000000000 */
[----:B------:R-:W-:Y:S02]  /*0180*/  VIADD R15, R15, 0x1 ;  /* 0x000000010f0f7836 */ /* 0x000fe40000000000 */
[----:B------:R-:W-:-:S03]  /*0190*/  VIADD R5, R5, 0x80 ;  /* 0x0000008005057836 */ /* 0x000fc60000000000 */
[----:B------:R-:W-:Y:S01]  /*01a0*/  ISETP.NE.AND P0, PT, R15, -0x1, PT ;  /* 0xffffffff0f00780c */ /* 0x000fe20003f05270 */
[----:B0-----:R-:W-:Y:S02]  /*01b0*/  IMAD.SHL.U32 R23, R0, 0x4, RZ ;  /* 0x0000000400177824 */ /* 0x001fe400078e00ff */
[C---:B--2---:R-:W-:Y:S01]  /*01c0*/  IMAD.SHL.U32 R16, R13.reuse, 0x4, RZ ;  /* 0x000000040d107824 */ /* 0x044fe200078e00ff */
[----:B------:R-:W-:Y:S01]  /*01d0*/  LOP3.LUT R24, R13, 0xc, RZ, 0xc0, !PT ;  /* 0x0000000c0d187812 */ /* 0x000fe200078ec0ff */
[----:B------:R0:W-:Y:S01]  /*01e0*/  STS [R14], R13 ;  /* 0x0000000d0e007388 */ /* 0x0001e20000000800 */
[----:B------:R-:W-:Y:S02]  /*01f0*/  SHF.R.U32.HI R17, RZ, 0x2, R13 ;  /* 0x00000002ff117819 */ /* 0x000fe4000001160d */
[----:B------:R-:W-:Y:S02]  /*0200*/  LOP3.LUT R25, R16, 0xc, RZ, 0xc0, !PT ;  /* 0x0000000c10197812 */ /* 0x000fe400078ec0ff */
[----:B------:R1:W2:Y:S01]  /*0210*/  LDC R16, c[0x3][R24+0x14] ;  /* 0x00c0050018107b82 */ /* 0x0002a20000000800 */
[----:B------:R-:W-:-:S02]  /*0220*/  LOP3.LUT R19, R17, 0xc, RZ, 0xc0, !PT ;  /* 0x0000000c11137812 */ /* 0x000fc400078ec0ff */
[--C-:B------:R-:W-:Y:S02]  /*0230*/  SHF.R.U32.HI R17, RZ, 0x4, R13.reuse ;  /* 0x00000004ff117819 */ /* 0x100fe4000001160d */
[--C-:B------:R-:W-:Y:S01]  /*0240*/  SHF.R.U32.HI R18, RZ, 0x6, R13.reuse ;  /* 0x00000006ff127819 */ /* 0x100fe2000001160d */
[----:B0-----:R-:W-:Y:S01]  /*0250*/  VIADD R14, R14, 0x200 ;  /* 0x000002000e0e7836 */ /* 0x001fe20000000000 */
[----:B------:R-:W-:Y:S01]  /*0260*/  LOP3.LUT R20, R17, 0xc, RZ, 0xc0, !PT ;  /* 0x0000000c11147812 */ /* 0x000fe200078ec0ff */
[----:B------:R-:W0:Y:S01]  /*0270*/  LDC R21, c[0x3][R25+0x14] ;  /* 0x00c0050019157b82 */ /* 0x000e220000000800 */
[----:B------:R-:W-:Y:S02]  /*0280*/  LOP3.LUT R18, R18, 0xc, RZ, 0xc0, !PT ;  /* 0x0000000c12127812 */ /* 0x000fe400078ec0ff */
[--C-:B------:R-:W-:Y:S02]  /*0290*/  SHF.R.U32.HI R17, RZ, 0x8, R13.reuse ;  /* 0x00000008ff117819 */ /* 0x100fe4000001160d */
[----:B------:R-:W-:-:S02]  /*02a0*/  SHF.R.U32.HI R0, RZ, 0xa, R13 ;  /* 0x0000000aff007819 */ /* 0x000fc4000001160d */
[----:B------:R-:W-:Y:S01]  /*02b0*/  LOP3.LUT R17, R17, 0xc, RZ, 0xc0, !PT ;  /* 0x0000000c11117812 */ /* 0x000fe200078ec0ff */
[----:B------:R-:W3:Y:S01]  /*02c0*/  LDC R19, c[0x3][R19+0x14] ;  /* 0x00c0050013137b82 */ /* 0x000ee20000000800 */
[----:B------:R-:W-:Y:S02]  /*02d0*/  LOP3.LUT R0, R0, 0xc, RZ, 0xc0, !PT ;  /* 0x0000000c00007812 */ /* 0x000fe400078ec0ff */
[--C-:B------:R-:W-:Y:S02]  /*02e0*/  SHF.R.U32.HI R22, RZ, 0xc, R13.reuse ;  /* 0x0000000cff167819 */ /* 0x100fe4000001160d */
[----:B-1----:R-:W-:Y:S02]  /*02f0*/  SHF.R.U32.HI R24, RZ, 0x12, R13 ;  /* 0x00000012ff187819 */ /* 0x002fe4000001160d */
[----:B------:R-:W-:Y:S01]  /*0300*/  LOP3.LUT R27, R22, 0xc, RZ, 0xc0, !PT ;  /* 0x0000000c161b7812 */ /* 0x000fe200078ec0ff */
[----:B------:R-:W1:Y:S01]  /*0310*/  LDC R20, c[0x3][R20+0x14] ;  /* 0x00c0050014147b82 */ /* 0x000e620000000800 */
[----:B------:R-:W-:-:S07]  /*0320*/  LOP3.LUT R28, R24, 0xc, RZ, 0xc0, !PT ;  /* 0x0000000c181c7812 */ /* 0x000fce00078ec0ff */
[----:B------:R-:W4:Y:S08]  /*0330*/  LDC R18, c[0x3][R18+0x14] ;  /* 0x00c0050012127b82 */ /* 0x000f300000000800 */
[----:B------:R-:W5:Y:S08]  /*0340*/  LDC R17, c[0x3][R17+0x14] ;  /* 0x00c0050011117b82 */ /* 0x000f700000000800 */
[----:B------:R-:W5:Y:S01]  /*0350*/  LDC R0, c[0x3][R0+0x14] ;  /* 0x00c0050000007b82 */ /* 0x000f620000000800 */
[----:B0-----:R-:W-:-:S05]  /*0360*/  IMAD.SHL.U32 R21, R21, 0x2, RZ ;  /* 0x0000000215157824 */ /* 0x001fca00078e00ff */
[----:B--2---:R-:W-:Y:S02]  /*0370*/  LOP3.LUT R21, R16, R23, R21, 0xfe, !PT ;  /* 0x0000001710157212 */ /* 0x004fe400078efe15 */
[--C-:B------:R-:W-:Y:S01]  /*0380*/  SHF.R.U32.HI R16, RZ, 0xe, R13.reuse ;  /* 0x0000000eff107819 */ /* 0x100fe2000001160d */
[----:B---3--:R-:W-:Y:S01]  /*0390*/  IMAD.SHL.U32 R22, R19, 0x2, RZ ;  /* 0x0000000213167824 */ /* 0x008fe200078e00ff */
[----:B------:R-:W-:Y:S01]  /*03a0*/  SHF.R.U32.HI R23, RZ, 0x10, R13 ;  /* 0x00000010ff177819 */ /* 0x000fe2000001160d */
[----:B------:R-:W-:Y:S01]  /*03b0*/  IMAD.SHL.U32 R21, R21, 0x4, RZ ;  /* 0x0000000415157824 */ /* 0x000fe200078e00ff */
[----:B------:R-:W-:Y:S02]  /*03c0*/  LOP3.LUT R26, R16, 0xc, RZ, 0xc0, !PT ;  /* 0x0000000c101a7812 */ /* 0x000fe400078ec0ff */
[----:B------:R0:W2:Y:S01]  /*03d0*/  LDC R16, c[0x3][R27+0x14] ;  /* 0x00c005001b107b82 */ /* 0x0000a20000000800 */
[----:B------:R-:W-:Y:S02]  /*03e0*/  LOP3.LUT R29, R23, 0xc, RZ, 0xc0, !PT ;  /* 0x0000000c171d7812 */ /* 0x000fe400078ec0ff */
[----:B-1----:R-:W-:-:S02]  /*03f0*/  LOP3.LUT R21, R20, R21, R22, 0xfe, !PT ;  /* 0x0000001514157212 */ /* 0x002fc400078efe16 */
[----:B------:R-:W-:-:S03]  /*0400*/  SHF.R.U32.HI R23, RZ, 0x14, R13 ;  /* 0x00000014ff177819 */ /* 0x000fc6000001160d */
[----:B------:R1:W3:Y:S01]  /*0410*/  LDC R19, c[0x3][R26+0x14] ;  /* 0x00c005001a137b82 */ /* 0x0002e20000000800 */
[----:B------:R-:W-:Y:S01]  /*0420*/  IMAD.SHL.U32 R22, R21, 0x4, RZ ;  /* 0x0000000415167824 */ /* 0x000fe200078e00ff */
[----:B------:R-:W-:Y:S01]  /*0430*/  LOP3.LUT R24, R23, 0xc, RZ, 0xc0, !PT ;  /* 0x0000000c17187812 */ /* 0x000fe200078ec0ff */
[----:B----4-:R-:W-:Y:S01]  /*0440*/  IMAD.SHL.U32 R25, R18, 0x2, RZ ;  /* 0x0000000212197824 */ /* 0x010fe200078e00ff */
[----:B------:R-:W-:-:S04]  /*0450*/  SHF.R.U32.HI R21, RZ, 0x16, R13 ;  /* 0x00000016ff157819 */ /* 0x000fc8000001160d */
[----:B------:R-:W4:Y:S01]  /*0460*/  LDC R20, c[0x3][R29+0x14] ;  /* 0x00c005001d147b82 */ /* 0x000f220000000800 */
[----:B0-----:R-:W-:Y:S02]  /*0470*/  LOP3.LUT R27, R21, 0xc, RZ, 0xc0, !PT ;  /* 0x0000000c151b7812 */ /* 0x001fe400078ec0ff */
[----:B-----5:R-:W-:Y:S02]  /*0480*/  LOP3.LUT R25, R17, R22, R25, 0xfe, !PT ;  /* 0x0000001611197212 */ /* 0x020fe400078efe19 */
[--C-:B------:R-:W-:Y:S02]  /*0490*/  SHF.R.U32.HI R17, RZ, 0x18, R13.reuse ;  /* 0x00000018ff117819 */ /* 0x100fe4000001160d */
[--C-:B------:R-:W-:Y:S01]  /*04a0*/  SHF.R.U32.HI R21, RZ, 0x1a, R13.reuse ;  /* 0x0000001aff157819 */ /* 0x100fe2000001160d */
[----:B------:R-:W0:Y:S01]  /*04b0*/  LDC R18, c[0x3][R28+0x14] ;  /* 0x00c005001c127b82 */ /* 0x000e220000000800 */
[----:B------:R-:W-:Y:S01]  /*04c0*/  LOP3.LUT R22, R17, 0xc, RZ, 0xc0, !PT ;  /* 0x0000000c11167812 */ /* 0x000fe200078ec0ff */
[----:B------:R-:W-:Y:S01]  /*04d0*/  IMAD.SHL.U32 R25, R25, 0x4, RZ ;  /* 0x0000000419197824 */ /* 0x000fe200078e00ff */
[----:B------:R-:W-:Y:S01]  /*04e0*/  SHF.R.U32.HI R17, RZ, 0x1e, R13 ;  /* 0x0000001eff117819 */ /* 0x000fe2000001160d */
[----:B------:R-:W-:Y:S01]  /*04f0*/  IMAD.SHL.U32 R0, R0, 0x2, RZ ;  /* 0x0000000200007824 */ /* 0x000fe200078e00ff */
[----:B-1----:R-:W-:-:S02]  /*0500*/  LOP3.LUT R26, R21, 0xc, RZ, 0xc0, !PT ;  /* 0x0000000c151a7812 */ /* 0x002fc400078ec0ff */
[----:B------:R-:W-:Y:S01]  /*0510*/  LEA R17, R17, UR4, 0x2 ;  /* 0x0000000411117c11 */ /* 0x000fe2000f8e10ff */
[----:B------:R-:W1:Y:S08]  /*0520*/  LDC R24, c[0x3][R24+0x14] ;  /* 0x00c0050018187b82 */ /* 0x000e700000000800 */
[----:B------:R-:W5:Y:S08]  /*0530*/  LDC R23, c[0x3][R27+0x14] ;  /* 0x00c005001b177b82 */ /* 0x000f700000000800 */
[----:B------:R-:W5:Y:S01]  /*0540*/  LDC R22, c[0x3][R22+0x14] ;  /* 0x00c0050016167b82 */ /* 0x000f620000000800 */
[----:B--2---:R-:W-:-:S07]  /*0550*/  LOP3.LUT R0, R16, R25, R0, 0xfe, !PT ;  /* 0x0000001910007212 */ /* 0x004fce00078efe00 */
[----:B------:R-:W2:Y:S01]  /*0560*/  LDC R21, c[0x3][R26+0x14] ;  /* 0x00c005001a157b82 */ /* 0x000ea20000000800 */
[----:B---3--:R-:W-:Y:S02]  /*0570*/  IMAD.SHL.U32 R16, R19, 0x2, RZ ;  /* 0x0000000213107824 */ /* 0x008fe400078e00ff */
[----:B------:R-:W-:-:S05]  /*0580*/  IMAD.SHL.U32 R19, R0, 0x4, RZ ;  /* 0x0000000400137824 */ /* 0x000fca00078e00ff */
[----:B------:R-:W3:Y:S01]  /*0590*/  LDC R17, c[0x3][R17] ;  /* 0x00c0000011117b82 */ /* 0x000ee20000000800 */
[----:B----4-:R-:W-:-:S05]  /*05a0*/  LOP3.LUT R16, R20, R19, R16, 0xfe, !PT ;  /* 0x0000001314107212 */ /* 0x010fca00078efe10 */
[----:B------:R-:W-:Y:S02]  /*05b0*/  IMAD.SHL.U32 R19, R16, 0x4, RZ ;  /* 0x0000000410137824 */ /* 0x000fe400078e00ff */
[----:B0-----:R-:W-:-:S05]  /*05c0*/  IMAD.SHL.U32 R18, R18, 0x2, RZ ;  /* 0x0000000212127824 */ /* 0x001fca00078e00ff */
[----:B-1----:R-:W-:-:S05]  /*05d0*/  LOP3.LUT R18, R24, R19, R18, 0xfe, !PT ;  /* 0x0000001318127212 */ /* 0x002fca00078efe12 */
[----:B------:R-:W-:Y:S02]  /*05e0*/  IMAD.SHL.U32 R19, R18, 0x4, RZ ;  /* 0x0000000412137824 */ /* 0x000fe400078e00ff */
[----:B-----5:R-:W-:-:S05]  /*05f0*/  IMAD.SHL.U32 R23, R23, 0x2, RZ ;  /* 0x0000000217177824 */ /* 0x020fca00078e00ff */
[----:B------:R-:W-:-:S05]  /*0600*/  LOP3.LUT R19, R22, R19, R23, 0xfe, !PT ;  /* 0x0000001316137212 */ /* 0x000fca00078efe17 */
[----:B------:R-:W-:Y:S02]  /*0610*/  IMAD.SHL.U32 R0, R19, 0x4, RZ ;  /* 0x0000000413007824 */ /* 0x000fe400078e00ff */
[----:B--2---:R-:W-:-:S05]  /*0620*/  IMAD.SHL.U32 R21, R21, 0x2, RZ ;  /* 0x0000000215157824 */ /* 0x004fca00078e00ff */
[----:B---3--:R-:W-:Y:S01]  /*0630*/  LOP3.LUT R0, R17, R0, R21, 0xfe, !PT ;  /* 0x0000000011007212 */ /* 0x008fe200078efe15 */
[----:B------:R-:W-:Y:S06]  /*0640*/  @P0 BRA `(.L_x_1919) ;  /* 0xfffffff800c00947 */ /* 0x000fec000383ffff */
.L_x_1918:
        /* <DEDUP_REMOVED lines=19> */
.L_x_1922:
[----:B------:R-:W-:Y:S02]  /*0780*/  UIADD3 UR5, UPT, UPT, UR4, -0x8, URZ ;  /* 0xfffffff804057890 */ /* 0x000fe4000fffe0ff */
[--C-:B-----5:R-:W-:Y:S01]  /*0790*/  SHF.R.U32.HI R19, RZ, UR4, R8.reuse ;  /* 0x00000004ff137c19 */ /* 0x120fe20008011608 */
[----:B------:R-:W-:Y:S01]  /*07a0*/  UIADD3 UR8, UPT, UPT, UR4, -0x6, URZ ;  /* 0xfffffffa04087890 */ /* 0x000fe2000fffe0ff */
[----:B------:R-:W-:Y:S01]  /*07b0*/  IMAD.SHL.U32 R0, R0, 0x4, RZ ;  /* 0x0000000400007824 */ /* 0x000fe200078e00ff */
[----:B------:R-:W-:Y:S01]  /*07c0*/  UIADD3 UR9, UPT, UPT, UR4, -0x4, URZ ;  /* 0xfffffffc04097890 */ /* 0x000fe2000fffe0ff */
[----:B------:R-:W-:Y:S01]  /*07d0*/  VIADD R7, R7, 0x8 ;  /* 0x0000000807077836 */ /* 0x000fe20000000000 */
[--C-:B------:R-:W-:Y:S01]  /*07e0*/  SHF.R.U32.HI R14, RZ, UR5, R8.reuse ;  /* 0x00000005ff0e7c19 */ /* 0x100fe20008011608 */
[----:B------:R-:W-:Y:S01]  /*07f0*/  UIADD3 UR10, UPT, UPT, UR4, -0x2, URZ ;  /* 0xfffffffe040a7890 */ /* 0x000fe2000fffe0ff */
[--C-:B------:R-:W-:Y:S01]  /*0800*/  SHF.R.U32.HI R15, RZ, UR8, R8.reuse ;  /* 0x00000008ff0f7c19 */ /* 0x100fe20008011608 */
[----:B------:R-:W-:Y:S01]  /*0810*/  UIADD3 UR5, UPT, UPT, UR4, 0x2, URZ ;  /* 0x0000000204057890 */ /* 0x000fe2000fffe0ff */
[--C-:B------:R-:W-:Y:S01]  /*0820*/  SHF.R.U32.HI R16, RZ, UR9, R8.reuse ;  /* 0x00000009ff107c19 */ /* 0x100fe20008011608 */
[----:B------:R-:W-:Y:S01]  /*0830*/  IMAD.SHL.U32 R14, R14, 0x4, RZ ;  /* 0x000000040e0e7824 */ /* 0x000fe200078e00ff */
[----:B------:R-:W-:Y:S01]  /*0840*/  UIADD3 UR8, UPT, UPT, UR4, 0x4, URZ ;  /* 0x0000000404087890 */ /* 0x000fe2000fffe0ff */
[----:B------:R-:W-:Y:S01]  /*0850*/  IMAD.SHL.U32 R15, R15, 0x4, RZ ;  /* 0x000000040f0f7824 */ /* 0x000fe200078e00ff */
[--C-:B------:R-:W-:Y:S01]  /*0860*/  SHF.R.U32.HI R17, RZ, UR10, R8.reuse ;  /* 0x0000000aff117c19 */ /* 0x100fe20008011608 */
[----:B------:R-:W-:Y:S01]  /*0870*/  IMAD.SHL.U32 R19, R19, 0x4, RZ ;  /* 0x0000000413137824 */ /* 0x000fe200078e00ff */
[----:B------:R-:W-:Y:S01]  /*0880*/  LOP3.LUT R23, R14, 0xc, RZ, 0xc0, !PT ;  /* 0x0000000c0e177812 */ /* 0x000fe200078ec0ff */
[----:B------:R-:W-:Y:S01]  /*0890*/  IMAD.SHL.U32 R14, R16, 0x4, RZ ;  /* 0x00000004100e7824 */ /* 0x000fe200078e00ff */
[----:B------:R-:W-:Y:S01]  /*08a0*/  LOP3.LUT R18, R15, 0xc, RZ, 0xc0, !PT ;  /* 0x0000000c0f127812 */ /* 0x000fe200078ec0ff */
[----:B------:R-:W-:Y:S01]  /*08b0*/  IMAD.SHL.U32 R15, R17, 0x4, RZ ;  /* 0x00000004110f7824 */ /* 0x000fe200078e00ff */
[----:B------:R-:W0:Y:S01]  /*08c0*/  LDC R16, c[0x3][R23+0x14] ;  /* 0x00c0050017107b82 */ /* 0x000e220000000800 */
[----:B------:R-:W-:Y:S01]  /*08d0*/  UIADD3 UR11, UPT, UPT, UR4, 0x6, URZ ;  /* 0x00000006040b7890 */ /* 0x000fe2000fffe0ff */
[----:B------:R-:W-:Y:S01]  /*08e0*/  LOP3.LUT R28, R14, 0xc, RZ, 0xc0, !PT ;  /* 0x0000000c0e1c7812 */ /* 0x000fe200078ec0ff */
[----:B------:R-:W-:Y:S01]  /*08f0*/  UIADD3 UR4, UPT, UPT, UR4, 0x10, URZ ;  /* 0x0000001004047890 */ /* 0x000fe2000fffe0ff */
[----:B------:R-:W-:-:S02]  /*0900*/  SHF.R.U32.HI R14, RZ, UR5, R8 ;  /* 0x00000005ff0e7c19 */ /* 0x000fc40008011608 */
[----:B------:R-:W-:Y:S02]  /*0910*/  LOP3.LUT R27, R15, 0xc, RZ, 0xc0, !PT ;  /* 0x0000000c0f1b7812 */ /* 0x000fe400078ec0ff */
[----:B------:R-:W1:Y:S01]  /*0920*/  LDC R18, c[0x3][R18+0x14] ;  /* 0x00c0050012127b82 */ /* 0x000e620000000800 */
[----:B------:R-:W-:Y:S01]  /*0930*/  LOP3.LUT R26, R19, 0xc, RZ, 0xc0, !PT ;  /* 0x0000000c131a7812 */ /* 0x000fe200078ec0ff */
[----:B------:R-:W-:Y:S01]  /*0940*/  IMAD.SHL.U32 R14, R14, 0x4, RZ ;  /* 0x000000040e0e7824 */ /* 0x000fe200078e00ff */
[--C-:B------:R-:W-:Y:S02]  /*0950*/  SHF.R.U32.HI R15, RZ, UR8, R8.reuse ;  /* 0x00000008ff0f7c19 */ /* 0x100fe40008011608 */
[----:B------:R-:W-:Y:S02]  /*0960*/  SHF.R.U32.HI R21, RZ, UR11, R8 ;  /* 0x0000000bff157c19 */ /* 0x000fe40008011608 */
[----:B------:R-:W-:Y:S01]  /*0970*/  LOP3.LUT R25, R14, 0xc, RZ, 0xc0, !PT ;  /* 0x0000000c0e197812 */ /* 0x000fe200078ec0ff */
[----:B------:R-:W2:Y:S01]  /*0980*/  LDC R17, c[0x3][R28+0x14] ;  /* 0x00c005001c117b82 */ /* 0x000ea20000000800 */
[----:B------:R-:W-:Y:S01]  /*0990*/  IMAD.SHL.U32 R15, R15, 0x4, RZ ;  /* 0x000000040f0f7824 */ /* 0x000fe200078e00ff */
[----:B------:R-:W-:Y:S01]  /*09a0*/  ISETP.NE.AND P0, PT, R7, RZ, PT ;  /* 0x000000ff0700720c */ /* 0x000fe20003f05270 */
[----:B------:R-:W-:-:S03]  /*09b0*/  IMAD.SHL.U32 R14, R21, 0x4, RZ ;  /* 0x00000004150e7824 */ /* 0x000fc600078e00ff */
[----:B------:R-:W-:Y:S02]  /*09c0*/  LOP3.LUT R24, R15, 0xc, RZ, 0xc0, !PT ;  /* 0x0000000c0f187812 */ /* 0x000fe400078ec0ff */
[----:B------:R-:W3:Y:S01]  /*09d0*/  LDC R19, c[0x3][R27+0x14] ;  /* 0x00c005001b137b82 */ /* 0x000ee20000000800 */
[----:B------:R-:W-:-:S07]  /*09e0*/  LOP3.LUT R14, R14, 0xc, RZ, 0xc0, !PT ;  /* 0x0000000c0e0e7812 */ /* 0x000fce00078ec0ff */
[----:B------:R-:W4:Y:S08]  /*09f0*/  LDC R20, c[0x3][R26+0x14] ;  /* 0x00c005001a147b82 */ /* 0x000f300000000800 */
[----:B------:R-:W4:Y:S08]  /*0a00*/  LDC R21, c[0x3][R25+0x14] ;  /* 0x00c0050019157b82 */ /* 0x000f300000000800 */
[----:B------:R-:W4:Y:S01]  /*0a10*/  LDC R15, c[0x3][R24+0x14] ;  /* 0x00c00500180f7b82 */ /* 0x000f220000000800 */
[----:B0-----:R-:W-:-:S07]  /*0a20*/  IMAD.SHL.U32 R23, R16, 0x2, RZ ;  /* 0x0000000210177824 */ /* 0x001fce00078e00ff */
[----:B------:R-:W0:Y:S01]  /*0a30*/  LDC R14, c[0x3][R14+0x14] ;  /* 0x00c005000e0e7b82 */ /* 0x000e220000000800 */
[----:B-1----:R-:W-:-:S05]  /*0a40*/  LOP3.LUT R18, R18, R0, R23, 0xfe, !PT ;  /* 0x0000000012127212 */ /* 0x002fca00078efe17 */
[----:B------:R-:W-:Y:S02]  /*0a50*/  IMAD.SHL.U32 R18, R18, 0x4, RZ ;  /* 0x0000000412127824 */ /* 0x000fe400078e00ff */
[----:B--2---:R-:W-:-:S05]  /*0a60*/  IMAD.SHL.U32 R17, R17, 0x2, RZ ;  /* 0x0000000211117824 */ /* 0x004fca00078e00ff */
[----:B---3--:R-:W-:-:S05]  /*0a70*/  LOP3.LUT R17, R19, R18, R17, 0xfe, !PT ;  /* 0x0000001213117212 */ /* 0x008fca00078efe11 */
[----:B------:R-:W-:Y:S02]  /*0a80*/  IMAD.SHL.U32 R0, R17, 0x4, RZ ;  /* 0x0000000411007824 */ /* 0x000fe400078e00ff */
[----:B----4-:R-:W-:-:S05]  /*0a90*/  IMAD.SHL.U32 R20, R20, 0x2, RZ ;  /* 0x0000000214147824 */ /* 0x010fca00078e00ff */
[----:B------:R-:W-:Y:S01]  /*0aa0*/  LOP3.LUT R0, R21, R0, R20, 0xfe, !PT ;  /* 0x0000000015007212 */ /* 0x000fe200078efe14 */
[----:B------:R-:W-:-:S04]  /*0ab0*/  IMAD.SHL.U32 R16, R15, 0x2, RZ ;  /* 0x000000020f107824 */ /* 0x000fc800078e00ff */
[----:B------:R-:W-:-:S05]  /*0ac0*/  IMAD.SHL.U32 R15, R0, 0x4, RZ ;  /* 0x00000004000f7824 */ /* 0x000fca00078e00ff */
[----:B0-----:R-:W-:Y:S01]  /*0ad0*/  LOP3.LUT R0, R14, R15, R16, 0xfe, !PT ;  /* 0x0000000f0e007212 */ /* 0x001fe200078efe10 */
[----:B------:R-:W-:Y:S06]  /*0ae0*/  @P0 BRA `(.L_x_1922) ;  /* 0xfffffffc00240947 */ /* 0x000fec000383ffff */
.L_x_1921:
[----:B------:R-:W-:Y:S05]  /*0af0*/  @!P1 BRA `(.L_x_1920) ;  /* 0x0000000000e89947 */ /* 0x000fea0003800000 */
[----:B------:R-:W-:Y:S02]  /*0b00*/  ISETP.GE.U32.AND P0, PT, R22, 0x4, PT ;  /* 0x000000041600780c */ /* 0x000fe40003f06070 */
[----:B------:R-:W-:-:S04]  /*0b10*/  LOP3.LUT R18, R13, 0x3, RZ, 0xc0, !PT ;  /* 0x000000030d127812 */ /* 0x000fc800078ec0ff */
[----:B------:R-:W-:-:S07]  /*0b20*/  ISETP.NE.AND P1, PT, R18, RZ, PT ;  /* 0x000000ff1200720c */ /* 0x000fce0003f25270 */
[----:B------:R-:W-:Y:S06]  /*0b30*/  @!P0 BRA `(.L_x_1923) ;  /* 0x00000000006c8947 */ /* 0x000fec0003800000 */
[----:B------:R-:W-:Y:S02]  /*0b40*/  IMAD.SHL.U32 R15, R6, 0x2, RZ ;  /* 0x00000002060f7824 */ /* 0x000fe400078e00ff */
[----:B------:R-:W-:Y:S02]  /*0b50*/  IMAD.SHL.U32 R0, R0, 0x4, RZ ;  /* 0x0000000400007824 */ /* 0x000fe400078e00ff */
[C---:B------:R-:W-:Y:S01]  /*0b60*/  VIADD R17, R15.reuse, 0x2 ;  /* 0x000000020f117836 */ /* 0x040fe20000000000 */
[--C-:B-----5:R-:W-:Y:S01]  /*0b70*/  SHF.R.U32.HI R14, RZ, R15, R8.reuse ;  /* 0x0000000fff0e7219 */ /* 0x120fe20000011608 */
[C---:B------:R-:W-:Y:S02]  /*0b80*/  VIADD R7, R15.reuse, 0x4 ;  /* 0x000000040f077836 */ /* 0x040fe40000000000 */
[----:B------:R-:W-:Y:S01]  /*0b90*/  VIADD R19, R15, 0x6 ;  /* 0x000000060f137836 */ /* 0x000fe20000000000 */
[--C-:B------:R-:W-:Y:S01]  /*0ba0*/  SHF.R.U32.HI R17, RZ, R17, R8.reuse ;  /* 0x00000011ff117219 */ /* 0x100fe20000011608 */
[----:B------:R-:W-:Y:S01]  /*0bb0*/  IMAD.SHL.U32 R14, R14, 0x4, RZ ;  /* 0x000000040e0e7824 */ /* 0x000fe200078e00ff */
[----:B------:R-:W-:Y:S01]  /*0bc0*/  SHF.R.U32.HI R15, RZ, R7, R8 ;  /* 0x00000007ff0f7219 */ /* 0x000fe20000011608 */
[----:B------:R-:W-:Y:S01]  /*0bd0*/  IMAD.IADD R6, R7, 0x1, -R6 ;  /* 0x0000000107067824 */ /* 0x000fe200078e0a06 */
[----:B------:R-:W-:Y:S01]  /*0be0*/  SHF.R.U32.HI R19, RZ, R19, R8 ;  /* 0x00000013ff137219 */ /* 0x000fe20000011608 */
[----:B------:R-:W-:Y:S01]  /*0bf0*/  IMAD.SHL.U32 R17, R17, 0x4, RZ ;  /* 0x0000000411117824 */ /* 0x000fe200078e00ff */
[----:B------:R-:W-:Y:S01]  /*0c00*/  LOP3.LUT R22, R14, 0xc, RZ, 0xc0, !PT ;  /* 0x0000000c0e167812 */ /* 0x000fe200078ec0ff */
[----:B------:R-:W-:-:S02]  /*0c10*/  IMAD.SHL.U32 R15, R15, 0x4, RZ ;  /* 0x000000040f0f7824 */ /* 0x000fc400078e00ff */
[----:B------:R-:W-:Y:S01]  /*0c20*/  IMAD.SHL.U32 R19, R19, 0x4, RZ ;  /* 0x0000000413137824 */ /* 0x000fe200078e00ff */
[----:B------:R-:W0:Y:S01]  /*0c30*/  LDC R14, c[0x3][R22+0x14] ;  /* 0x00c00500160e7b82 */ /* 0x000e220000000800 */
[----:B------:R-:W-:Y:S02]  /*0c40*/  LOP3.LUT R21, R17, 0xc, RZ, 0xc0, !PT ;  /* 0x0000000c11157812 */ /* 0x000fe400078ec0ff */
[----:B------:R-:W-:Y:S02]  /*0c50*/  LOP3.LUT R20, R15, 0xc, RZ, 0xc0, !PT ;  /* 0x0000000c0f147812 */ /* 0x000fe400078ec0ff */
[----:B------:R-:W-:-:S03]  /*0c60*/  LOP3.LUT R17, R19, 0xc, RZ, 0xc0, !PT ;  /* 0x0000000c13117812 */ /* 0x000fc600078ec0ff */
[----:B------:R-:W1:Y:S08]  /*0c70*/  LDC R15, c[0x3][R21+0x14] ;  /* 0x00c00500150f7b82 */ /* 0x000e700000000800 */
[----:B------:R-:W2:Y:S08]  /*0c80*/  LDC R16, c[0x3][R20+0x14] ;  /* 0x00c0050014107b82 */ /* 0x000eb00000000800 */
[----:B------:R-:W3:Y:S01]  /*0c90*/  LDC R17, c[0x3][R17+0x14] ;  /* 0x00c0050011117b82 */ /* 0x000ee20000000800 */
[----:B0-----:R-:W-:-:S05]  /*0ca0*/  IMAD.SHL.U32 R14, R14, 0x2, RZ ;  /* 0x000000020e0e7824 */ /* 0x001fca00078e00ff */
[----:B-1----:R-:W-:-:S05]  /*0cb0*/  LOP3.LUT R0, R15, R0, R14, 0xfe, !PT ;  /* 0x000000000f007212 */ /* 0x002fca00078efe0e */
[----:B------:R-:W-:Y:S02]  /*0cc0*/  IMAD.SHL.U32 R0, R0, 0x4, RZ ;  /* 0x0000000400007824 */ /* 0x000fe400078e00ff */
[----:B--2---:R-:W-:-:S05]  /*0cd0*/  IMAD.SHL.U32 R16, R16, 0x2, RZ ;  /* 0x0000000210107824 */ /* 0x004fca00078e00ff */
[----:B---3--:R-:W-:-:S07]  /*0ce0*/  LOP3.LUT R0, R17, R0, R16, 0xfe, !PT ;  /* 0x0000000011007212 */ /* 0x008fce00078efe10 */
.L_x_1923:
[----:B------:R-:W-:Y:S05]  /*0cf0*/  @!P1 BRA `(.L_x_1920) ;  /* 0x0000000000689947 */ /* 0x000fea0003800000 */
[----:B------:R-:W-:Y:S02]  /*0d00*/  ISETP.NE.AND P0, PT, R18, 0x1, PT ;  /* 0x000000011200780c */ /* 0x000fe40003f05270 */
[----:B------:R-:W-:-:S04]  /*0d10*/  LOP3.LUT R7, R13, 0x1, RZ, 0xc0, !PT ;  /* 0x000000010d077812 */ /* 0x000fc800078ec0ff */
[----:B------:R-:W-:-:S07]  /*0d20*/  ISETP.NE.U32.AND P1, PT, R7, 0x1, PT ;  /* 0x000000010700780c */ /* 0x000fce0003f25070 */
[----:B------:R-:W-:Y:S06]  /*0d30*/  @!P0 BRA `(.L_x_1924) ;  /* 0x0000000000388947 */ /* 0x000fec0003800000 */
[----:B------:R-:W-:Y:S02]  /*0d40*/  IMAD.SHL.U32 R7, R6, 0x2, RZ ;  /* 0x0000000206077824 */ /* 0x000fe400078e00ff */
[----:B------:R-:W-:-:S03]  /*0d50*/  IMAD.SHL.U32 R0, R0, 0x4, RZ ;  /* 0x0000000400007824 */ /* 0x000fc600078e00ff */
[----:B-----5:R-:W-:Y:S01]  /*0d60*/  SHF.R.U32.HI R14, RZ, R7, R8 ;  /* 0x00000007ff0e7219 */ /* 0x020fe20000011608 */
[----:B------:R-:W-:-:S04]  /*0d70*/  VIADD R7, R7, 0x2 ;  /* 0x0000000207077836 */ /* 0x000fc80000000000 */
[----:B------:R-:W-:Y:S01]  /*0d80*/  IMAD.SHL.U32 R14, R14, 0x4, RZ ;  /* 0x000000040e0e7824 */ /* 0x000fe200078e00ff */
[----:B------:R-:W-:Y:S01]  /*0d90*/  SHF.R.U32.HI R15, RZ, R7, R8 ;  /* 0x00000007ff0f7219 */ /* 0x000fe20000011608 */
[----:B------:R-:W-:-:S03]  /*0da0*/  IMAD.IADD R6, R7, 0x1, -R6 ;  /* 0x0000000107067824 */ /* 0x000fc600078e0a06 */
[----:B------:R-:W-:Y:S01]  /*0db0*/  LOP3.LUT R14, R14, 0xc, RZ, 0xc0, !PT ;  /* 0x0000000c0e0e7812 */ /* 0x000fe200078ec0ff */
[----:B------:R-:W-:-:S05]  /*0dc0*/  IMAD.SHL.U32 R15, R15, 0x4, RZ ;  /* 0x000000040f0f7824 */ /* 0x000fca00078e00ff */
[----:B------:R-:W-:Y:S01]  /*0dd0*/  LOP3.LUT R15, R15, 0xc, RZ, 0xc0, !PT ;  /* 0x0000000c0f0f7812 */ /* 0x000fe200078ec0ff */
[----:B------:R-:W0:Y:S08]  /*0de0*/  LDC R14, c[0x3][R14+0x14] ;  /* 0x00c005000e0e7b82 */ /* 0x000e300000000800 */
[----:B------:R-:W1:Y:S01]  /*0df0*/  LDC R15, c[0x3][R15+0x14] ;  /* 0x00c005000f0f7b82 */ /* 0x000e620000000800 */
[----:B0-----:R-:W-:-:S05]  /*0e00*/  IMAD.SHL.U32 R16, R14, 0x2, RZ ;  /* 0x000000020e107824 */ /* 0x001fca00078e00ff */
[----:B-1----:R-:W-:-:S07]  /*0e10*/  LOP3.LUT R0, R15, R0, R16, 0xfe, !PT ;  /* 0x000000000f007212 */ /* 0x002fce00078efe10 */
.L_x_1924:
[----:B------:R-:W-:Y:S05]  /*0e20*/  @P1 BRA `(.L_x_1920) ;  /* 0x00000000001c1947 */ /* 0x000fea0003800000 */
[----:B------:R-:W-:-:S05]  /*0e30*/  IMAD.SHL.U32 R7, R6, 0x2, RZ ;  /* 0x0000000206077824 */ /* 0x000fca00078e00ff */
[----:B-----5:R-:W-:-:S05]  /*0e40*/  SHF.R.U32.HI R7, RZ, R7, R8 ;  /* 0x00000007ff077219 */ /* 0x020fca0000011608 */
[----:B------:R-:W-:-:S05]  /*0e50*/  IMAD.SHL.U32 R7, R7, 0x4, RZ ;  /* 0x0000000407077824 */ /* 0x000fca00078e00ff */
[----:B------:R-:W-:Y:S01]  /*0e60*/  LOP3.LUT R6, R7, 0xc, RZ, 0xc0, !PT ;  /* 0x0000000c07067812 */ /* 0x000fe200078ec0ff */
[----:B------:R-:W-:-:S05]  /*0e70*/  IMAD.SHL.U32 R7, R0, 0x2, RZ ;  /* 0x0000000200077824 */ /* 0x000fca00078e00ff */
[----:B------:R-:W0:Y:S02]  /*0e80*/  LDC R6, c[0x3][R6+0x14] ;  /* 0x00c0050006067b82 */ /* 0x000e240000000800 */
[----:B0-----:R-:W-:-:S07]  /*0e90*/  LOP3.LUT R0, R6, R7, RZ, 0xfc, !PT ;  /* 0x0000000706007212 */ /* 0x001fce00078efcff */
.L_x_1920:
        /* <DEDUP_REMOVED lines=10> */
.L_x_1928:
[----:B-----5:R-:W-:Y:S01]  /*0f40*/  SHF.R.U32.HI R14, RZ, R17, R8 ;  /* 0x00000011ff0e7219 */ /* 0x020fe20000011608 */
[----:B------:R-:W-:Y:S01]  /*0f50*/  IMAD.SHL.U32 R15, R0, 0x2, RZ ;  /* 0x00000002000f7824 */ /* 0x000fe200078e00ff */
[----:B------:R-:W-:Y:S01]  /*0f60*/  BSSY.RECONVERGENT B0, `(.L_x_1926) ;  /* 0x000001b000007945 */ /* 0x000fe20003800200 */
[----:B------:R-:W-:Y:S02]  /*0f70*/  VIADD R13, R13, 0x1 ;  /* 0x000000010d0d7836 */ /* 0x000fe40000000000 */
[----:B------:R-:W-:-:S03]  /*0f80*/  IMAD.SHL.U32 R14, R14, 0x4, RZ ;  /* 0x000000040e0e7824 */ /* 0x000fc600078e00ff */
[----:B------:R-:W-:Y:S02]  /*0f90*/  ISETP.NE.AND P1, PT, R13, 0x10, PT ;  /* 0x000000100d00780c */ /* 0x000fe40003f25270 */
[----:B------:R-:W-:-:S06]  /*0fa0*/  LOP3.LUT R14, R14, 0xc, RZ, 0xc0, !PT ;  /* 0x0000000c0e0e7812 */ /* 0x000fcc00078ec0ff */
[----:B------:R-:W4:Y:S02]  /*0fb0*/  LDC R14, c[0x3][R14+0x14] ;  /* 0x00c005000e0e7b82 */ /* 0x000f240000000800 */
[----:B----4-:R-:W-:-:S04]  /*0fc0*/  LOP3.LUT R0, R14, R15, RZ, 0xfc, !PT ;  /* 0x0000000f0e007212 */ /* 0x010fc800078efcff */
        /* <DEDUP_REMOVED lines=20> */
.L_x_1927:
[----:B-12---:R-:W-:Y:S05]  /*1110*/  BSYNC.RECONVERGENT B0 ;  /* 0x0000000000007941 */ /* 0x006fea0003800200 */
.L_x_1926:
[----:B------:R-:W-:Y:S02]  /*1120*/  VIADD R17, R17, 0x2 ;  /* 0x0000000211117836 */ /* 0x000fe40000000000 */
[----:B---3--:R-:W-:Y:S01]  /*1130*/  VIADD R12, R12, 0x1 ;  /* 0x000000010c0c7836 */ /* 0x008fe20000000000 */
[----:B------:R-:W-:Y:S06]  /*1140*/  @P1 BRA `(.L_x_1928) ;  /* 0xfffffffc007c1947 */ /* 0x000fec000383ffff */
.L_x_1925:
        /* <DEDUP_REMOVED lines=14> */
[----:B------:R-:W2:Y:S01]  /*1230*/  LDG.E R6, desc[UR6][R8.64] ;  /* 0x0000000608067981 */ /* 0x000ea2000c1e1900 */
[----:B------:R-:W-:Y:S01]  /*1240*/  IMAD.SHL.U32 R16, R0, 0x2, RZ ;  /* 0x0000000200107824 */ /* 0x000fe200078e00ff */
[----:B------:R-:W-:Y:S01]  /*1250*/  BSSY.RECONVERGENT B0, `(.L_x_1930) ;  /* 0x0000022000007945 */ /* 0x000fe20003800200 */
[----:B------:R-:W-:-:S04]  /*1260*/  IMAD R0, R4, 0x80, R3 ;  /* 0x0000008004007824 */ /* 0x000fc800078e0203 */
[----:B------:R-:W-:-:S04]  /*1270*/  IMAD R11, R0, 0x100, R11 ;  /* 0x00000100000b7824 */ /* 0x000fc800078e020b */
[----:B------:R-:W-:-:S04]  /*1280*/  IMAD.SHL.U32 R11, R11, 0x10, RZ ;  /* 0x000000100b0b7824 */ /* 0x000fc800078e00ff */
[----:B------:R-:W-:Y:S02]  /*1290*/  VIADD R0, R11, 0x11 ;  /* 0x000000110b007836 */ /* 0x000fe40000000000 */
[----:B--2---:R-:W-:-:S05]  /*12a0*/  IMAD.SHL.U32 R7, R6, 0x4, RZ ;  /* 0x0000000406077824 */ /* 0x004fca00078e00ff */
[----:B------:R-:W-:-:S04]  /*12b0*/  LOP3.LUT R15, R7, 0xc, RZ, 0xc0, !PT ;  /* 0x0000000c070f7812 */ /* 0x000fc800078ec0ff */
[----:B------:R-:W0:Y:S02]  /*12c0*/  LDC R7, c[0x3][R15+0x14] ;  /* 0x00c005000f077b82 */ /* 0x000e240000000800 */
[----:B0-----:R-:W-:-:S04]  /*12d0*/  LOP3.LUT R7, R7, R16, RZ, 0xfc, !PT ;  /* 0x0000001007077212 */ /* 0x001fc800078efcff */
        /* <DEDUP_REMOVED lines=25> */
.L_x_1931:
[----:B------:R-:W-:Y:S05]  /*1470*/  BSYNC.RECONVERGENT B0 ;  /* 0x0000000000007941 */ /* 0x000fea0003800200 */
.L_x_1930:
[----:B------:R-:W-:Y:S01]  /*1480*/  LOP3.LUT R15, R6, 0xc, RZ, 0xc0, !PT ;  /* 0x0000000c060f7812 */ /* 0x000fe200078ec0ff */
[----:B------:R-:W-:Y:S01]  /*1490*/  IMAD.SHL.U32 R7, R7, 0x2, RZ ;  /* 0x0000000207077824 */ /* 0x000fe200078e00ff */
[----:B------:R-:W-:Y:S01]  /*14a0*/  SHF.R.U32.HI R9, RZ, 0x2, R6 ;  /* 0x00000002ff097819 */ /* 0x000fe20000011606 */
[----:B------:R-:W-:Y:S01]  /*14b0*/  BSSY.RECONVERGENT B0, `(.L_x_1932) ;  /* 0x0000020000007945 */ /* 0x000fe20003800200 */
[----:B------:R-:W0:Y:S02]  /*14c0*/  LDC R8, c[0x3][R15+0x14] ;  /* 0x00c005000f087b82 */ /* 0x000e240000000800 */
[----:B------:R-:W-:-:S06]  /*14d0*/  LOP3.LUT R9, R9, 0xc, RZ, 0xc0, !PT ;  /* 0x0000000c09097812 */ /* 0x000fcc00078ec0ff */
[----:B------:R-:W1:Y:S01]  /*14e0*/  LDC R9, c[0x3][R9+0x14] ;  /* 0x00c0050009097b82 */ /* 0x000e620000000800 */
[----:B0-----:R-:W-:-:S04]  /*14f0*/  LOP3.LUT R16, R8, R7, RZ, 0xfc, !PT ;  /* 0x0000000708107212 */ /* 0x001fc800078efcff */
[C---:B------:R-:W-:Y:S01]  /*1500*/  LOP3.LUT P0, RZ, R16.reuse, UR5, RZ, 0xc0, !PT ;  /* 0x0000000510ff7c12 */ /* 0x040fe2000f80c0ff */
[----:B------:R-:W-:-:S05]  /*1510*/  IMAD.SHL.U32 R8, R16, 0x2, RZ ;  /* 0x0000000210087824 */ /* 0x000fca00078e00ff */
[----:B-1----:R-:W-:-:S04]  /*1520*/  LOP3.LUT R7, R9, R8, RZ, 0xfc, !PT ;  /* 0x0000000809077212 */ /* 0x002fc800078efcff */
[----:B------:R-:W-:-:S03]  /*1530*/  LOP3.LUT P1, RZ, R7, UR5, RZ, 0xc0, !PT ;  /* 0x0000000507ff7c12 */ /* 0x000fc6000f82c0ff */
        /* <DEDUP_REMOVED lines=23> */
.L_x_1933:
[----:B------:R-:W-:Y:S05]  /*16b0*/  BSYNC.RECONVERGENT B0 ;  /* 0x0000000000007941 */ /* 0x000fea0003800200 */
.L_x_1932:
        /* <DEDUP_REMOVED lines=25> */
.L_x_1935:
[----:B------:R-:W-:Y:S05]  /*1850*/  BSYNC.RECONVERGENT B0 ;  /* 0x0000000000007941 */ /* 0x000fea0003800200 */
.L_x_1934:
[----:B0-----:R-:W-:Y:S01]  /*1860*/  SHF.R.U32.HI R0, RZ, 0x4, R6 ;  /* 0x00000004ff007819 */ /* 0x001fe20000011606 */
[----:B------:R-:W-:Y:S01]  /*1870*/  IMAD.SHL.U32 R7, R7, 0x2, RZ ;  /* 0x0000000207077824 */ /* 0x000fe200078e00ff */
[----:B------:R-:W-:Y:S02]  /*1880*/  BSSY.RECONVERGENT B0, `(.L_x_1936) ;  /* 0x000001d000007945 */ /* 0x000fe40003800200 */
[----:B-1----:R-:W-:-:S04]  /*1890*/  LOP3.LUT R8, R0, 0xc, RZ, 0xc0, !PT ;  /* 0x0000000c00087812 */ /* 0x002fc800078ec0ff */
[----:B------:R-:W0:Y:S02]  /*18a0*/  LDC R0, c[0x3][R8+0x14] ;  /* 0x00c0050008007b82 */ /* 0x000e240000000800 */
[----:B0-----:R-:W-:-:S04]  /*18b0*/  LOP3.LUT R0, R0, R7, RZ, 0xfc, !PT ;  /* 0x0000000700007212 */ /* 0x001fc800078efcff */
        /* <DEDUP_REMOVED lines=25> */
.L_x_1937:
[----:B------:R-:W-:Y:S05]  /*1a50*/  BSYNC.RECONVERGENT B0 ;  /* 0x0000000000007941 */ /* 0x000fea0003800200 */
.L_x_1936:
[----:B------:R-:W-:Y:S01]  /*1a60*/  SHF.R.U32.HI R7, RZ, 0x6, R6 ;  /* 0x00000006ff077819 */ /* 0x000fe20000011606 */
[----:B------:R-:W-:Y:S01]  /*1a70*/  IMAD.SHL.U32 R0, R0, 0x2, RZ ;  /* 0x0000000200007824 */ /* 0x000fe200078e00ff */
[----:B------:R-:W-:Y:S02]  /*1a80*/  BSSY.RECONVERGENT B0, `(.L_x_1938) ;  /* 0x000001d000007945 */ /* 0x000fe40003800200 */
[----:B------:R-:W-:-:S06]  /*1a90*/  LOP3.LUT R7, R7, 0xc, RZ, 0xc0, !PT ;  /* 0x0000000c07077812 */ /* 0x000fcc00078ec0ff */
[----:B------:R-:W1:Y:S02]  /*1aa0*/  LDC R7, c[0x3][R7+0x14] ;  /* 0x00c0050007077b82 */ /* 0x000e640000000800 */
[----:B-1----:R-:W-:-:S04]  /*1ab0*/  LOP3.LUT R0, R7, R0, RZ, 0xfc, !PT ;  /* 0x0000000007007212 */ /* 0x002fc800078efcff */
        /* <DEDUP_REMOVED lines=8> */
[----:B0-----:R-:W-:-:S05]  /*1b40*/  VIADD R21, R11, 0x14 ;  /* 0x000000140b157836 */ /* 0x001fca0000000000 */
[----:B-1----:R-:W-:-:S13]  /*1b50*/  ISETP.GT.U32.AND P0, PT, R21, UR4, PT ;  /* 0x0000000415007c0c */ /* 0x002fda000bf04070 */
        /* <DEDUP_REMOVED lines=15> */
.L_x_1939:
[----:B------:R-:W-:Y:S05]  /*1c50*/  BSYNC.RECONVERGENT B0 ;  /* 0x0000000000007941 */ /* 0x000fea0003800200 */
.L_x_1938:
[----:B------:R-:W-:Y:S01]  /*1c60*/  SHF.R.U32.HI R7, RZ, 0x8, R6 ;  /* 0x00000008ff077819 */ /* 0x000fe20000011606 */
[----:B------:R-:W-:Y:S01]  /*1c70*/  IMAD.SHL.U32 R0, R0, 0x2, RZ ;  /* 0x0000000200007824 */ /* 0x000fe200078e00ff */
[----:B------:R-:W-:Y:S02]  /*1c80*/  BSSY.RECONVERGENT B0, `(.L_x_1940) ;  /* 0x000001d000007945 */ /* 0x000fe40003800200 */
[----:B------:R-:W-:-:S06]  /*1c90*/  LOP3.LUT R7, R7, 0xc, RZ, 0xc0, !PT ;  /* 0x0000000c07077812 */ /* 0x000fcc00078ec0ff */
[----:B------:R-:W2:Y:S02]  /*1ca0*/  LDC R7, c[0x3][R7+0x14] ;  /* 0x00c0050007077b82 */ /* 0x000ea40000000800 */
[----:B--2---:R-:W-:-:S04]  /*1cb0*/  LOP3.LUT R0, R7, R0, RZ, 0xfc, !PT ;  /* 0x0000000007007212 */ /* 0x004fc800078efcff */
        /* <DEDUP_REMOVED lines=8> */
[----:B01----:R-:W-:-:S05]  /*1d40*/  VIADD R21, R11, 0x15 ;  /* 0x000000150b157836 */ /* 0x003fca0000000000 */
[----:B--2---:R-:W-:-:S13]  /*1d50*/  ISETP.GT.U32.AND P0, PT, R21, UR4, PT ;  /* 0x0000000415007c0c */ /* 0x004fda000bf04070 */
        /* <DEDUP_REMOVED lines=15> */
.L_x_1941:
[----:B------:R-:W-:Y:S05]  /*1e50*/  BSYNC.RECONVERGENT B0 ;  /* 0x0000000000007941 */ /* 0x000fea0003800200 */
.L_x_1940:
[----:B------:R-:W-:Y:S01]  /*1e60*/  SHF.R.U32.HI R7, RZ, 0xa, R6 ;  /* 0x0000000aff077819 */ /* 0x000fe20000011606 */
[----:B------:R-:W-:Y:S01]  /*1e70*/  IMAD.SHL.U32 R0, R0, 0x2, RZ ;  /* 0x0000000200007824 */ /* 0x000fe200078e00ff */
[----:B------:R-:W-:Y:S02]  /*1e80*/  BSSY.RECONVERGENT B0, `(.L_x_1942) ;  /* 0x000001d000007945 */ /* 0x000fe40003800200 */
[----:B------:R-:W-:-:S06]  /*1e90*/  LOP3.LUT R7, R7, 0xc, RZ, 0xc0, !PT ;  /* 0x0000000c07077812 */ /* 0x000fcc00078ec0ff */
[----:B------:R-:W3:Y:S02]  /*1ea0*/  LDC R7, c[0x3][R7+0x14] ;  /* 0x00c0050007077b82 */ /* 0x000ee40000000800 */
[----:B---3--:R-:W-:-:S04]  /*1eb0*/  LOP3.LUT R0, R7, R0, RZ, 0xfc, !PT ;  /* 0x0000000007007212 */ /* 0x008fc800078efcff */
        /* <DEDUP_REMOVED lines=8> */
[----:B012---:R-:W-:-:S05]  /*1f40*/  VIADD R21, R11, 0x16 ;  /* 0x000000160b157836 */ /* 0x007fca0000000000 */
[----:B---3--:R-:W-:-:S13]  /*1f50*/  ISETP.GT.U32.AND P0, PT, R21, UR4, PT ;  /* 0x0000000415007c0c */ /* 0x008fda000bf04070 */
        /* <DEDUP_REMOVED lines=15> */
.L_x_1943:
[----:B------:R-:W-:Y:S05]  /*2050*/  BSYNC.RECONVERGENT B0 ;  /* 0x0000000000007941 */ /* 0x000fea0003800200 */
.L_x_1942:
[----:B------:R-:W-:Y:S01]  /*2060*/  SHF.R.U32.HI R7, RZ, 0xc, R6 ;  /* 0x0000000cff077819 */ /* 0x000fe20000011606 */
[----:B------:R-:W-:Y:S01]  /*2070*/  IMAD.SHL.U32 R0, R0, 0x2, RZ ;  /* 0x0000000200007824 */ /* 0x000fe200078e00ff */
[----:B------:R-:W-:Y:S02]  /*2080*/  BSSY.RECONVERGENT B0, `(.L_x_1944) ;  /* 0x000001d000007945 */ /* 0x000fe40003800200 */
[----:B------:R-:W-:-:S06]  /*2090*/  LOP3.LUT R7, R7, 0xc, RZ, 0xc0, !PT ;  /* 0x0000000c07077812 */ /* 0x000fcc00078ec0ff */
[----:B------:R-:W4:Y:S02]  /*20a0*/  LDC R7, c[0x3][R7+0x14] ;  /* 0x00c0050007077b82 */ /* 0x000f240000000800 */
[----:B----4-:R-:W-:-:S04]  /*20b0*/  LOP3.LUT R0, R7, R0, RZ, 0xfc, !PT ;  /* 0x0000000007007212 */ /* 0x010fc800078efcff */
        /* <DEDUP_REMOVED lines=8> */
[----:B0123--:R-:W-:-:S05]  /*2140*/  VIADD R21, R11, 0x17 ;  /* 0x000000170b157836 */ /* 0x00ffca0000000000 */
[----:B----4-:R-:W-:-:S13]  /*2150*/  ISETP.GT.U32.AND P0, PT, R21, UR4, PT ;  /* 0x0000000415007c0c */ /* 0x010fda000bf04070 */
        /* <DEDUP_REMOVED lines=15> */
.L_x_1945:
[----:B------:R-:W-:Y:S05]  /*2250*/  BSYNC.RECONVERGENT B0 ;  /* 0x0000000000007941 */ /* 0x000fea0003800200 */
.L_x_1944:
[----:B------:R-:W-:Y:S01]  /*2260*/  SHF.R.U32.HI R7, RZ, 0xe, R6 ;  /* 0x0000000eff077819 */ /* 0x000fe20000011606 */
[----:B------:R-:W-:Y:S01]  /*2270*/  IMAD.SHL.U32 R0, R0, 0x2, RZ ;  /* 0x0000000200007824 */ /* 0x000fe200078e00ff */
[----:B------:R-:W-:Y:S02]  /*2280*/  BSSY.RECONVERGENT B0, `(.L_x_1946) ;  /* 0x000001d000007945 */ /* 0x000fe40003800200 */
[----:B------:R-:W-:-:S06]  /*2290*/  LOP3.LUT R7, R7, 0xc, RZ, 0xc0, !PT ;  /* 0x0000000c07077812 */ /* 0x000fcc00078ec0ff */
[----:B------:R-:W5:Y:S02]  /*22a0*/  LDC R7, c[0x3][R7+0x14] ;  /* 0x00c0050007077b82 */ /* 0x000f640000000800 */
[----:B-----5:R-:W-:-:S04]  /*22b0*/  LOP3.LUT R0, R7, R0, RZ, 0xfc, !PT ;  /* 0x0000000007007212 */ /* 0x020fc800078efcff */
        /* <DEDUP_REMOVED lines=8> */
[----:B-1234-:R-:W-:-:S05]  /*2340*/  VIADD R21, R11, 0x18 ;  /* 0x000000180b157836 */ /* 0x01efca0000000000 */
        /* <DEDUP_REMOVED lines=16> */
.L_x_1947:
[----:B------:R-:W-:Y:S05]  /*2450*/  BSYNC.RECONVERGENT B0 ;  /* 0x0000000000007941 */ /* 0x000fea0003800200 */
.L_x_1946:
        /* <DEDUP_REMOVED lines=31> */
.L_x_1949:
[----:B------:R-:W-:Y:S05]  /*2650*/  BSYNC.RECONVERGENT B0 ;  /* 0x0000000000007941 */ /* 0x000fea0003800200 */
.L_x_1948:
        /* <DEDUP_REMOVED lines=31> */
.L_x_1951:
[----:B------:R-:W-:Y:S05]  /*2850*/  BSYNC.RECONVERGENT B0 ;  /* 0x0000000000007941 */ /* 0x000fea0003800200 */
.L_x_1950:
        /* <DEDUP_REMOVED lines=31> */
.L_x_1953:
[----:B------:R-:W-:Y:S05]  /*2a50*/  BSYNC.RECONVERGENT B0 ;  /* 0x0000000000007941 */ /* 0x000fea0003800200 */
.L_x_1952:
        /* <DEDUP_REMOVED lines=31> */
.L_x_1955:
[----:B------:R-:W-:Y:S05]  /*2c50*/  BSYNC.RECONVERGENT B0 ;  /* 0x0000000000007941 */ /* 0x000fea0003800200 */
.L_x_1954:
        /* <DEDUP_REMOVED lines=31> */
.L_x_1957:
[----:B------:R-:W-:Y:S05]  /*2e50*/  BSYNC.RECONVERGENT B0 ;  /* 0x0000000000007941 */ /* 0x000fea0003800200 */
.L_x_1956:
        /* <DEDUP_REMOVED lines=31> */
.L_x_1959:
[----:B------:R-:W-:Y:S05]  /*3050*/  BSYNC.RECONVERGENT B0 ;  /* 0x0000000000007941 */ /* 0x000fea0003800200 */
.L_x_1958:
[----:B------:R-:W-:Y:S01]  /*3060*/  SHF.R.U32.HI R6, RZ, 0x1e, R6 ;  /* 0x0000001eff067819 */ /* 0x000fe20000011606 */
[----:B------:R-:W-:Y:S01]  /*3070*/  UMOV UR4, 0x14 ;  /* 0x0000001400047882 */ /* 0x000fe20000000000 */
[----:B------:R-:W-:Y:S01]  /*3080*/  IMAD.SHL.U32 R7, R0, 0x2, RZ ;  /* 0x0000000200077824 */ /* 0x000fe200078e00ff */
[----:B------:R-:W-:Y:S01]  /*3090*/  BSSY.RECONVERGENT B0, `(.L_x_1960) ;  /* 0x000001d000007945 */ /* 0x000fe20003800200 */
[----:B------:R-:W-:-:S06]  /*30a0*/  LEA R6, R6, UR4, 0x2 ;  /* 0x0000000406067c11 */ /* 0x000fcc000f8e10ff */
[----:B------:R-:W5:Y:S02]  /*30b0*/  LDC R6, c[0x3][R6] ;  /* 0x00c0000006067b82 */ /* 0x000f640000000800 */
[----:B-----5:R-:W-:-:S04]  /*30c0*/  LOP3.LUT R0, R6, R7, RZ, 0xfc, !PT ;  /* 0x0000000706007212 */ /* 0x020fc800078efcff */
[----:B------:R-:W-:-:S13]  /*30d0*/  LOP3.LUT P0, RZ, R0, UR5, RZ, 0xc0, !PT ;  /* 0x0000000500ff7c12 */ /* 0x000fda000f80c0ff */
[----:B------:R-:W-:Y:S05]  /*30e0*/  @P0 BRA `(.L_x_1961) ;  /* 0x00000000005c0947 */ /* 0x000fea0003800000 */
[----:B01234-:R-:W0:Y:S01]  /*30f0*/  LDC.64 R8, c[0x4][RZ] ;  /* 0x01000000ff087b82 */ /* 0x01fe220000000a00 */
        /* <DEDUP_REMOVED lines=22> */
.L_x_1961:
[----:B------:R-:W-:Y:S05]  /*3260*/  BSYNC.RECONVERGENT B0 ;  /* 0x0000000000007941 */ /* 0x000fea0003800200 */
.L_x_1960:
[----:B------:R-:W-:-:S13]  /*3270*/  ISETP.NE.AND P0, PT, R14, 0xff, PT ;  /* 0x000000ff0e00780c */ /* 0x000fda0003f05270 */
[----:B------:R-:W-:Y:S05]  /*3280*/  @!P0 BRA `(.L_x_1929) ;  /* 0x0000001c00708947 */ /* 0x000fea0003800000 */
[----:B01234-:R-:W0:Y:S01]  /*3290*/  LDC.64 R8, c[0x3][0x60] ;  /* 0x00c01800ff087b82 */ /* 0x01fe220000000a00 */
[----:B------:R-:W-:Y:S01]  /*32a0*/  VIADD R15, R11, 0x21 ;  /* 0x000000210b0f7836 */ /* 0x000fe20000000000 */
[----:B------:R-:W1:Y:S01]  /*32b0*/  LDCU UR8, c[0x3][0x58] ;  /* 0x00c00b00ff0877ac */ /* 0x000e620008000800 */
[----:B------:R-:W2:Y:S05]  /*32c0*/  LDCU UR9, c[0x3][0x8] ;  /* 0x00c00100ff0977ac */ /* 0x000eaa0008000800 */
[----:B------:R-:W3:Y:S01]  /*32d0*/  LDC.64 R6, c[0x3][RZ] ;  /* 0x00c00000ff067b82 */ /* 0x000ee20000000a00 */
[----:B------:R-:W4:Y:S02]  /*32e0*/  LDCU UR5, c[0x3][0x48] ;  /* 0x00c00900ff0577ac */ /* 0x000f240008000800 */
.L_x_1994:
[----:B------:R-:W-:-:S04]  /*32f0*/  VIADD R13, R13, 0x80 ;  /* 0x000000800d0d7836 */ /* 0x000fc80000000000 */
[----:B---3--:R-:W-:-:S05]  /*3300*/  IMAD.WIDE.U32 R16, R13, 0x4, R6 ;  /* 0x000000040d107825 */ /* 0x008fca00078e0006 */
[----:B------:R-:W3:Y:S01]  /*3310*/  LDG.E R11, desc[UR6][R16.64] ;  /* 0x00000006100b7981 */ /* 0x000ee2000c1e1900 */
[----:B0-2-4-:R-:W-:Y:S01]  /*3320*/  IMAD.SHL.U32 R19, R0, 0x2, RZ ;  /* 0x0000000200137824 */ /* 0x015fe200078e00ff */
[----:B------:R-:W-:Y:S01]  /*3330*/  BSSY.RECONVERGENT B0, `(.L_x_1962) ;  /* 0x000001d000007945 */ /* 0x000fe20003800200 */
[----:B------:R-:W-:-:S05]  /*3340*/  VIADD R14, R14, 0x1 ;  /* 0x000000010e0e7836 */ /* 0x000fca0000000000 */
[----:B------:R-:W-:Y:S01]  /*3350*/  ISETP.NE.AND P1, PT, R14, 0xff, PT ;  /* 0x000000ff0e00780c */ /* 0x000fe20003f25270 */
[----:B---3--:R-:W-:-:S05]  /*3360*/  IMAD.SHL.U32 R18, R11, 0x4, RZ ;  /* 0x000000040b127824 */ /* 0x008fca00078e00ff */
[----:B------:R-:W-:-:S06]  /*3370*/  LOP3.LUT R18, R18, 0xc, RZ, 0xc0, !PT ;  /* 0x0000000c12127812 */ /* 0x000fcc00078ec0ff */
[----:B------:R-:W3:Y:S02]  /*3380*/  LDC R18, c[0x3][R18+0x14] ;  /* 0x00c0050012127b82 */ /* 0x000ee40000000800 */
[----:B---3--:R-:W-:-:S04]  /*3390*/  LOP3.LUT R0, R18, R19, RZ, 0xfc, !PT ;  /* 0x0000001312007212 */ /* 0x008fc800078efcff */
[----:B----4-:R-:W-:-:S13]  /*33a0*/  LOP3.LUT P0, RZ, R0, UR5, RZ, 0xc0, !PT ;  /* 0x0000000500ff7c12 */ /* 0x010fda000f80c0ff */
[----:B------:R-:W-:Y:S05]  /*33b0*/  @P0 BRA `(.L_x_1963) ;  /* 0x0000000000500947 */ /* 0x000fea0003800000 */
[----:B------:R-:W3:Y:S02]  /*33c0*/  LDC.64 R16, c[0x4][RZ] ;  /* 0x01000000ff107b82 */ /* 0x000ee40000000a00 */
[----:B---3--:R-:W1:Y:S02]  /*33d0*/  LDG.E.STRONG.SYS R18, desc[UR6][R16.64] ;  /* 0x0000000610127981 */ /* 0x008e64000c1f5900 */
[----:B-1----:R-:W-:-:S13]  /*33e0*/  ISETP.GE.U32.AND P0, PT, R18, UR8, PT ;  /* 0x0000000812007c0c */ /* 0x002fda000bf06070 */
[----:B------:R-:W-:Y:S05]  /*33f0*/  @P0 BRA `(.L_x_1963) ;  /* 0x0000000000400947 */ /* 0x000fea0003800000 */
[----:B------:R-:W-:-:S05]  /*3400*/  VIADD R23, R15, 0xffffffff ;  /* 0xffffffff0f177836 */ /* 0x000fca0000000000 */
        /* <DEDUP_REMOVED lines=15> */
.L_x_1963:
[----:B-12---:R-:W-:Y:S05]  /*3500*/  BSYNC.RECONVERGENT B0 ;  /* 0x0000000000007941 */ /* 0x006fea0003800200 */
.L_x_1962:
[----:B---3--:R-:W-:Y:S01]  /*3510*/  LOP3.LUT R18, R11, 0xc, RZ, 0xc0, !PT ;  /* 0x0000000c0b127812 */ /* 0x008fe200078ec0ff */
[----:B------:R-:W-:Y:S01]  /*3520*/  IMAD.SHL.U32 R0, R0, 0x2, RZ ;  /* 0x0000000200007824 */ /* 0x000fe200078e00ff */
[----:B------:R-:W-:Y:S01]  /*3530*/  SHF.R.U32.HI R16, RZ, 0x2, R11 ;  /* 0x00000002ff107819 */ /* 0x000fe2000001160b */
[----:B------:R-:W-:Y:S01]  /*3540*/  BSSY.RECONVERGENT B0, `(.L_x_1964) ;  /* 0x000001d000007945 */ /* 0x000fe20003800200 */
[----:B------:R-:W1:Y:S02]  /*3550*/  LDC R17, c[0x3][R18+0x14] ;  /* 0x00c0050012117b82 */ /* 0x000e640000000800 */
[----:B------:R-:W-:-:S06]  /*3560*/  LOP3.LUT R16, R16, 0xc, RZ, 0xc0, !PT ;  /* 0x0000000c10107812 */ /* 0x000fcc00078ec0ff */
[----:B------:R-:W2:Y:S01]  /*3570*/  LDC R16, c[0x3][R16+0x14] ;  /* 0x00c0050010107b82 */ /* 0x000ea20000000800 */
[----:B-1----:R-:W-:-:S04]  /*3580*/  LOP3.LUT R19, R17, R0, RZ, 0xfc, !PT ;  /* 0x0000000011137212 */ /* 0x002fc800078efcff */
[C---:B------:R-:W-:Y:S01]  /*3590*/  LOP3.LUT P0, RZ, R19.reuse, UR5, RZ, 0xc0, !PT ;  /* 0x0000000513ff7c12 */ /* 0x040fe2000f80c0ff */
[----:B------:R-:W-:-:S05]  /*35a0*/  IMAD.SHL.U32 R17, R19, 0x2, RZ ;  /* 0x0000000213117824 */ /* 0x000fca00078e00ff */
[----:B--2---:R-:W-:-:S04]  /*35b0*/  LOP3.LUT R0, R16, R17, RZ, 0xfc, !PT ;  /* 0x0000001110007212 */ /* 0x004fc800078efcff */
[----:B------:R-:W-:-:S03]  /*35c0*/  LOP3.LUT P2, RZ, R0, UR5, RZ, 0xc0, !PT ;  /* 0x0000000500ff7c12 */ /* 0x000fc6000f84c0ff */
[----:B------:R-:W-:Y:S10]  /*35d0*/  @P0 BRA `(.L_x_1965) ;  /* 0x00000000004c0947 */ /* 0x000ff40003800000 */
[----:B------:R-:W1:Y:S02]  /*35e0*/  LDC.64 R16, c[0x4][RZ] ;  /* 0x01000000ff107b82 */ /* 0x000e640000000a00 */
[----:B-1----:R-:W2:Y:S01]  /*35f0*/  LDG.E.STRONG.SYS R19, desc[UR6][R16.64] ;  /* 0x0000000610137981 */ /* 0x002ea2000c1f5900 */
[----:B------:R-:W-:-:S05]  /*3600*/  VIADD R18, R15, 0xffffffff ;  /* 0xffffffff0f127836 */ /* 0x000fca0000000000 */
[----:B------:R-:W-:-:S04]  /*3610*/  ISETP.GE.U32.AND P0, PT, R18, UR9, PT ;  /* 0x0000000912007c0c */ /* 0x000fc8000bf06070 */
        /* <DEDUP_REMOVED lines=15> */
.L_x_1965:
[----:B------:R-:W-:Y:S05]  /*3710*/  BSYNC.RECONVERGENT B0 ;  /* 0x0000000000007941 */ /* 0x000fea0003800200 */
.L_x_1964:
        /* <DEDUP_REMOVED lines=22> */
.L_x_1967:
[----:B------:R-:W-:Y:S05]  /*3880*/  BSYNC.RECONVERGENT B0 ;  /* 0x0000000000007941 */ /* 0x000fea0003800200 */
.L_x_1966:
        /* <DEDUP_REMOVED lines=8> */
[----:B------:R-:W1:Y:S02]  /*3910*/  LDC.64 R16, c[0x4][RZ] ;  /* 0x01000000ff107b82 */ /* 0x000e640000000a00 */
[----:B-12---:R-:W2:Y:S02]  /*3920*/  LDG.E.STRONG.SYS R18, desc[UR6][R16.64] ;  /* 0x0000000610127981 */ /* 0x006ea4000c1f5900 */
        /* <DEDUP_REMOVED lines=18> */
.L_x_1969:
[----:B------:R-:W-:Y:S05]  /*3a50*/  BSYNC.RECONVERGENT B0 ;  /* 0x0000000000007941 */ /* 0x000fea0003800200 */
.L_x_1968:
        /* <DEDUP_REMOVED lines=8> */
[----:B------:R-:W1:Y:S02]  /*3ae0*/  LDC.64 R16, c[0x4][RZ] ;  /* 0x01000000ff107b82 */ /* 0x000e640000000a00 */
[----:B-123--:R-:W2:Y:S02]  /*3af0*/  LDG.E.STRONG.SYS R18, desc[UR6][R16.64] ;  /* 0x0000000610127981 */ /* 0x00eea4000c1f5900 */
        /* <DEDUP_REMOVED lines=18> */
.L_x_1971:
[----:B------:R-:W-:Y:S05]  /*3c20*/  BSYNC.RECONVERGENT B0 ;  /* 0x0000000000007941 */ /* 0x000fea0003800200 */
.L_x_1970:
        /* <DEDUP_REMOVED lines=8> */
[----:B------:R-:W1:Y:S02]  /*3cb0*/  LDC.64 R16, c[0x4][RZ] ;  /* 0x01000000ff107b82 */ /* 0x000e640000000a00 */
[----:B-1234-:R-:W2:Y:S02]  /*3cc0*/  LDG.E.STRONG.SYS R18, desc[UR6][R16.64] ;  /* 0x0000000610127981 */ /* 0x01eea4000c1f5900 */
        /* <DEDUP_REMOVED lines=18> */
.L_x_1973:
[----:B------:R-:W-:Y:S05]  /*3df0*/  BSYNC.RECONVERGENT B0 ;  /* 0x0000000000007941 */ /* 0x000fea0003800200 */
.L_x_1972:
        /* <DEDUP_REMOVED lines=8> */
[----:B------:R-:W0:Y:S02]  /*3e80*/  LDC.64 R16, c[0x4][RZ] ;  /* 0x01000000ff107b82 */ /* 0x000e240000000a00 */
[----:B01234-:R-:W2:Y:S02]  /*3e90*/  LDG.E.STRONG.SYS R18, desc[UR6][R16.64] ;  /* 0x0000000610127981 */ /* 0x01fea4000c1f5900 */
        /* <DEDUP_REMOVED lines=18> */
.L_x_1975:
[----:B------:R-:W-:Y:S05]  /*3fc0*/  BSYNC.RECONVERGENT B0 ;  /* 0x0000000000007941 */ /* 0x000fea0003800200 */
.L_x_1974:
        /* <DEDUP_REMOVED lines=28> */
.L_x_1977:
[----:B------:R-:W-:Y:S05]  /*4190*/  BSYNC.RECONVERGENT B0 ;  /* 0x0000000000007941 */ /* 0x000fea0003800200 */
.L_x_1976:
        /* <DEDUP_REMOVED lines=28> */
.L_x_1979:
[----:B------:R-:W-:Y:S05]  /*4360*/  BSYNC.RECONVERGENT B0 ;  /* 0x0000000000007941 */ /* 0x000fea0003800200 */
.L_x_1978:
        /* <DEDUP_REMOVED lines=28> */
.L_x_1981:
[----:B------:R-:W-:Y:S05]  /*4530*/  BSYNC.RECONVERGENT B0 ;  /* 0x0000000000007941 */ /* 0x000fea0003800200 */
.L_x_1980:
        /* <DEDUP_REMOVED lines=28> */
.L_x_1983:
[----:B------:R-:W-:Y:S05]  /*4700*/  BSYNC.RECONVERGENT B0 ;  /* 0x0000000000007941 */ /* 0x000fea0003800200 */
.L_x_1982:
        /* <DEDUP_REMOVED lines=28> */
.L_x_1985:
[----:B------:R-:W-:Y:S05]  /*48d0*/  BSYNC.RECONVERGENT B0 ;  /* 0x0000000000007941 */ /* 0x000fea0003800200 */
.L_x_1984:
        /* <DEDUP_REMOVED lines=28> */
.L_x_1987:
[----:B------:R-:W-:Y:S05]  /*4aa0*/  BSYNC.RECONVERGENT B0 ;  /* 0x0000000000007941 */ /* 0x000fea0003800200 */
.L_x_1986:
        /* <DEDUP_REMOVED lines=28> */
.L_x_1989:
[----:B------:R-:W-:Y:S05]  /*4c70*/  BSYNC.RECONVERGENT B0 ;  /* 0x0000000000007941 */ /* 0x000fea0003800200 */
.L_x_1988:
        /* <DEDUP_REMOVED lines=28> */
.L_x_1991:
[----:B------:R-:W-:Y:S05]  /*4e40*/  BSYNC.RECONVERGENT B0 ;  /* 0x0000000000007941 */ /* 0x000fea0003800200 */
.L_x_1990:
        /* <DEDUP_REMOVED lines=29> */
.L_x_1993:
[----:B------:R-:W-:Y:S05]  /*5020*/  BSYNC.RECONVERGENT B0 ;  /* 0x0000000000007941 */ /* 0x000fea0003800200 */
.L_x_1992:
[----:B-1----:R-:W-:Y:S01]  /*5030*/  VIADD R15, R15, 0x10 ;  /* 0x000000100f0f7836 */ /* 0x002fe20000000000 */
[----:B------:R-:W-:Y:S06]  /*5040*/  @P1 BRA `(.L_x_1994) ;  /* 0xffffffe000a81947 */ /* 0x000fec000383ffff */
.L_x_1929:
[----:B------:R-:W5:Y:S01]  /*5050*/  LDCU UR5, c[0x3][0x10] ;  /* 0x00c00200ff0577ac */ /* 0x000f620008000800 */
[----:B01234-:R-:W-:Y:S01]  /*5060*/  IMAD.MOV.U32 R9, RZ, RZ, RZ ;  /* 0x000000ffff097224 */ /* 0x01ffe200078e00ff */
[----:B-----5:R-:W-:-:S09]  /*5070*/  UISETP.NE.AND UP0, UPT, UR5, 0x1, UPT ;  /* 0x000000010500788c */ /* 0x020fd2000bf05270 */
[----:B------:R-:W-:Y:S05]  /*5080*/  BRA.U !UP0, `(.L_x_1995) ;  /* 0x0000001d089c7547 */ /* 0x000fea000b800000 */
[----:B------:R-:W0:Y:S01]  /*5090*/  LDCU UR4, c[0x0][0x360] ;  /* 0x00006c00ff0477ac */ /* 0x000e220008000800 */
[----:B------:R-:W1:Y:S01]  /*50a0*/  LDC.64 R6, c[0x3][0x60] ;  /* 0x00c01800ff067b82 */ /* 0x000e620000000a00 */
[----:B------:R-:W-:Y:S01]  /*50b0*/  IMAD R11, R4, 0x80, R3 ;  /* 0x00000080040b7824 */ /* 0x000fe200078e0203 */
[----:B------:R-:W-:Y:S01]  /*50c0*/  UIADD3 UR8, UPT, UPT, UR5, -0x1, URZ ;  /* 0xffffffff05087890 */ /* 0x000fe2000fffe0ff */
[----:B------:R-:W-:Y:S01]  /*50d0*/  IMAD R13, R3, 0x4, R12 ;  /* 0x00000004030d7824 */ /* 0x000fe200078e020c */
[----:B------:R-:W2:Y:S01]  /*50e0*/  LDCU UR11, c[0x3][0x58] ;  /* 0x00c00b00ff0b77ac */ /* 0x000ea20008000800 */
[----:B------:R-:W-:Y:S01]  /*50f0*/  IMAD.MOV.U32 R14, RZ, RZ, R2 ;  /* 0x000000ffff0e7224 */ /* 0x000fe200078e0002 */
[----:B------:R-:W-:Y:S01]  /*5100*/  LEA R11, R11, 0x1001, 0xc ;  /* 0x000010010b0b7811 */ /* 0x000fe200078e60ff */
[----:B------:R-:W-:Y:S01]  /*5110*/  VIADD R13, R13, 0x4 ;  /* 0x000000040d0d7836 */ /* 0x000fe20000000000 */
[----:B------:R-:W3:Y:S01]  /*5120*/  LDCU UR10, c[0x3][0x8] ;  /* 0x00c00100ff0a77ac */ /* 0x000ee20008000800 */
[----:B------:R-:W-:Y:S01]  /*5130*/  IMAD.U32 R9, RZ, RZ, UR8 ;  /* 0x00000008ff097e24 */ /* 0x000fe2000f8e00ff */
[----:B------:R-:W4:Y:S01]  /*5140*/  LDCU UR9, c[0x3][0x48] ;  /* 0x00c00900ff0977ac */ /* 0x000f220008000800 */
[----:B0-----:R-:W-:-:S02]  /*5150*/  UIADD3 UR4, UPT, UPT, UR4, -0x1, URZ ;  /* 0xffffffff04047890 */ /* 0x001fc4000fffe0ff */
[----:B------:R-:W-:-:S04]  /*5160*/  UIADD3 UR5, UPT, UPT, -UR5, URZ, URZ ;  /* 0x000000ff05057290 */ /* 0x000fc8000fffe1ff */
[----:B--2---:R-:W-:-:S13]  /*5170*/  ISETP.NE.AND P1, PT, R3, UR4, PT ;  /* 0x0000000403007c0c */ /* 0x004fda000bf25270 */
.L_x_2028:
[----:B0-----:R-:W0:Y:S01]  /*5180*/  @!P1 LDC.64 R16, c[0x3][RZ] ;  /* 0x00c00000ff109b82 */ /* 0x001e220000000a00 */
[----:B------:R-:W-:-:S04]  /*5190*/  @!P1 VIADD R15, R14, 0x8000 ;  /* 0x000080000e0f9836 */ /* 0x000fc80000000000 */
[----:B0-----:R-:W-:-:S05]  /*51a0*/  @!P1 IMAD.WIDE.U32 R16, R15, 0x4, R16 ;  /* 0x000000040f109825 */ /* 0x001fca00078e0010 */
[----:B------:R-:W2:Y:S01]  /*51b0*/  @!P1 LDG.E R8, desc[UR6][R16.64] ;  /* 0x0000000610089981 */ /* 0x000ea2000c1e1900 */
[----:B------:R-:W-:Y:S01]  /*51c0*/  IMAD.SHL.U32 R0, R0, 0x2, RZ ;  /* 0x0000000200007824 */ /* 0x000fe200078e00ff */
[----:B------:R-:W-:Y:S01]  /*51d0*/  UIADD3 UR5, UPT, UPT, UR5, 0x1, URZ ;  /* 0x0000000105057890 */ /* 0x000fe2000fffe0ff */
[----:B------:R-:W-:Y:S03]  /*51e0*/  BSSY.RECONVERGENT B0, `(.L_x_1996) ;  /* 0x0000027000007945 */ /* 0x000fe60003800200 */
[----:B------:R-:W-:Y:S01]  /*51f0*/  UISETP.NE.AND UP0, UPT, UR5, -0x1, UPT ;  /* 0xffffffff0500788c */ /* 0x000fe2000bf05270 */
[----:B------:R-:W2:Y:S02]  /*5200*/  @P1 LDS R8, [R13] ;  /* 0x000000000d081984 */ /* 0x000ea40000000800 */
[C---:B--2---:R-:W-:Y:S01]  /*5210*/  IMAD.SHL.U32 R15, R8.reuse, 0x4, RZ ;  /* 0x00000004080f7824 */ /* 0x044fe200078e00ff */
[----:B---34-:R-:W-:-:S02]  /*5220*/  LOP3.LUT R18, R8, 0xc, RZ, 0xc0, !PT ;  /* 0x0000000c08127812 */ /* 0x018fc400078ec0ff */
[----:B------:R-:W-:Y:S02]  /*5230*/  SHF.R.U32.HI R19, RZ, 0x2, R8 ;  /* 0x00000002ff137819 */ /* 0x000fe40000011608 */
[----:B------:R-:W-:Y:S02]  /*5240*/  LOP3.LUT R20, R15, 0xc, RZ, 0xc0, !PT ;  /* 0x0000000c0f147812 */ /* 0x000fe400078ec0ff */
[----:B------:R-:W0:Y:S01]  /*5250*/  LDC R18, c[0x3][R18+0x14] ;  /* 0x00c0050012127b82 */ /* 0x000e220000000800 */
[----:B------:R-:W-:-:S07]  /*5260*/  LOP3.LUT R19, R19, 0xc, RZ, 0xc0, !PT ;  /* 0x0000000c13137812 */ /* 0x000fce00078ec0ff */
[----:B------:R-:W2:Y:S08]  /*5270*/  LDC R15, c[0x3][R20+0x14] ;  /* 0x00c00500140f7b82 */ /* 0x000eb00000000800 */
[----:B------:R-:W5:Y:S01]  /*5280*/  LDC R19, c[0x3][R19+0x14] ;  /* 0x00c0050013137b82 */ /* 0x000f620000000800 */
[----:B--2---:R-:W-:-:S04]  /*5290*/  LOP3.LUT R16, R15, R0, RZ, 0xfc, !PT ;  /* 0x000000000f107212 */ /* 0x004fc800078efcff */
[C---:B----4-:R-:W-:Y:S01]  /*52a0*/  LOP3.LUT P0, RZ, R16.reuse, UR9, RZ, 0xc0, !PT ;  /* 0x0000000910ff7c12 */ /* 0x050fe2000f80c0ff */
[----:B------:R-:W-:-:S05]  /*52b0*/  IMAD.SHL.U32 R15, R16, 0x2, RZ ;  /* 0x00000002100f7824 */ /* 0x000fca00078e00ff */
[----:B0-----:R-:W-:-:S04]  /*52c0*/  LOP3.LUT R15, R18, R15, RZ, 0xfc, !PT ;  /* 0x0000000f120f7212 */ /* 0x001fc800078efcff */
[C---:B------:R-:W-:Y:S01]  /*52d0*/  LOP3.LUT P2, RZ, R15.reuse, UR9, RZ, 0xc0, !PT ;  /* 0x000000090fff7c12 */ /* 0x040fe2000f84c0ff */
[----:B------:R-:W-:Y:S02]  /*52e0*/  IMAD.SHL.U32 R0, R15, 0x2, RZ ;  /* 0x000000020f007824 */ /* 0x000fe400078e00ff */
[----:B------:R-:W-:-:S03]  /*52f0*/  VIADD R15, R11, 0xffffffff ;  /* 0xffffffff0b0f7836 */ /* 0x000fc60000000000 */
[----:B-----5:R-:W-:-:S04]  /*5300*/  LOP3.LUT R0, R19, R0, RZ, 0xfc, !PT ;  /* 0x0000000013007212 */ /* 0x020fc800078efcff */
[----:B------:R-:W-:Y:S01]  /*5310*/  LOP3.LUT P3, RZ, R0, UR9, RZ, 0xc0, !PT ;  /* 0x0000000900ff7c12 */ /* 0x000fe2000f86c0ff */
[----:B------:R-:W-:-:S12]  /*5320*/  @P0 BRA `(.L_x_1997) ;  /* 0x0000000000480947 */ /* 0x000fd80003800000 */
        /* <DEDUP_REMOVED lines=18> */
.L_x_1997:
[----:B---3--:R-:W-:Y:S05]  /*5450*/  BSYNC.RECONVERGENT B0 ;  /* 0x0000000000007941 */ /* 0x008fea0003800200 */
.L_x_1996:
        /* <DEDUP_REMOVED lines=20> */
.L_x_1999:
[----:B------:R-:W-:Y:S05]  /*55a0*/  BSYNC.RECONVERGENT B0 ;  /* 0x0000000000007941 */ /* 0x000fea0003800200 */
.L_x_1998:
[----:B------:R-:W-:Y:S04]  /*55b0*/  BSSY.RECONVERGENT B0, `(.L_x_2000) ;  /* 0x0000016000007945 */ /* 0x000fe80003800200 */
[----:B------:R-:W-:Y:S05]  /*55c0*/  @P3 BRA `(.L_x_2001) ;  /* 0x0000000000503947 */ /* 0x000fea0003800000 */
[----:B------:R-:W0:Y:S02]  /*55d0*/  LDC.64 R16, c[0x4][RZ] ;  /* 0x01000000ff107b82 */ /* 0x000e240000000a00 */
[----:B0-----:R-:W3:Y:S02]  /*55e0*/  LDG.E.STRONG.SYS R15, desc[UR6][R16.64] ;  /* 0x00000006100f7981 */ /* 0x001ee4000c1f5900 */
[----:B---3--:R-:W-:-:S13]  /*55f0*/  ISETP.GE.U32.AND P0, PT, R15, UR11, PT ;  /* 0x0000000b0f007c0c */ /* 0x008fda000bf06070 */
[----:B------:R-:W-:Y:S05]  /*5600*/  @P0 BRA `(.L_x_2001) ;  /* 0x0000000000400947 */ /* 0x000fea0003800000 */
[----:B------:R-:W-:-:S05]  /*5610*/  VIADD R23, R11, 0x1 ;  /* 0x000000010b177836 */ /* 0x000fca0000000000 */
[----:B------:R-:W-:-:S13]  /*5620*/  ISETP.GT.U32.AND P0, PT, R23, UR10, PT ;  /* 0x0000000a17007c0c */ /* 0x000fda000bf04070 */
[----:B------:R-:W-:Y:S05]  /*5630*/  @P0 BRA `(.L_x_2001) ;  /* 0x0000000000340947 */ /* 0x000fea0003800000 */
[----:B--2---:R-:W0:Y:S01]  /*5640*/  S2R R19, SR_LANEID ;  /* 0x0000000000137919 */ /* 0x004e220000000000 */
        /* <DEDUP_REMOVED lines=12> */
.L_x_2001:
[----:B------:R-:W-:Y:S05]  /*5710*/  BSYNC.RECONVERGENT B0 ;  /* 0x0000000000007941 */ /* 0x000fea0003800200 */
.L_x_2000:
[----:B0-----:R-:W-:Y:S01]  /*5720*/  SHF.R.U32.HI R15, RZ, 0x4, R8 ;  /* 0x00000004ff0f7819 */ /* 0x001fe20000011608 */
[----:B------:R-:W-:Y:S01]  /*5730*/  IMAD.SHL.U32 R0, R0, 0x2, RZ ;  /* 0x0000000200007824 */ /* 0x000fe200078e00ff */
[----:B------:R-:W-:Y:S02]  /*5740*/  BSSY.RECONVERGENT B0, `(.L_x_2002) ;  /* 0x000001a000007945 */ /* 0x000fe40003800200 */
[----:B------:R-:W-:-:S06]  /*5750*/  LOP3.LUT R15, R15, 0xc, RZ, 0xc0, !PT ;  /* 0x0000000c0f0f7812 */ /* 0x000fcc00078ec0ff */
[----:B------:R-:W0:Y:S02]  /*5760*/  LDC R15, c[0x3][R15+0x14] ;  /* 0x00c005000f0f7b82 */ /* 0x000e240000000800 */
[----:B0-----:R-:W-:-:S04]  /*5770*/  LOP3.LUT R0, R15, R0, RZ, 0xfc, !PT ;  /* 0x000000000f007212 */ /* 0x001fc800078efcff */
[----:B------:R-:W-:-:S13]  /*5780*/  LOP3.LUT P0, RZ, R0, UR9, RZ, 0xc0, !PT ;  /* 0x0000000900ff7c12 */ /* 0x000fda000f80c0ff */
[----:B------:R-:W-:Y:S05]  /*5790*/  @P0 BRA `(.L_x_2003) ;  /* 0x0000000000500947 */ /* 0x000fea0003800000 */
[----:B------:R-:W0:Y:S02]  /*57a0*/  LDC.64 R16, c[0x4][RZ] ;  /* 0x01000000ff107b82 */ /* 0x000e240000000a00 */
[----:B0-----:R-:W4:Y:S02]  /*57b0*/  LDG.E.STRONG.SYS R15, desc[UR6][R16.64] ;  /* 0x00000006100f7981 */ /* 0x001f24000c1f5900 */
[----:B----4-:R-:W-:-:S13]  /*57c0*/  ISETP.GE.U32.AND P0, PT, R15, UR11, PT ;  /* 0x0000000b0f007c0c */ /* 0x010fda000bf06070 */
[----:B------:R-:W-:Y:S05]  /*57d0*/  @P0 BRA `(.L_x_2003) ;  /* 0x0000000000400947 */ /* 0x000fea0003800000 */
[----:B---3--:R-:W-:-:S05]  /*57e0*/  VIADD R23, R11, 0x2 ;  /* 0x000000020b177836 */ /* 0x008fca0000000000 */
        /* <DEDUP_REMOVED lines=15> */
.L_x_2003:
[----:B------:R-:W-:Y:S05]  /*58e0*/  BSYNC.RECONVERGENT B0 ;  /* 0x0000000000007941 */ /* 0x000fea0003800200 */
.L_x_2002:
        /* <DEDUP_REMOVED lines=8> */
[----:B------:R-:W4:Y:S02]  /*5970*/  LDC.64 R16, c[0x4][RZ] ;  /* 0x01000000ff107b82 */ /* 0x000f240000000a00 */
[----:B----4-:R-:W4:Y:S02]  /*5980*/  LDG.E.STRONG.SYS R15, desc[UR6][R16.64] ;  /* 0x00000006100f7981 */ /* 0x010f24000c1f5900 */
[----:B----4-:R-:W-:-:S13]  /*5990*/  ISETP.GE.U32.AND P0, PT, R15, UR11, PT ;  /* 0x0000000b0f007c0c */ /* 0x010fda000bf06070 */
[----:B------:R-:W-:Y:S05]  /*59a0*/  @P0 BRA `(.L_x_2005) ;  /* 0x0000000000400947 */ /* 0x000fea0003800000 */
[----:B0--3--:R-:W-:-:S05]  /*59b0*/  VIADD R23, R11, 0x3 ;  /* 0x000000030b177836 */ /* 0x009fca0000000000 */
        /* <DEDUP_REMOVED lines=15> */
.L_x_2005:
[----:B------:R-:W-:Y:S05]  /*5ab0*/  BSYNC.RECONVERGENT B0 ;  /* 0x0000000000007941 */ /* 0x000fea0003800200 */
.L_x_2004:
        /* <DEDUP_REMOVED lines=12> */
[----:B0--34-:R-:W-:-:S05]  /*5b80*/  VIADD R23, R11, 0x4 ;  /* 0x000000040b177836 */ /* 0x019fca0000000000 */
        /* <DEDUP_REMOVED lines=15> */
.L_x_2007:
[----:B------:R-:W-:Y:S05]  /*5c80*/  BSYNC.RECONVERGENT B0 ;  /* 0x0000000000007941 */ /* 0x000fea0003800200 */
.L_x_2006:
        /* <DEDUP_REMOVED lines=28> */
.L_x_2009:
[----:B------:R-:W-:Y:S05]  /*5e50*/  BSYNC.RECONVERGENT B0 ;  /* 0x0000000000007941 */ /* 0x000fea0003800200 */
.L_x_2008:
        /* <DEDUP_REMOVED lines=28> */
.L_x_2011:
[----:B------:R-:W-:Y:S05]  /*6020*/  BSYNC.RECONVERGENT B0 ;  /* 0x0000000000007941 */ /* 0x000fea0003800200 */
.L_x_2010:
        /* <DEDUP_REMOVED lines=28> */
.L_x_2013:
[----:B------:R-:W-:Y:S05]  /*61f0*/  BSYNC.RECONVERGENT B0 ;  /* 0x0000000000007941 */ /* 0x000fea0003800200 */
.L_x_2012:
        /* <DEDUP_REMOVED lines=28> */
.L_x_2015:
[----:B------:R-:W-:Y:S05]  /*63c0*/  BSYNC.RECONVERGENT B0 ;  /* 0x0000000000007941 */ /* 0x000fea0003800200 */
.L_x_2014:
        /* <DEDUP_REMOVED lines=28> */
.L_x_2017:
[----:B------:R-:W-:Y:S05]  /*6590*/  BSYNC.RECONVERGENT B0 ;  /* 0x0000000000007941 */ /* 0x000fea0003800200 */
.L_x_2016:
        /* <DEDUP_REMOVED lines=28> */
.L_x_2019:
[----:B------:R-:W-:Y:S05]  /*6760*/  BSYNC.RECONVERGENT B0 ;  /* 0x0000000000007941 */ /* 0x000fea0003800200 */
.L_x_2018:
        /* <DEDUP_REMOVED lines=28> */
.L_x_2021:
[----:B------:R-:W-:Y:S05]  /*6930*/  BSYNC.RECONVERGENT B0 ;  /* 0x0000000000007941 */ /* 0x000fea0003800200 */
.L_x_2020:
        /* <DEDUP_REMOVED lines=28> */
.L_x_2023:
[----:B------:R-:W-:Y:S05]  /*6b00*/  BSYNC.RECONVERGENT B0 ;  /* 0x0000000000007941 */ /* 0x000fea0003800200 */
.L_x_2022:
        /* <DEDUP_REMOVED lines=28> */
.L_x_2025:
[----:B------:R-:W-:Y:S05]  /*6cd0*/  BSYNC.RECONVERGENT B0 ;  /* 0x0000000000007941 */ /* 0x000fea0003800200 */
.L_x_2024:
        /* <DEDUP_REMOVED lines=13> */
[----:B------:R-:W-:-:S05]  /*6db0*/  VIADD R21, R11, 0xe ;  /* 0x0000000e0b157836 */ /* 0x000fca0000000000 */
[----:B------:R-:W-:-:S13]  /*6dc0*/  ISETP.GT.U32.AND P0, PT, R21, UR10, PT ;  /* 0x0000000a15007c0c */ /* 0x000fda000bf04070 */
[----:B------:R-:W-:Y:S05]  /*6dd0*/  @P0 BRA `(.L_x_2027) ;  /* 0x0000000000340947 */ /* 0x000fea0003800000 */
[----:B0-234-:R-:W0:Y:S01]  /*6de0*/  S2R R19, SR_LANEID ;  /* 0x0000000000137919 */ /* 0x01de220000000000 */
        /* <DEDUP_REMOVED lines=12> */
.L_x_2027:
[----:B------:R-:W-:Y:S05]  /*6eb0*/  BSYNC.RECONVERGENT B0 ;  /* 0x0000000000007941 */ /* 0x000fea0003800200 */
.L_x_2026:
[----:B------:R-:W-:Y:S02]  /*6ec0*/  VIADD R13, R13, 0x200 ;  /* 0x000002000d0d7836 */ /* 0x000fe40000000000 */
[----:B--2---:R-:W-:Y:S02]  /*6ed0*/  VIADD R11, R11, 0x10 ;  /* 0x000000100b0b7836 */ /* 0x004fe40000000000 */
[----:B------:R-:W-:Y:S01]  /*6ee0*/  VIADD R14, R14, 0x80 ;  /* 0x000000800e0e7836 */ /* 0x000fe20000000000 */
[----:B------:R-:W-:Y:S06]  /*6ef0*/  BRA.U UP0, `(.L_x_2028) ;  /* 0xffffffe100a07547 */ /* 0x000fec000b83ffff */
.L_x_1995:
[----:B------:R-:W2:Y:S01]  /*6f00*/  LDCU UR4, c[0x0][0x360] ;  /* 0x00006c00ff0477ac */ /* 0x000ea20008000800 */
[----:B------:R-:W-:Y:S01]  /*6f10*/  BSSY.RECONVERGENT B0, `(.L_x_2029) ;  /* 0x000000d000007945 */ /* 0x000fe20003800200 */
[----:B--2---:R-:W-:-:S06]  /*6f20*/  UIADD3 UR4, UPT, UPT, UR4, -0x1, URZ ;  /* 0xffffffff04047890 */ /* 0x004fcc000fffe0ff */
[----:B------:R-:W-:-:S13]  /*6f30*/  ISETP.NE.AND P0, PT, R3, UR4, PT ;  /* 0x0000000403007c0c */ /* 0x000fda000bf05270 */
[----:B------:R-:W-:Y:S05]  /*6f40*/  @P0 BRA `(.L_x_2030) ;  /* 0x0000000000180947 */ /* 0x000fea0003800000 */
[----:B-1----:R-:W1:Y:S01]  /*6f50*/  LDC.64 R6, c[0x3][RZ] ;  /* 0x00c00000ff067b82 */ /* 0x002e620000000a00 */
[----:B------:R-:W-:-:S04]  /*6f60*/  IMAD R2, R9, 0x80, R2 ;  /* 0x0000008009027824 */ /* 0x000fc800078e0202 */
[----:B------:R-:W-:-:S04]  /*6f70*/  VIADD R11, R2, 0x8000 ;  /* 0x00008000020b7836 */ /* 0x000fc80000000000 */
[----:B-1----:R-:W-:-:S05]  /*6f80*/  IMAD.WIDE.U32 R6, R11, 0x4, R6 ;  /* 0x000000040b067825 */ /* 0x002fca00078e0006 */
[----:B------:R1:W5:Y:S01]  /*6f90*/  LDG.E R2, desc[UR6][R6.64] ;  /* 0x0000000606027981 */ /* 0x000362000c1e1900 */
[----:B------:R-:W-:Y:S05]  /*6fa0*/  BRA `(.L_x_2031) ;  /* 0x00000000000c7947 */ /* 0x000fea0003800000 */
.L_x_2030:
[----:B------:R-:W-:-:S04]  /*6fb0*/  IMAD R12, R9, 0x200, R12 ;  /* 0x00000200090c7824 */ /* 0x000fc800078e020c */
[----:B------:R-:W-:-:S05]  /*6fc0*/  IMAD R12, R3, 0x4, R12 ;  /* 0x00000004030c7824 */ /* 0x000fca00078e020c */
[----:B------:R2:W0:Y:S02]  /*6fd0*/  LDS R2, [R12+0x4] ;  /* 0x000004000c027984 */ /* 0x0004240000000800 */
.L_x_2031:
[----:B------:R-:W-:Y:S05]  /*6fe0*/  BSYNC.RECONVERGENT B0 ;  /* 0x0000000000007941 */ /* 0x000fea0003800200 */
.L_x_2029:
[----:B------:R-:W-:-:S13]  /*6ff0*/  ISETP.NE.AND P0, PT, R5, R10, PT ;  /* 0x0000000a0500720c */ /* 0x000fda0003f05270 */
[----:B------:R-:W-:Y:S05]  /*7000*/  @!P0 EXIT ;  /* 0x000000000000894d */ /* 0x000fea0003800000 */
[----:B------:R-:W-:-:S05]  /*7010*/  IMAD.IADD R5, R5, 0x1, -R10 ;  /* 0x0000000105057824 */ /* 0x000fca00078e0a0a */
[C---:B------:R-:W-:Y:S02]  /*7020*/  ISETP.GE.U32.AND P0, PT, R5.reuse, 0x4, PT ;  /* 0x000000040500780c */ /* 0x040fe40003f06070 */
[----:B------:R-:W-:Y:S01]  /*7030*/  VIMNMX.U32 R10, PT, PT, R5, 0x1, !PT ;  /* 0x00000001050a7848 */ /* 0x000fe20007fe0000 */
[----:B------:R-:W-:-:S03]  /*7040*/  IMAD.MOV.U32 R5, RZ, RZ, RZ ;  /* 0x000000ffff057224 */ /* 0x000fc600078e00ff */
[----:B------:R-:W-:-:S07]  /*7050*/  LOP3.LUT R8, R10, 0x3, RZ, 0xc0, !PT ;  /* 0x000000030a087812 */ /* 0x000fce00078ec0ff */
[----:B------:R-:W-:Y:S05]  /*7060*/  @!P0 BRA `(.L_x_2032) ;  /* 0x0000000800208947 */ /* 0x000fea0003800000 */
[----:B-1----:R-:W1:Y:S01]  /*7070*/  LDC.64 R6, c[0x3][0x60] ;  /* 0x00c01800ff067b82 */ /* 0x002e620000000a00 */
[----:B--2---:R-:W-:Y:S01]  /*7080*/  IMAD R12, R4, 0x80, R3 ;  /* 0x00000080040c7824 */ /* 0x004fe200078e0203 */
[----:B------:R-:W-:Y:S01]  /*7090*/  LOP3.LUT R5, R10, 0xfffffffc, RZ, 0xc0, !PT ;  /* 0xfffffffc0a057812 */ /* 0x000fe200078ec0ff */
[----:B------:R-:W2:Y:S02]  /*70a0*/  LDCU UR9, c[0x3][0x58] ;  /* 0x00c00b00ff0977ac */ /* 0x000ea40008000800 */
[----:B------:R-:W-:Y:S02]  /*70b0*/  IMAD R11, R12, 0x100, R9 ;  /* 0x000001000c0b7824 */ /* 0x000fe400078e0209 */
[----:B------:R-:W-:Y:S01]  /*70c0*/  IMAD.MOV R10, RZ, RZ, -R5 ;  /* 0x000000ffff0a7224 */ /* 0x000fe200078e0a05 */
[----:B------:R-:W0:Y:S02]  /*70d0*/  LDCU UR10, c[0x3][0x8] ;  /* 0x00c00100ff0a77ac */ /* 0x000e240008000800 */
[----:B------:R-:W-:Y:S01]  /*70e0*/  LEA R11, R11, 0x1000, 0x4 ;  /* 0x000010000b0b7811 */ /* 0x000fe200078e20ff */
[----:B------:R-:W0:Y:S01]  /*70f0*/  LDCU UR8, c[0x3][0x48] ;  /* 0x00c00900ff0877ac */ /* 0x000e220008000800 */
[----:B------:R-:W-:-:S05]  /*7100*/  UMOV UR4, 0x4 ;  /* 0x0000000400047882 */ /* 0x000fca0000000000 */
.L_x_2041:
[----:B------:R-:W-:Y:S01]  /*7110*/  UIADD3 UR5, UPT, UPT, UR4, -0x4, URZ ;  /* 0xfffffffc04057890 */ /* 0x000fe2000fffe0ff */
[----:B------:R-:W-:Y:S01]  /*7120*/  IMAD.SHL.U32 R13, R0, 0x2, RZ ;  /* 0x00000002000d7824 */ /* 0x000fe200078e00ff */
[----:B------:R-:W-:Y:S04]  /*7130*/  BSSY.RECONVERGENT B0, `(.L_x_2033) ;  /* 0x000001a000007945 */ /* 0x000fe80003800200 */
[----:B0----5:R-:W-:-:S05]  /*7140*/  SHF.R.U32.HI R12, RZ, UR5, R2 ;  /* 0x00000005ff0c7c19 */ /* 0x021fca0008011602 */
[----:B------:R-:W-:-:S05]  /*7150*/  IMAD.SHL.U32 R12, R12, 0x4, RZ ;  /* 0x000000040c0c7824 */ /* 0x000fca00078e00ff */
[----:B------:R-:W-:-:S06]  /*7160*/  LOP3.LUT R12, R12, 0xc, RZ, 0xc0, !PT ;  /* 0x0000000c0c0c7812 */ /* 0x000fcc00078ec0ff */
[----:B---3--:R-:W3:Y:S02]  /*7170*/  LDC R12, c[0x3][R12+0x14] ;  /* 0x00c005000c0c7b82 */ /* 0x008ee40000000800 */
[----:B---34-:R-:W-:-:S04]  /*7180*/  LOP3.LUT R18, R12, R13, RZ, 0xfc, !PT ;  /* 0x0000000d0c127212 */ /* 0x018fc800078efcff */
[----:B------:R-:W-:-:S13]  /*7190*/  LOP3.LUT P0, RZ, R18, UR8, RZ, 0xc0, !PT ;  /* 0x0000000812ff7c12 */ /* 0x000fda000f80c0ff */
[----:B--2---:R-:W-:Y:S05]  /*71a0*/  @P0 BRA `(.L_x_2034) ;  /* 0x0000000000480947 */ /* 0x004fea0003800000 */
        /* <DEDUP_REMOVED lines=18> */
.L_x_2034:
[----:B--2---:R-:W-:Y:S05]  /*72d0*/  BSYNC.RECONVERGENT B0 ;  /* 0x0000000000007941 */ /* 0x004fea0003800200 */
.L_x_2033:
[----:B------:R-:W-:Y:S01]  /*72e0*/  UIADD3 UR5, UPT, UPT, UR4, -0x2, URZ ;  /* 0xfffffffe04057890 */ /* 0x000fe2000fffe0ff */
[----:B------:R-:W-:Y:S01]  /*72f0*/  IMAD.SHL.U32 R13, R18, 0x2, RZ ;  /* 0x00000002120d7824 */ /* 0x000fe200078e00ff */
[----:B------:R-:W-:Y:S01]  /*7300*/  BSSY.RECONVERGENT B0, `(.L_x_2035) ;  /* 0x000001e000007945 */ /* 0x000fe20003800200 */
[----:B------:R-:W-:-:S03]  /*7310*/  VIADD R10, R10, 0x4 ;  /* 0x000000040a0a7836 */ /* 0x000fc60000000000 */
[----:B------:R-:W-:Y:S02]  /*7320*/  SHF.R.U32.HI R0, RZ, UR5, R2 ;  /* 0x00000005ff007c19 */ /* 0x000fe40008011602 */
[----:B------:R-:W-:-:S03]  /*7330*/  ISETP.NE.AND P0, PT, R10, RZ, PT ;  /* 0x000000ff0a00720c */ /* 0x000fc60003f05270 */
[----:B------:R-:W-:-:S05]  /*7340*/  IMAD.SHL.U32 R0, R0, 0x4, RZ ;  /* 0x0000000400007824 */ /* 0x000fca00078e00ff */
[----:B------:R-:W-:-:S04]  /*7350*/  LOP3.LUT R12, R0, 0xc, RZ, 0xc0, !PT ;  /* 0x0000000c000c7812 */ /* 0x000fc800078ec0ff */
[----:B------:R-:W2:Y:S02]  /*7360*/  LDC R0, c[0x3][R12+0x14] ;  /* 0x00c005000c007b82 */ /* 0x000ea40000000800 */
[----:B--2---:R-:W-:-:S04]  /*7370*/  LOP3.LUT R0, R0, R13, RZ, 0xfc, !PT ;  /* 0x0000000d00007212 */ /* 0x004fc800078efcff */
        /* <DEDUP_REMOVED lines=22> */
.L_x_2036:
[----:B------:R-:W-:Y:S05]  /*74e0*/  BSYNC.RECONVERGENT B0 ;  /* 0x0000000000007941 */ /* 0x000fea0003800200 */
.L_x_2035:
[----:B------:R-:W-:Y:S01]  /*74f0*/  SHF.R.U32.HI R12, RZ, UR4, R2 ;  /* 0x00000004ff0c7c19 */ /* 0x000fe20008011602 */
[----:B------:R-:W-:Y:S01]  /*7500*/  IMAD.SHL.U32 R13, R0, 0x2, RZ ;  /* 0x00000002000d7824 */ /* 0x000fe200078e00ff */
[----:B------:R-:W-:Y:S03]  /*7510*/  BSSY.RECONVERGENT B0, `(.L_x_2037) ;  /* 0x000001b000007945 */ /* 0x000fe60003800200 */
[----:B------:R-:W-:-:S05]  /*7520*/  IMAD.SHL.U32 R12, R12, 0x4, RZ ;  /* 0x000000040c0c7824 */ /* 0x000fca00078e00ff */
[----:B------:R-:W-:-:S06]  /*7530*/  LOP3.LUT R12, R12, 0xc, RZ, 0xc0, !PT ;  /* 0x0000000c0c0c7812 */ /* 0x000fcc00078ec0ff */
[----:B------:R-:W3:Y:S02]  /*7540*/  LDC R12, c[0x3][R12+0x14] ;  /* 0x00c005000c0c7b82 */ /* 0x000ee40000000800 */
[----:B---3--:R-:W-:-:S04]  /*7550*/  LOP3.LUT R0, R12, R13, RZ, 0xfc, !PT ;  /* 0x0000000d0c007212 */ /* 0x008fc800078efcff */
[----:B------:R-:W-:-:S13]  /*7560*/  LOP3.LUT P1, RZ, R0, UR8, RZ, 0xc0, !PT ;  /* 0x0000000800ff7c12 */ /* 0x000fda000f82c0ff */
[----:B------:R-:W-:Y:S05]  /*7570*/  @P1 BRA `(.L_x_2038) ;  /* 0x0000000000501947 */ /* 0x000fea0003800000 */
[----:B------:R-:W0:Y:S02]  /*7580*/  LDC.64 R12, c[0x4][RZ] ;  /* 0x01000000ff0c7b82 */ /* 0x000e240000000a00 */
[----:B0-2---:R-:W2:Y:S02]  /*7590*/  LDG.E.STRONG.SYS R14, desc[UR6][R12.64] ;  /* 0x000000060c0e7981 */ /* 0x005ea4000c1f5900 */
        /* <DEDUP_REMOVED lines=18> */
.L_x_2038:
[----:B------:R-:W-:Y:S05]  /*76c0*/  BSYNC.RECONVERGENT B0 ;  /* 0x0000000000007941 */ /* 0x000fea0003800200 */
.L_x_2037:
[----:B------:R-:W-:Y:S01]  /*76d0*/  UIADD3 UR5, UPT, UPT, UR4, 0x2, URZ ;  /* 0x0000000204057890 */ /* 0x000fe2000fffe0ff */
[----:B------:R-:W-:Y:S01]  /*76e0*/  IMAD.SHL.U32 R13, R0, 0x2, RZ ;  /* 0x00000002000d7824 */ /* 0x000fe200078e00ff */
[----:B------:R-:W-:Y:S04]  /*76f0*/  BSSY.RECONVERGENT B0, `(.L_x_2039) ;  /* 0x000001c000007945 */ /* 0x000fe80003800200 */
[----:B------:R-:W-:-:S05]  /*7700*/  SHF.R.U32.HI R12, RZ, UR5, R2 ;  /* 0x00000005ff0c7c19 */ /* 0x000fca0008011602 */
[----:B------:R-:W-:-:S05]  /*7710*/  IMAD.SHL.U32 R12, R12, 0x4, RZ ;  /* 0x000000040c0c7824 */ /* 0x000fca00078e00ff */
[----:B------:R-:W-:-:S06]  /*7720*/  LOP3.LUT R12, R12, 0xc, RZ, 0xc0, !PT ;  /* 0x0000000c0c0c7812 */ /* 0x000fcc00078ec0ff */
[----:B------:R-:W4:Y:S02]  /*7730*/  LDC R12, c[0x3][R12+0x14] ;  /* 0x00c005000c0c7b82 */ /* 0x000f240000000800 */
[----:B----4-:R-:W-:-:S04]  /*7740*/  LOP3.LUT R0, R12, R13, RZ, 0xfc, !PT ;  /* 0x0000000d0c007212 */ /* 0x010fc800078efcff */
[----:B------:R-:W-:-:S13]  /*7750*/  LOP3.LUT P1, RZ, R0, UR8, RZ, 0xc0, !PT ;  /* 0x0000000800ff7c12 */ /* 0x000fda000f82c0ff */
[----:B------:R-:W-:Y:S05]  /*7760*/  @P1 BRA `(.L_x_2040) ;  /* 0x0000000000501947 */ /* 0x000fea0003800000 */
[----:B------:R-:W0:Y:S02]  /*7770*/  LDC.64 R12, c[0x4][RZ] ;  /* 0x01000000ff0c7b82 */ /* 0x000e240000000a00 */
[----:B0-23--:R-:W2:Y:S02]  /*7780*/  LDG.E.STRONG.SYS R14, desc[UR6][R12.64] ;  /* 0x000000060c0e7981 */ /* 0x00dea4000c1f5900 */
        /* <DEDUP_REMOVED lines=18> */
.L_x_2040:
[----:B------:R-:W-:Y:S05]  /*78b0*/  BSYNC.RECONVERGENT B0 ;  /* 0x0000000000007941 */ /* 0x000fea0003800200 */
.L_x_2039:
[----:B------:R-:W-:Y:S01]  /*78c0*/  UIADD3 UR4, UPT, UPT, UR4, 0x8, URZ ;  /* 0x0000000804047890 */ /* 0x000fe2000fffe0ff */
[----:B0-----:R-:W-:Y:S01]  /*78d0*/  VIADD R11, R11, 0x4 ;  /* 0x000000040b0b7836 */ /* 0x001fe20000000000 */
[----:B------:R-:W-:Y:S10]  /*78e0*/  @P0 BRA `(.L_x_2041) ;  /* 0xfffffff800080947 */ /* 0x000ff4000383ffff */
.L_x_2032:
[----:B------:R-:W-:-:S13]  /*78f0*/  ISETP.NE.AND P0, PT, R8, RZ, PT ;  /* 0x000000ff0800720c */ /* 0x000fda0003f05270 */
[----:B------:R-:W-:Y:S05]  /*7900*/  @!P0 EXIT ;  /* 0x000000000000894d */ /* 0x000fea0003800000 */
[----:B-1----:R-:W1:Y:S01]  /*7910*/  LDC.64 R6, c[0x3][0x60] ;  /* 0x00c01800ff067b82 */ /* 0x002e620000000a00 */
        /* <DEDUP_REMOVED lines=8> */
.L_x_2044:
[----:B0----5:R-:W-:Y:S01]  /*79a0*/  SHF.R.U32.HI R4, RZ, R11, R2 ;  /* 0x0000000bff047219 */ /* 0x021fe20000011602 */
[----:B------:R-:W-:Y:S01]  /*79b0*/  IMAD.SHL.U32 R5, R0, 0x2, RZ ;  /* 0x0000000200057824 */ /* 0x000fe200078e00ff */
[----:B------:R-:W-:Y:S01]  /*79c0*/  BSSY.RECONVERGENT B0, `(.L_x_2042) ;  /* 0x000001d000007945 */ /* 0x000fe20003800200 */
[----:B------:R-:W-:Y:S02]  /*79d0*/  VIADD R10, R10, 0x1 ;  /* 0x000000010a0a7836 */ /* 0x000fe40000000000 */
[----:B------:R-:W-:-:S03]  /*79e0*/  IMAD.SHL.U32 R4, R4, 0x4, RZ ;  /* 0x0000000404047824 */ /* 0x000fc600078e00ff */
[----:B------:R-:W-:Y:S02]  /*79f0*/  ISETP.NE.AND P0, PT, R10, RZ, PT ;  /* 0x000000ff0a00720c */ /* 0x000fe40003f05270 */
[----:B------:R-:W-:-:S06]  /*7a00*/  LOP3.LUT R4, R4, 0xc, RZ, 0xc0, !PT ;  /* 0x0000000c04047812 */ /* 0x000fcc00078ec0ff */
[----:B------:R-:W0:Y:S02]  /*7a10*/  LDC R4, c[0x3][R4+0x14] ;  /* 0x00c0050004047b82 */ /* 0x000e240000000800 */
[----:B0-----:R-:W-:-:S04]  /*7a20*/  LOP3.LUT R0, R4, R5, RZ, 0xfc, !PT ;  /* 0x0000000504007212 */ /* 0x001fc800078efcff */
[----:B------:R-:W-:-:S13]  /*7a30*/  LOP3.LUT P1, RZ, R0, UR5, RZ, 0xc0, !PT ;  /* 0x0000000500ff7c12 */ /* 0x000fda000f82c0ff */
[----:B------:R-:W-:Y:S05]  /*7a40*/  @P1 BRA `(.L_x_2043) ;  /* 0x0000000000501947 */ /* 0x000fea0003800000 */
[----:B------:R-:W0:Y:S02]  /*7a50*/  LDC.64 R8, c[0x4][RZ] ;  /* 0x01000000ff087b82 */ /* 0x000e240000000a00 */
[----:B0-----:R-:W5:Y:S02]  /*7a60*/  LDG.E.STRONG.SYS R4, desc[UR6][R8.64] ;  /* 0x0000000608047981 */ /* 0x001f64000c1f5900 */
[----:B-----5:R-:W-:-:S13]  /*7a70*/  ISETP.GE.U32.AND P1, PT, R4, UR8, PT ;  /* 0x0000000804007c0c */ /* 0x020fda000bf26070 */
[----:B------:R-:W-:Y:S05]  /*7a80*/  @P1 BRA `(.L_x_2043) ;  /* 0x0000000000401947 */ /* 0x000fea0003800000 */
[----:B--234-:R-:W-:-:S05]  /*7a90*/  VIADD R15, R3, 0x1000 ;  /* 0x00001000030f7836 */ /* 0x01cfca0000000000 */
        /* <DEDUP_REMOVED lines=15> */
.L_x_2043:
[----:B------:R-:W-:Y:S05]  /*7b90*/  BSYNC.RECONVERGENT B0 ;  /* 0x0000000000007941 */ /* 0x000fea0003800200 */
.L_x_2042:
[----:B------:R-:W-:Y:S02]  /*7ba0*/  VIADD R3, R3, 0x1 ;  /* 0x0000000103037836 */ /* 0x000fe40000000000 */
[----:B------:R-:W-:Y:S01]  /*7bb0*/  VIADD R11, R11, 0x2 ;  /* 0x000000020b0b7836 */ /* 0x000fe20000000000 */
[----:B------:R-:W-:Y:S06]  /*7bc0*/  @P0 BRA `(.L_x_2044) ;  /* 0xfffffffc00740947 */ /* 0x000fec000383ffff */
[----:B------:R-:W-:Y:S05]  /*7bd0*/  EXIT ;  /* 0x000000000000794d */ /* 0x000fea0003800000 */
.L_x_2045:
        /* <DEDUP_REMOVED lines=10> */
.L_x_2065:


//--------------------- .nv.shared._Z13agrepKernel64ILj9EEvv --------------------------
	.section	.nv.shared._Z13agrepKernel64ILj9EEvv,"aw",@nobits
	.sectionflags	@""
	.align	16
	.zero		1024


//--------------------- .nv.shared.reserved.0     --------------------------
	.section	.nv.shared.reserved.0,"aw",@nobits
	.weak		__nv_reservedSMEM_offset_0_alias
	.size		__nv_reservedSMEM_offset_0_alias, 0, 64
	.other		__nv_reservedSMEM_offset_0_alias,@"STO_CUDA_RESERVED_SHARED STV_DEFAULT"
__nv_reservedSMEM_offset_0_alias:
	.zero		0
	.zero		64


//--------------------- .nv.global                --------------------------
	.section	.nv.global,"aw",@nobits
	.align	4
.nv.global:
	.type		match_count,@object
	.size		match_count,(.L_10 - match_count)
match_count:
	.zero		4
.L_10:


//--------------------- .nv.shared._Z13agrepKernel64ILj8EEvv --------------------------
	.section	.nv.shared._Z13agrepKernel64ILj8EEvv,"aw",@nobits
	.sectionflags	@""
	.align	16
	.zero		1024


//--------------------- .nv.shared._Z13agrepKernel64ILj7EEvv --------------------------
	.section	.nv.shared._Z13agrepKernel64ILj7EEvv,"aw",@nobits
	.sectionflags	@""
	.align	16
	.zero		1024


//--------------------- .nv.shared._Z13agrepKernel64ILj6EEvv --------------------------
	.section	.nv.shared._Z13agrepKernel64ILj6EEvv,"aw",@nobits
	.sectionflags	@""
	.align	16
	.zero		1024


//--------------------- .nv.shared._Z13agrepKernel64ILj5EEvv --------------------------
	.section	.nv.shared._Z13agrepKernel64ILj5EEvv,"aw",@nobits
	.sectionflags	@""
	.align	16
	.zero		1024


//--------------------- .nv.shared._Z13agrepKernel64ILj4EEvv --------------------------
	.section	.nv.shared._Z13agrepKernel64ILj4EEvv,"aw",@nobits
	.sectionflags	@""
	.align	16
	.zero		1024


//--------------------- .nv.shared._Z13agrepKernel64ILj3EEvv --------------------------
	.section	.nv.shared._Z13agrepKernel64ILj3EEvv,"aw",@nobits
	.sectionflags	@""
	.align	16
	.zero		1024


//--------------------- .nv.shared._Z13agrepKernel64ILj2EEvv --------------------------
	.section	.nv.shared._Z13agrepKernel64ILj2EEvv,"aw",@nobits
	.sectionflags	@""
	.align	16
	.zero		1024


//--------------------- .nv.shared._Z13agrepKernel64ILj1EEvv --------------------------
	.section	.nv.shared._Z13agrepKernel64ILj1EEvv,"aw",@nobits
	.sectionflags	@""
	.align	16
	.zero		1024


//--------------------- .nv.shared._Z13agrepKernel64ILj0EEvv --------------------------
	.section	.nv.shared._Z13agrepKernel64ILj0EEvv,"aw",@nobits
	.sectionflags	@""
	.align	16
	.zero		1024


//--------------------- .nv.shared._Z13agrepKernel32ILj9EEvv --------------------------
	.section	.nv.shared._Z13agrepKernel32ILj9EEvv,"aw",@nobits
	.sectionflags	@""
	.align	16
	.zero		1024


//--------------------- .nv.shared._Z13agrepKernel32ILj8EEvv --------------------------
	.section	.nv.shared._Z13agrepKernel32ILj8EEvv,"aw",@nobits
	.sectionflags	@""
	.align	16
	.zero		1024


//--------------------- .nv.shared._Z13agrepKernel32ILj7EEvv --------------------------
	.section	.nv.shared._Z13agrepKernel32ILj7EEvv,"aw",@nobits
	.sectionflags	@""
	.align	16
	.zero		1024


//--------------------- .nv.shared._Z13agrepKernel32ILj6EEvv --------------------------
	.section	.nv.shared._Z13agrepKernel32ILj6EEvv,"aw",@nobits
	.sectionflags	@""
	.align	16
	.zero		1024


//--------------------- .nv.shared._Z13agrepKernel32ILj5EEvv --------------------------
	.section	.nv.shared._Z13agrepKernel32ILj5EEvv,"aw",@nobits
	.sectionflags	@""
	.align	16
	.zero		1024


//--------------------- .nv.shared._Z13agrepKernel32ILj4EEvv --------------------------
	.section	.nv.shared._Z13agrepKernel32ILj4EEvv,"aw",@nobits
	.sectionflags	@""
	.align	16
	.zero		1024


//--------------------- .nv.shared._Z13agrepKernel32ILj3EEvv --------------------------
	.section	.nv.shared._Z13agrepKernel32ILj3EEvv,"aw",@nobits
	.sectionflags	@""
	.align	16
	.zero		1024


//--------------------- .nv.shared._Z13agrepKernel32ILj2EEvv --------------------------
	.section	.nv.shared._Z13agrepKernel32ILj2EEvv,"aw",@nobits
	.sectionflags	@""
	.align	16
	.zero		1024


//--------------------- .nv.shared._Z13agrepKernel32ILj1EEvv --------------------------
	.section	.nv.shared._Z13agrepKernel32ILj1EEvv,"aw",@nobits
	.sectionflags	@""
	.align	16
	.zero		1024


//--------------------- .nv.shared._Z13agrepKernel32ILj0EEvv --------------------------
	.section	.nv.shared._Z13agrepKernel32ILj0EEvv,"aw",@nobits
	.sectionflags	@""
	.align	16
	.zero		1024


//--------------------- .nv.constant0._Z13agrepKernel64ILj9EEvv --------------------------
	.section	.nv.constant0._Z13agrepKernel64ILj9EEvv,"a",@progbits
	.sectionflags	@""
	.align	4
.nv.constant0._Z13agrepKernel64ILj9EEvv:
	.zero		896


//--------------------- .nv.constant0._Z13agrepKernel64ILj8EEvv --------------------------
	.section	.nv.constant0._Z13agrepKernel64ILj8EEvv,"a",@progbits
	.sectionflags	@""
	.align	4
.nv.constant0._Z13agrepKernel64ILj8EEvv:
	.zero		896


//--------------------- .nv.constant0._Z13agrepKernel64ILj7EEvv --------------------------
	.section	.nv.constant0._Z13agrepKernel64ILj7EEvv,"a",@progbits
	.sectionflags	@""
	.align	4
.nv.constant0._Z13agrepKernel64ILj7EEvv:
	.zero		896


//--------------------- .nv.constant0._Z13agrepKernel64ILj6EEvv --------------------------
	.section	.nv.constant0._Z13agrepKernel64ILj6EEvv,"a",@progbits
	.sectionflags	@""
	.align	4
.nv.constant0._Z13agrepKernel64ILj6EEvv:
	.zero		896


//--------------------- .nv.constant0._Z13agrepKernel64ILj5EEvv --------------------------
	.section	.nv.constant0._Z13agrepKernel64ILj5EEvv,"a",@progbits
	.sectionflags	@""
	.align	4
.nv.constant0._Z13agrepKernel64ILj5EEvv:
	.zero		896


//--------------------- .nv.constant0._Z13agrepKernel64ILj4EEvv --------------------------
	.section	.nv.constant0._Z13agrepKernel64ILj4EEvv,"a",@progbits
	.sectionflags	@""
	.align	4
.nv.constant0._Z13agrepKernel64ILj4EEvv:
	.zero		896


//--------------------- .nv.constant0._Z13agrepKernel64ILj3EEvv --------------------------
	.section	.nv.constant0._Z13agrepKernel64ILj3EEvv,"a",@progbits
	.sectionflags	@""
	.align	4
.nv.constant0._Z13agrepKernel64ILj3EEvv:
	.zero		896


//--------------------- .nv.constant0._Z13agrepKernel64ILj2EEvv --------------------------
	.section	.nv.constant0._Z13agrepKernel64ILj2EEvv,"a",@progbits
	.sectionflags	@""
	.align	4
.nv.constant0._Z13agrepKernel64ILj2EEvv:
	.zero		896


//--------------------- .nv.constant0._Z13agrepKernel64ILj1EEvv --------------------------
	.section	.nv.constant0._Z13agrepKernel64ILj1EEvv,"a",@progbits
	.sectionflags	@""
	.align	4
.nv.constant0._Z13agrepKernel64ILj1EEvv:
	.zero		896


//--------------------- .nv.constant0._Z13agrepKernel64ILj0EEvv --------------------------
	.section	.nv.constant0._Z13agrepKernel64ILj0EEvv,"a",@progbits
	.sectionflags	@""
	.align	4
.nv.constant0._Z13agrepKernel64ILj0EEvv:
	.zero		896


//--------------------- .nv.constant0._Z13agrepKernel32ILj9EEvv --------------------------
	.section	.nv.constant0._Z13agrepKernel32ILj9EEvv,"a",@progbits
	.sectionflags	@""
	.align	4
.nv.constant0._Z13agrepKernel32ILj9EEvv:
	.zero		896


//--------------------- .nv.constant0._Z13agrepKernel32ILj8EEvv --------------------------
	.section	.nv.constant0._Z13agrepKernel32ILj8EEvv,"a",@progbits
	.sectionflags	@""
	.align	4
.nv.constant0._Z13agrepKernel32ILj8EEvv:
	.zero		896


//--------------------- .nv.constant0._Z13agrepKernel32ILj7EEvv --------------------------
	.section	.nv.constant0._Z13agrepKernel32ILj7EEvv,"a",@progbits
	.sectionflags	@""
	.align	4
.nv.constant0._Z13agrepKernel32ILj7EEvv:
	.zero		896


//--------------------- .nv.constant0._Z13agrepKernel32ILj6EEvv --------------------------
	.section	.nv.constant0._Z13agrepKernel32ILj6EEvv,"a",@progbits
	.sectionflags	@""
	.align	4
.nv.constant0._Z13agrepKernel32ILj6EEvv:
	.zero		896


//--------------------- .nv.constant0._Z13agrepKernel32ILj5EEvv --------------------------
	.section	.nv.constant0._Z13agrepKernel32ILj5EEvv,"a",@progbits
	.sectionflags	@""
	.align	4
.nv.constant0._Z13agrepKernel32ILj5EEvv:
	.zero		896


//--------------------- .nv.constant0._Z13agrepKernel32ILj4EEvv --------------------------
	.section	.nv.constant0._Z13agrepKernel32ILj4EEvv,"a",@progbits
	.sectionflags	@""
	.align	4
.nv.constant0._Z13agrepKernel32ILj4EEvv:
	.zero		896


//--------------------- .nv.constant0._Z13agrepKernel32ILj3EEvv --------------------------
	.section	.nv.constant0._Z13agrepKernel32ILj3EEvv,"a",@progbits
	.sectionflags	@""
	.align	4
.nv.constant0._Z13agrepKernel32ILj3EEvv:
	.zero		896


//--------------------- .nv.constant0._Z13agrepKernel32ILj2EEvv --------------------------
	.section	.nv.constant0._Z13agrepKernel32ILj2EEvv,"a",@progbits
	.sectionflags	@""
	.align	4
.nv.constant0._Z13agrepKernel32ILj2EEvv:
	.zero		896


//--------------------- .nv.constant0._Z13agrepKernel32ILj1EEvv --------------------------
	.section	.nv.constant0._Z13agrepKernel32ILj1EEvv,"a",@progbits
	.sectionflags	@""
	.align	4
.nv.constant0._Z13agrepKernel32ILj1EEvv:
	.zero		896


//--------------------- .nv.constant0._Z13agrepKernel32ILj0EEvv --------------------------
	.section	.nv.constant0._Z13agrepKernel32ILj0EEvv,"a",@progbits
	.sectionflags	@""
	.align	4
.nv.constant0._Z13agrepKernel32ILj0EEvv:
	.zero		896


//--------------------- SYMBOLS --------------------------

	.type		.nv.reservedSmem.offset0,@object
	.size		.nv.reservedSmem.offset0,0x4
	.type		.nv.reservedSmem.cap,@object
	.size		.nv.reservedSmem.cap,0x4
